// auto-generated by cutlass_sweep.conv — config: {"arch": "sm_100", "cluster_m": 2, "cluster_n": 1, "conv_kind": "fprop", "dtype": "e4m3", "ndim": 2, "tile_k": 32, "tile_m": 128, "tile_n": 64}
#include "cutlass/cutlass.h"
#include "cute/tensor.hpp"
#include "cutlass/kernel_hardware_info.hpp"
#include "cutlass/conv/convolution.h"
#include "cutlass/conv/dispatch_policy.hpp"
#include "cutlass/conv/collective/collective_builder.hpp"
#include "cutlass/conv/kernel/conv_universal.hpp"
#include "cutlass/conv/device/conv_universal_adapter.hpp"
#include "cutlass/epilogue/collective/collective_builder.hpp"

using namespace cute;
using Elem = cutlass::float_e4m3_t;
using Acc  = float;
using LayoutAB = cutlass::layout::TensorNHWC;
using LayoutC  = cutlass::layout::TensorNHWC;
constexpr auto ConvOp = cutlass::conv::Operator::kFprop;
using TileShape    = Shape<_128, _64, Shape<_32>>;
using ClusterShape = Shape<_2, _1, _1>;

using CollectiveEpilogue = typename cutlass::epilogue::collective::CollectiveBuilder<
    cutlass::arch::Sm100, cutlass::arch::OpClassTensorOp,
    TileShape, ClusterShape,
    cutlass::epilogue::collective::EpilogueTileAuto,
    Acc, Acc,
    Elem, LayoutC, 128 / cutlass::sizeof_bits<Elem>::value,
    Elem, LayoutC, 128 / cutlass::sizeof_bits<Elem>::value,
    cutlass::epilogue::collective::EpilogueScheduleAuto
  >::CollectiveOp;

using CollectiveMainloop = typename cutlass::conv::collective::CollectiveBuilder<
    cutlass::arch::Sm100, cutlass::arch::OpClassTensorOp, ConvOp,
    Elem, LayoutAB, 128 / cutlass::sizeof_bits<Elem>::value,
    Elem, LayoutAB, 128 / cutlass::sizeof_bits<Elem>::value,
    Acc,
    TileShape, ClusterShape,
    cutlass::conv::collective::StageCountAutoCarveout<
        static_cast<int>(sizeof(typename CollectiveEpilogue::SharedStorage))>,
    cutlass::conv::collective::KernelScheduleAuto
  >::CollectiveOp;

using ProblemShape = cutlass::conv::ConvProblemShape<
    ConvOp, CollectiveMainloop::DispatchPolicy::NumSpatialDimensions>;
using ConvKernel = cutlass::conv::kernel::ConvUniversal<
    ProblemShape, CollectiveMainloop, CollectiveEpilogue>;
using Conv = cutlass::conv::device::ConvUniversalAdapter<ConvKernel>;

auto* _anchor = &cutlass::device_kernel<ConvKernel>;


// ===== COMPILED SASS (sm_100a) =====

	.target	sm_100a

	.elftype	@"ET_EXEC"


//--------------------- .note.nv.tkinfo           --------------------------
	.section	.note.nv.tkinfo,"",@"SHT_NOTE"
	.sectionflags	@"SHF_NOTE_NV_TKINFO"
	.tkinfo
        /*0018*/ 	.word	0x00000002
        /*0030*/ 	.string	""
        /*0030*/ 	.string	"ptxas"
        /*0030*/ 	.string	"Cuda compilation tools, release 13.0, V13.0.88"
        /*0030*/ 	.string	"Build cuda_13.0.r13.0/compiler.36424714_0"
        /*0030*/ 	.string	"-arch sm_100a -m 64 "



//--------------------- .note.nv.cuinfo           --------------------------
	.section	.note.nv.cuinfo,"",@"SHT_NOTE"
	.sectionflags	@"SHF_NOTE_NV_CUINFO"
        /*0018*/ 	.short	0x0002
        /*001a*/ 	.short	0x0064
        /*001c*/ 	.short	0x0082
	.zero		2


//--------------------- .nv.info                  --------------------------
	.section	.nv.info,"",@"SHT_CUDA_INFO"
	.align	4


	//----- nvinfo : EIATTR_REGCOUNT
	.align		4
        /*0000*/ 	.byte	0x04, 0x2f
        /*0002*/ 	.short	(.L_19 - .L_18)
	.align		4
.L_18:
        /*0004*/ 	.word	index@(_ZN7cutlass13device_kernelINS_4conv6kernel13ConvUniversalINS1_16ConvProblemShapeILNS1_8OperatorE0ELi2EEENS1_10collective14CollectiveConvINS1_47MainloopSm100TmaUmmaWarpSpecializedImplicitGemmILS5_0ELi72ELi2ELi1ELi2EN4cute5tupleIJNSA_1CILi2EEENSC_ILi1EEESE_EEEEENSB_IJNSC_ILi128EEENSC_ILi64EEENSB_IJNSC_ILi32EEEEEEEEENS_12float_e4m3_tESM_NSA_8TiledMMAINSA_8MMA_AtomIJNSA_10MMA_TraitsINSA_25SM100_MMA_F8F6F4_2x1SM_SSEJSM_SM_fSH_SI_NSA_17integral_constantINSA_4UMMA5MajorELST_0EEESU_NSR_INSS_7ScaleInELSV_0EEESW_EEEEEENSA_6LayoutINSB_IJSE_SE_SE_EEENSB_IJNSC_ILi0EEES11_S11_EEEEENSB_IJNSA_10UnderscoreES14_S14_EEEEENS7_6detail27Sm100ImplicitGemmTileTraitsINSA_25SM100_TMA_2SM_LOAD_IM2COLENSA_14ComposedLayoutINSA_7SwizzleILi1ELi4ELi3EEENSA_18smem_ptr_flag_bitsILi8EEENSZ_INSB_IJNSC_ILi8EEESJ_EEENSB_IJSJ_SE_EEEEEEEvEENS18_INSA_18SM100_TMA_2SM_LOADES1J_vEEEENS_8epilogue10collective18CollectiveEpilogueINS1O_23Sm100TmaWarpSpecializedILi1ELi1ELi32ELb0ELb0EEEJNSB_IJSI_SI_SK_EEENSB_IJNSZ_ISI_SE_EES1U_EEESM_NSB_IJNSB_IJlllEEESE_S11_EEESM_S1X_NS1O_6fusion15FusionCallbacksIS1S_NS1Y_17LinearCombinationISM_fSM_fLNS_15FloatRoundStyleE2EEES1T_S1V_JEEENSA_5SM1004TMEM4LOAD26SM100_TMEM_LOAD_32dp32b32xENSA_20SM90_TMA_LOAD_IM2COLENS1A_INS1B_ILi2ELi4ELi3EEES1E_NSZ_INSB_IJS1F_SI_EEENSB_IJSI_SE_EEEEEEENSA_39AutoVectorizingCopyWithAssumedAlignmentILi128EEENSA_21SM90_TMA_STORE_IM2COLES2D_S2F_S2F_EEEvvEEEEvNT_6ParamsE)
        /*0008*/ 	.word	0x0000005d


	//----- nvinfo : EIATTR_FRAME_SIZE
	.align		4
.L_19:
        /*000c*/ 	.byte	0x04, 0x11
        /*000e*/ 	.short	(.L_21 - .L_20)
	.align		4
.L_20:
        /*0010*/ 	.word	index@($__internal_2_$__cuda_sm10x_tcgen05_guardrail_trap_unallocated_columns_being_dealloced)
        /*0014*/ 	.word	0x00000008


	//----- nvinfo : EIATTR_FRAME_SIZE
	.align		4
.L_21:
        /*0018*/ 	.byte	0x04, 0x11
        /*001a*/ 	.short	(.L_23 - .L_22)
	.align		4
.L_22:
        /*001c*/ 	.word	index@($__internal_1_$__cuda_sm10x_tcgen05_guardrail_trap_phase_invalid_during_alloc)
        /*0020*/ 	.word	0x00000008


	//----- nvinfo : EIATTR_FRAME_SIZE
	.align		4
.L_23:
        /*0024*/ 	.byte	0x04, 0x11
        /*0026*/ 	.short	(.L_25 - .L_24)
	.align		4
.L_24:
        /*0028*/ 	.word	index@($__internal_0_$__cuda_sm10x_tcgen05_guardrail_trap_col_being_dealloced_not_returned_by_alloc)
        /*002c*/ 	.word	0x00000008


	//----- nvinfo : EIATTR_FRAME_SIZE
	.align		4
.L_25:
        /*0030*/ 	.byte	0x04, 0x11
        /*0032*/ 	.short	(.L_27 - .L_26)
	.align		4
.L_26:
        /*0034*/ 	.word	index@(_ZN7cutlass13device_kernelINS_4conv6kernel13ConvUniversalINS1_16ConvProblemShapeILNS1_8OperatorE0ELi2EEENS1_10collective14CollectiveConvINS1_47MainloopSm100TmaUmmaWarpSpecializedImplicitGemmILS5_0ELi72ELi2ELi1ELi2EN4cute5tupleIJNSA_1CILi2EEENSC_ILi1EEESE_EEEEENSB_IJNSC_ILi128EEENSC_ILi64EEENSB_IJNSC_ILi32EEEEEEEEENS_12float_e4m3_tESM_NSA_8TiledMMAINSA_8MMA_AtomIJNSA_10MMA_TraitsINSA_25SM100_MMA_F8F6F4_2x1SM_SSEJSM_SM_fSH_SI_NSA_17integral_constantINSA_4UMMA5MajorELST_0EEESU_NSR_INSS_7ScaleInELSV_0EEESW_EEEEEENSA_6LayoutINSB_IJSE_SE_SE_EEENSB_IJNSC_ILi0EEES11_S11_EEEEENSB_IJNSA_10UnderscoreES14_S14_EEEEENS7_6detail27Sm100ImplicitGemmTileTraitsINSA_25SM100_TMA_2SM_LOAD_IM2COLENSA_14ComposedLayoutINSA_7SwizzleILi1ELi4ELi3EEENSA_18smem_ptr_flag_bitsILi8EEENSZ_INSB_IJNSC_ILi8EEESJ_EEENSB_IJSJ_SE_EEEEEEEvEENS18_INSA_18SM100_TMA_2SM_LOADES1J_vEEEENS_8epilogue10collective18CollectiveEpilogueINS1O_23Sm100TmaWarpSpecializedILi1ELi1ELi32ELb0ELb0EEEJNSB_IJSI_SI_SK_EEENSB_IJNSZ_ISI_SE_EES1U_EEESM_NSB_IJNSB_IJlllEEESE_S11_EEESM_S1X_NS1O_6fusion15FusionCallbacksIS1S_NS1Y_17LinearCombinationISM_fSM_fLNS_15FloatRoundStyleE2EEES1T_S1V_JEEENSA_5SM1004TMEM4LOAD26SM100_TMEM_LOAD_32dp32b32xENSA_20SM90_TMA_LOAD_IM2COLENS1A_INS1B_ILi2ELi4ELi3EEES1E_NSZ_INSB_IJS1F_SI_EEENSB_IJSI_SE_EEEEEEENSA_39AutoVectorizingCopyWithAssumedAlignmentILi128EEENSA_21SM90_TMA_STORE_IM2COLES2D_S2F_S2F_EEEvvEEEEvNT_6ParamsE)
        /*0038*/ 	.word	0x00000008


	//----- nvinfo : EIATTR_MIN_STACK_SIZE
	.align		4
.L_27:
        /*003c*/ 	.byte	0x04, 0x12
        /*003e*/ 	.short	(.L_29 - .L_28)
	.align		4
.L_28:
        /*0040*/ 	.word	index@(_ZN7cutlass13device_kernelINS_4conv6kernel13ConvUniversalINS1_16ConvProblemShapeILNS1_8OperatorE0ELi2EEENS1_10collective14CollectiveConvINS1_47MainloopSm100TmaUmmaWarpSpecializedImplicitGemmILS5_0ELi72ELi2ELi1ELi2EN4cute5tupleIJNSA_1CILi2EEENSC_ILi1EEESE_EEEEENSB_IJNSC_ILi128EEENSC_ILi64EEENSB_IJNSC_ILi32EEEEEEEEENS_12float_e4m3_tESM_NSA_8TiledMMAINSA_8MMA_AtomIJNSA_10MMA_TraitsINSA_25SM100_MMA_F8F6F4_2x1SM_SSEJSM_SM_fSH_SI_NSA_17integral_constantINSA_4UMMA5MajorELST_0EEESU_NSR_INSS_7ScaleInELSV_0EEESW_EEEEEENSA_6LayoutINSB_IJSE_SE_SE_EEENSB_IJNSC_ILi0EEES11_S11_EEEEENSB_IJNSA_10UnderscoreES14_S14_EEEEENS7_6detail27Sm100ImplicitGemmTileTraitsINSA_25SM100_TMA_2SM_LOAD_IM2COLENSA_14ComposedLayoutINSA_7SwizzleILi1ELi4ELi3EEENSA_18smem_ptr_flag_bitsILi8EEENSZ_INSB_IJNSC_ILi8EEESJ_EEENSB_IJSJ_SE_EEEEEEEvEENS18_INSA_18SM100_TMA_2SM_LOADES1J_vEEEENS_8epilogue10collective18CollectiveEpilogueINS1O_23Sm100TmaWarpSpecializedILi1ELi1ELi32ELb0ELb0EEEJNSB_IJSI_SI_SK_EEENSB_IJNSZ_ISI_SE_EES1U_EEESM_NSB_IJNSB_IJlllEEESE_S11_EEESM_S1X_NS1O_6fusion15FusionCallbacksIS1S_NS1Y_17LinearCombinationISM_fSM_fLNS_15FloatRoundStyleE2EEES1T_S1V_JEEENSA_5SM1004TMEM4LOAD26SM100_TMEM_LOAD_32dp32b32xENSA_20SM90_TMA_LOAD_IM2COLENS1A_INS1B_ILi2ELi4ELi3EEES1E_NSZ_INSB_IJS1F_SI_EEENSB_IJSI_SE_EEEEEEENSA_39AutoVectorizingCopyWithAssumedAlignmentILi128EEENSA_21SM90_TMA_STORE_IM2COLES2D_S2F_S2F_EEEvvEEEEvNT_6ParamsE)
        /*0044*/ 	.word	0x00000008
.L_29:


//--------------------- .nv.compat                --------------------------
	.section	.nv.compat,"",@"SHT_CUDA_COMPAT_INFO"
	.align	4
        /*0000*/ 	.byte	0x02, 0x09, 0x01, 0x00, 0x02, 0x02, 0x02, 0x00, 0x02, 0x05, 0x05, 0x00, 0x03, 0x07, 0x01, 0x01
        /*0010*/ 	.byte	0x02, 0x03, 0x01, 0x00, 0x02, 0x06, 0x01, 0x00, 0x04, 0x0b, 0x08, 0x00, 0x09, 0x00, 0x00, 0x00
        /*0020*/ 	.byte	0x00, 0x00, 0x00, 0x00


//--------------------- .nv.info._ZN7cutlass13device_kernelINS_4conv6kernel13ConvUniversalINS1_16ConvProblemShapeILNS1_8OperatorE0ELi2EEENS1_10collective14CollectiveConvINS1_47MainloopSm100TmaUmmaWarpSpecializedImplicitGemmILS5_0ELi72ELi2ELi1ELi2EN4cute5tupleIJNSA_1CILi2EEENSC_ILi1EEESE_EEEEENSB_IJNSC_ILi128EEENSC_ILi64EEENSB_IJNSC_ILi32EEEEEEEEENS_12float_e4m3_tESM_NSA_8TiledMMAINSA_8MMA_AtomIJNSA_10MMA_TraitsINSA_25SM100_MMA_F8F6F4_2x1SM_SSEJSM_SM_fSH_SI_NSA_17integral_constantINSA_4UMMA5MajorELST_0EEESU_NSR_INSS_7ScaleInELSV_0EEESW_EEEEEENSA_6LayoutINSB_IJSE_SE_SE_EEENSB_IJNSC_ILi0EEES11_S11_EEEEENSB_IJNSA_10UnderscoreES14_S14_EEEEENS7_6detail27Sm100ImplicitGemmTileTraitsINSA_25SM100_TMA_2SM_LOAD_IM2COLENSA_14ComposedLayoutINSA_7SwizzleILi1ELi4ELi3EEENSA_18smem_ptr_flag_bitsILi8EEENSZ_INSB_IJNSC_ILi8EEESJ_EEENSB_IJSJ_SE_EEEEEEEvEENS18_INSA_18SM100_TMA_2SM_LOADES1J_vEEEENS_8epilogue10collective18CollectiveEpilogueINS1O_23Sm100TmaWarpSpecializedILi1ELi1ELi32ELb0ELb0EEEJNSB_IJSI_SI_SK_EEENSB_IJNSZ_ISI_SE_EES1U_EEESM_NSB_IJNSB_IJlllEEESE_S11_EEESM_S1X_NS1O_6fusion15FusionCallbacksIS1S_NS1Y_17LinearCombinationISM_fSM_fLNS_15FloatRoundStyleE2EEES1T_S1V_JEEENSA_5SM1004TMEM4LOAD26SM100_TMEM_LOAD_32dp32b32xENSA_20SM90_TMA_LOAD_IM2COLENS1A_INS1B_ILi2ELi4ELi3EEES1E_NSZ_INSB_IJS1F_SI_EEENSB_IJSI_SE_EEEEEEENSA_39AutoVectorizingCopyWithAssumedAlignmentILi128EEENSA_21SM90_TMA_STORE_IM2COLES2D_S2F_S2F_EEEvvEEEEvNT_6ParamsE --------------------------
	.section	.nv.info._ZN7cutlass13device_kernelINS_4conv6kernel13ConvUniversalINS1_16ConvProblemShapeILNS1_8OperatorE0ELi2EEENS1_10collective14CollectiveConvINS1_47MainloopSm100TmaUmmaWarpSpecializedImplicitGemmILS5_0ELi72ELi2ELi1ELi2EN4cute5tupleIJNSA_1CILi2EEENSC_ILi1EEESE_EEEEENSB_IJNSC_ILi128EEENSC_ILi64EEENSB_IJNSC_ILi32EEEEEEEEENS_12float_e4m3_tESM_NSA_8TiledMMAINSA_8MMA_AtomIJNSA_10MMA_TraitsINSA_25SM100_MMA_F8F6F4_2x1SM_SSEJSM_SM_fSH_SI_NSA_17integral_constantINSA_4UMMA5MajorELST_0EEESU_NSR_INSS_7ScaleInELSV_0EEESW_EEEEEENSA_6LayoutINSB_IJSE_SE_SE_EEENSB_IJNSC_ILi0EEES11_S11_EEEEENSB_IJNSA_10UnderscoreES14_S14_EEEEENS7_6detail27Sm100ImplicitGemmTileTraitsINSA_25SM100_TMA_2SM_LOAD_IM2COLENSA_14ComposedLayoutINSA_7SwizzleILi1ELi4ELi3EEENSA_18smem_ptr_flag_bitsILi8EEENSZ_INSB_IJNSC_ILi8EEESJ_EEENSB_IJSJ_SE_EEEEEEEvEENS18_INSA_18SM100_TMA_2SM_LOADES1J_vEEEENS_8epilogue10collective18CollectiveEpilogueINS1O_23Sm100TmaWarpSpecializedILi1ELi1ELi32ELb0ELb0EEEJNSB_IJSI_SI_SK_EEENSB_IJNSZ_ISI_SE_EES1U_EEESM_NSB_IJNSB_IJlllEEESE_S11_EEESM_S1X_NS1O_6fusion15FusionCallbacksIS1S_NS1Y_17LinearCombinationISM_fSM_fLNS_15FloatRoundStyleE2EEES1T_S1V_JEEENSA_5SM1004TMEM4LOAD26SM100_TMEM_LOAD_32dp32b32xENSA_20SM90_TMA_LOAD_IM2COLENS1A_INS1B_ILi2ELi4ELi3EEES1E_NSZ_INSB_IJS1F_SI_EEENSB_IJSI_SE_EEEEEEENSA_39AutoVectorizingCopyWithAssumedAlignmentILi128EEENSA_21SM90_TMA_STORE_IM2COLES2D_S2F_S2F_EEEvvEEEEvNT_6ParamsE,"",@"SHT_CUDA_INFO"
	.sectionflags	@""
	.align	4


	//----- nvinfo : EIATTR_CUDA_API_VERSION
	.align		4
        /*0000*/ 	.byte	0x04, 0x37
        /*0002*/ 	.short	(.L_31 - .L_30)
.L_30:
        /*0004*/ 	.word	0x00000082


	//----- nvinfo : EIATTR_KPARAM_INFO
	.align		4
.L_31:
        /*0008*/ 	.byte	0x04, 0x17
        /*000a*/ 	.short	(.L_33 - .L_32)
.L_32:
        /*000c*/ 	.word	0x00000000
        /*0010*/ 	.short	0x0000
        /*0012*/ 	.short	0x0000
        /*0014*/ 	.byte	0x00, 0xf0, 0x01, 0x20


	//----- nvinfo : EIATTR_AT_ENTRY_FRAGMENTS
	.align		4
.L_33:
        /*0018*/ 	.byte	0x04, 0x4f
        /*001a*/ 	.short	(.L_35 - .L_34)


	//   ....[0]....
.L_34:
        /*001c*/ 	.word	0x00000007


	//----- nvinfo : EIATTR_RESERVED_SMEM_USED
	.align		4
.L_35:
        /*0020*/ 	.byte	0x01, 0x41
	.zero		2


	//----- nvinfo : EIATTR_SPARSE_MMA_MASK
	.align		4
        /*0024*/ 	.byte	0x03, 0x50
        /*0026*/ 	.short	0x0000


	//----- nvinfo : EIATTR_TCGEN05_2CTA_USED
	.align		4
        /*0028*/ 	.byte	0x01, 0x52
	.zero		2


	//----- nvinfo : EIATTR_MAXREG_COUNT
	.align		4
        /*002c*/ 	.byte	0x03, 0x1b
        /*002e*/ 	.short	0x00ff


	//----- nvinfo : EIATTR_NUM_BARRIERS
	.align		4
        /*0030*/ 	.byte	0x02, 0x4c
        /*0032*/ 	.byte	0x07
	.zero		1


	//----- nvinfo : EIATTR_EXTERNS
	.align		4
        /*0034*/ 	.byte	0x04, 0x0f
        /*0036*/ 	.short	(.L_37 - .L_36)


	//   ....[0]....
	.align		4
.L_36:
        /*0038*/ 	.word	index@(__assertfail)


	//----- nvinfo : EIATTR_MERCURY_ISA_VERSION
	.align		4
.L_37:
        /*003c*/ 	.byte	0x03, 0x5f
        /*003e*/ 	.short	0x0101


	//----- nvinfo : EIATTR_INT_WARP_WIDE_INSTR_OFFSETS
	.align		4
        /*0040*/ 	.byte	0x04, 0x31
        /*0042*/ 	.short	(.L_39 - .L_38)


	//   ....[0]....
.L_38:
        /*0044*/ 	.word	0x000014a0


	//   ....[1]....
        /*0048*/ 	.word	0x00001550


	//   ....[2]....
        /*004c*/ 	.word	0x000072a0


	//   ....[3]....
        /*0050*/ 	.word	0x000072c0


	//   ....[4]....
        /*0054*/ 	.word	0x000072f0


	//   ....[5]....
        /*0058*/ 	.word	0x00007e60


	//   ....[6]....
        /*005c*/ 	.word	0x00008020


	//----- nvinfo : EIATTR_COOP_GROUP_MASK_REGIDS
	.align		4
.L_39:
        /*0060*/ 	.byte	0x04, 0x29
        /*0062*/ 	.short	(.L_41 - .L_40)


	//   ....[0]....
.L_40:
        /*0064*/ 	.word	0xffffffff


	//   ....[1]....
        /*0068*/ 	.word	0xffffffff


	//   ....[2]....
        /*006c*/ 	.word	0xffffffff


	//   ....[3]....
        /*0070*/ 	.word	0xffffffff


	//   ....[4]....
        /*0074*/ 	.word	0xffffffff


	//   ....[5]....
        /*0078*/ 	.word	0xffffffff


	//   ....[6]....
        /*007c*/ 	.word	0xffffffff


	//   ....[7]....
        /*0080*/ 	.word	0xffffffff


	//   ....[8]....
        /*0084*/ 	.word	0xffffffff


	//   ....[9]....
        /*0088*/ 	.word	0xffffffff


	//   ....[10]....
        /*008c*/ 	.word	0xffffffff


	//   ....[11]....
        /*0090*/ 	.word	0xffffffff


	//   ....[12]....
        /*0094*/ 	.word	0xffffffff


	//----- nvinfo : EIATTR_COOP_GROUP_INSTR_OFFSETS
	.align		4
.L_41:
        /*0098*/ 	.byte	0x04, 0x28
        /*009a*/ 	.short	(.L_43 - .L_42)


	//   ....[0]....
.L_42:
        /*009c*/ 	.word	0x000000d0


	//   ....[1]....
        /*00a0*/ 	.word	0x00000540


	//   ....[2]....
        /*00a4*/ 	.word	0x00000f90


	//   ....[3]....
        /*00a8*/ 	.word	0x000010d0


	//   ....[4]....
        /*00ac*/ 	.word	0x000011d0


	//   ....[5]....
        /*00b0*/ 	.word	0x00001320


	//   ....[6]....
        /*00b4*/ 	.word	0x000015c0


	//   ....[7]....
        /*00b8*/ 	.word	0x00002c60


	//   ....[8]....
        /*00bc*/ 	.word	0x00006320


	//   ....[9]....
        /*00c0*/ 	.word	0x000067f0


	//   ....[10]....
        /*00c4*/ 	.word	0x00006820


	//   ....[11]....
        /*00c8*/ 	.word	0x000071b0


	//   ....[12]....
        /*00cc*/ 	.word	0x000073c0


	//----- nvinfo : EIATTR_VRC_CTA_INIT_COUNT
	.align		4
.L_43:
        /*00d0*/ 	.byte	0x02, 0x4a
        /*00d2*/ 	.byte	0x80
	.zero		1


	//----- nvinfo : EIATTR_SYSCALL_OFFSETS
	.align		4
        /*00d4*/ 	.byte	0x04, 0x46
        /*00d6*/ 	.short	(.L_45 - .L_44)


	//   ....[0]....
.L_44:
        /*00d8*/ 	.word	0x00008bd0


	//   ....[1]....
        /*00dc*/ 	.word	0x00008d10


	//   ....[2]....
        /*00e0*/ 	.word	0x00009460


	//----- nvinfo : EIATTR_MBARRIER_INSTR_OFFSETS
	.align		4
.L_45:
        /*00e4*/ 	.byte	0x04, 0x39
        /*00e6*/ 	.short	(.L_47 - .L_46)


	//   ....[0]....
.L_46:
        /*00e8*/ 	.word	0x00000670
        /*00ec*/ 	.word	0x000000ff
        /*00f0*/ 	.word	0x00000000
        /*00f4*/ 	.short	0x0100
        /*00f6*/ 	.byte	0x04
	.zero		1


	//   ....[1]....
        /*00f8*/ 	.word	0x00000680
        /*00fc*/ 	.word	0x000000ff
        /*0100*/ 	.word	0x00000240
        /*0104*/ 	.short	0x0100
        /*0106*/ 	.byte	0x04
	.zero		1


	//   ....[2]....
        /*0108*/ 	.word	0x00000690
        /*010c*/ 	.word	0x000000ff
        /*0110*/ 	.word	0x00000008
        /*0114*/ 	.short	0x0100
        /*0116*/ 	.byte	0x04
	.zero		1


	//   ....[3]....
        /*0118*/ 	.word	0x000006a0
        /*011c*/ 	.word	0x000000ff
        /*0120*/ 	.word	0x00000248
        /*0124*/ 	.short	0x0100
        /*0126*/ 	.byte	0x04
	.zero		1


	//   ....[4]....
        /*0128*/ 	.word	0x000006b0
        /*012c*/ 	.word	0x000000ff
        /*0130*/ 	.word	0x00000010
        /*0134*/ 	.short	0x0100
        /*0136*/ 	.byte	0x04
	.zero		1


	//   ....[5]....
        /*0138*/ 	.word	0x000006c0
        /*013c*/ 	.word	0x000000ff
        /*0140*/ 	.word	0x00000250
        /*0144*/ 	.short	0x0100
        /*0146*/ 	.byte	0x04
	.zero		1


	//   ....[6]....
        /*0148*/ 	.word	0x000006d0
        /*014c*/ 	.word	0x000000ff
        /*0150*/ 	.word	0x00000018
        /*0154*/ 	.short	0x0100
        /*0156*/ 	.byte	0x04
	.zero		1


	//   ....[7]....
        /*0158*/ 	.word	0x000006e0
        /*015c*/ 	.word	0x000000ff
        /*0160*/ 	.word	0x00000258
        /*0164*/ 	.short	0x0100
        /*0166*/ 	.byte	0x04
	.zero		1


	//   ....[8]....
        /*0168*/ 	.word	0x000006f0
        /*016c*/ 	.word	0x000000ff
        /*0170*/ 	.word	0x00000020
        /*0174*/ 	.short	0x0100
        /*0176*/ 	.byte	0x04
	.zero		1


	//   ....[9]....
        /*0178*/ 	.word	0x00000700
        /*017c*/ 	.word	0x000000ff
        /*0180*/ 	.word	0x00000260
        /*0184*/ 	.short	0x0100
        /*0186*/ 	.byte	0x04
	.zero		1


	//   ....[10]....
        /*0188*/ 	.word	0x00000710
        /*018c*/ 	.word	0x000000ff
        /*0190*/ 	.word	0x00000028
        /*0194*/ 	.short	0x0100
        /*0196*/ 	.byte	0x04
	.zero		1


	//   ....[11]....
        /*0198*/ 	.word	0x00000720
        /*019c*/ 	.word	0x000000ff
        /*01a0*/ 	.word	0x00000268
        /*01a4*/ 	.short	0x0100
        /*01a6*/ 	.byte	0x04
	.zero		1


	//   ....[12]....
        /*01a8*/ 	.word	0x00000730
        /*01ac*/ 	.word	0x000000ff
        /*01b0*/ 	.word	0x00000030
        /*01b4*/ 	.short	0x0100
        /*01b6*/ 	.byte	0x04
	.zero		1


	//   ....[13]....
        /*01b8*/ 	.word	0x00000740
        /*01bc*/ 	.word	0x000000ff
        /*01c0*/ 	.word	0x00000270
        /*01c4*/ 	.short	0x0100
        /*01c6*/ 	.byte	0x04
	.zero		1


	//   ....[14]....
        /*01c8*/ 	.word	0x00000750
        /*01cc*/ 	.word	0x000000ff
        /*01d0*/ 	.word	0x00000038
        /*01d4*/ 	.short	0x0100
        /*01d6*/ 	.byte	0x04
	.zero		1


	//   ....[15]....
        /*01d8*/ 	.word	0x00000760
        /*01dc*/ 	.word	0x000000ff
        /*01e0*/ 	.word	0x00000278
        /*01e4*/ 	.short	0x0100
        /*01e6*/ 	.byte	0x04
	.zero		1


	//   ....[16]....
        /*01e8*/ 	.word	0x00000770
        /*01ec*/ 	.word	0x000000ff
        /*01f0*/ 	.word	0x00000040
        /*01f4*/ 	.short	0x0100
        /*01f6*/ 	.byte	0x04
	.zero		1


	//   ....[17]....
        /*01f8*/ 	.word	0x00000780
        /*01fc*/ 	.word	0x000000ff
        /*0200*/ 	.word	0x00000280
        /*0204*/ 	.short	0x0100
        /*0206*/ 	.byte	0x04
	.zero		1


	//   ....[18]....
        /*0208*/ 	.word	0x00000790
        /*020c*/ 	.word	0x000000ff
        /*0210*/ 	.word	0x00000048
        /*0214*/ 	.short	0x0100
        /*0216*/ 	.byte	0x04
	.zero		1


	//   ....[19]....
        /*0218*/ 	.word	0x000007a0
        /*021c*/ 	.word	0x000000ff
        /*0220*/ 	.word	0x00000288
        /*0224*/ 	.short	0x0100
        /*0226*/ 	.byte	0x04
	.zero		1


	//   ....[20]....
        /*0228*/ 	.word	0x000007b0
        /*022c*/ 	.word	0x000000ff
        /*0230*/ 	.word	0x00000050
        /*0234*/ 	.short	0x0100
        /*0236*/ 	.byte	0x04
	.zero		1


	//   ....[21]....
        /*0238*/ 	.word	0x000007c0
        /*023c*/ 	.word	0x000000ff
        /*0240*/ 	.word	0x00000290
        /*0244*/ 	.short	0x0100
        /*0246*/ 	.byte	0x04
	.zero		1


	//   ....[22]....
        /*0248*/ 	.word	0x000007d0
        /*024c*/ 	.word	0x000000ff
        /*0250*/ 	.word	0x00000058
        /*0254*/ 	.short	0x0100
        /*0256*/ 	.byte	0x04
	.zero		1


	//   ....[23]....
        /*0258*/ 	.word	0x000007e0
        /*025c*/ 	.word	0x000000ff
        /*0260*/ 	.word	0x00000298
        /*0264*/ 	.short	0x0100
        /*0266*/ 	.byte	0x04
	.zero		1


	//   ....[24]....
        /*0268*/ 	.word	0x000007f0
        /*026c*/ 	.word	0x000000ff
        /*0270*/ 	.word	0x00000060
        /*0274*/ 	.short	0x0100
        /*0276*/ 	.byte	0x04
	.zero		1


	//   ....[25]....
        /*0278*/ 	.word	0x00000800
        /*027c*/ 	.word	0x000000ff
        /*0280*/ 	.word	0x000002a0
        /*0284*/ 	.short	0x0100
        /*0286*/ 	.byte	0x04
	.zero		1


	//   ....[26]....
        /*0288*/ 	.word	0x00000810
        /*028c*/ 	.word	0x000000ff
        /*0290*/ 	.word	0x00000068
        /*0294*/ 	.short	0x0100
        /*0296*/ 	.byte	0x04
	.zero		1


	//   ....[27]....
        /*0298*/ 	.word	0x00000820
        /*029c*/ 	.word	0x000000ff
        /*02a0*/ 	.word	0x000002a8
        /*02a4*/ 	.short	0x0100
        /*02a6*/ 	.byte	0x04
	.zero		1


	//   ....[28]....
        /*02a8*/ 	.word	0x00000830
        /*02ac*/ 	.word	0x000000ff
        /*02b0*/ 	.word	0x00000070
        /*02b4*/ 	.short	0x0100
        /*02b6*/ 	.byte	0x04
	.zero		1


	//   ....[29]....
        /*02b8*/ 	.word	0x00000840
        /*02bc*/ 	.word	0x000000ff
        /*02c0*/ 	.word	0x000002b0
        /*02c4*/ 	.short	0x0100
        /*02c6*/ 	.byte	0x04
	.zero		1


	//   ....[30]....
        /*02c8*/ 	.word	0x00000850
        /*02cc*/ 	.word	0x000000ff
        /*02d0*/ 	.word	0x00000078
        /*02d4*/ 	.short	0x0100
        /*02d6*/ 	.byte	0x04
	.zero		1


	//   ....[31]....
        /*02d8*/ 	.word	0x00000860
        /*02dc*/ 	.word	0x000000ff
        /*02e0*/ 	.word	0x000002b8
        /*02e4*/ 	.short	0x0100
        /*02e6*/ 	.byte	0x04
	.zero		1


	//   ....[32]....
        /*02e8*/ 	.word	0x00000870
        /*02ec*/ 	.word	0x000000ff
        /*02f0*/ 	.word	0x00000080
        /*02f4*/ 	.short	0x0100
        /*02f6*/ 	.byte	0x04
	.zero		1


	//   ....[33]....
        /*02f8*/ 	.word	0x00000880
        /*02fc*/ 	.word	0x000000ff
        /*0300*/ 	.word	0x000002c0
        /*0304*/ 	.short	0x0100
        /*0306*/ 	.byte	0x04
	.zero		1


	//   ....[34]....
        /*0308*/ 	.word	0x00000890
        /*030c*/ 	.word	0x000000ff
        /*0310*/ 	.word	0x00000088
        /*0314*/ 	.short	0x0100
        /*0316*/ 	.byte	0x04
	.zero		1


	//   ....[35]....
        /*0318*/ 	.word	0x000008a0
        /*031c*/ 	.word	0x000000ff
        /*0320*/ 	.word	0x000002c8
        /*0324*/ 	.short	0x0100
        /*0326*/ 	.byte	0x04
	.zero		1


	//   ....[36]....
        /*0328*/ 	.word	0x000008b0
        /*032c*/ 	.word	0x000000ff
        /*0330*/ 	.word	0x00000090
        /*0334*/ 	.short	0x0100
        /*0336*/ 	.byte	0x04
	.zero		1


	//   ....[37]....
        /*0338*/ 	.word	0x000008c0
        /*033c*/ 	.word	0x000000ff
        /*0340*/ 	.word	0x000002d0
        /*0344*/ 	.short	0x0100
        /*0346*/ 	.byte	0x04
	.zero		1


	//   ....[38]....
        /*0348*/ 	.word	0x000008d0
        /*034c*/ 	.word	0x000000ff
        /*0350*/ 	.word	0x00000098
        /*0354*/ 	.short	0x0100
        /*0356*/ 	.byte	0x04
	.zero		1


	//   ....[39]....
        /*0358*/ 	.word	0x000008e0
        /*035c*/ 	.word	0x000000ff
        /*0360*/ 	.word	0x000002d8
        /*0364*/ 	.short	0x0100
        /*0366*/ 	.byte	0x04
	.zero		1


	//   ....[40]....
        /*0368*/ 	.word	0x000008f0
        /*036c*/ 	.word	0x000000ff
        /*0370*/ 	.word	0x000000a0
        /*0374*/ 	.short	0x0100
        /*0376*/ 	.byte	0x04
	.zero		1


	//   ....[41]....
        /*0378*/ 	.word	0x00000900
        /*037c*/ 	.word	0x000000ff
        /*0380*/ 	.word	0x000002e0
        /*0384*/ 	.short	0x0100
        /*0386*/ 	.byte	0x04
	.zero		1


	//   ....[42]....
        /*0388*/ 	.word	0x00000910
        /*038c*/ 	.word	0x000000ff
        /*0390*/ 	.word	0x000000a8
        /*0394*/ 	.short	0x0100
        /*0396*/ 	.byte	0x04
	.zero		1


	//   ....[43]....
        /*0398*/ 	.word	0x00000920
        /*039c*/ 	.word	0x000000ff
        /*03a0*/ 	.word	0x000002e8
        /*03a4*/ 	.short	0x0100
        /*03a6*/ 	.byte	0x04
	.zero		1


	//   ....[44]....
        /*03a8*/ 	.word	0x00000930
        /*03ac*/ 	.word	0x000000ff
        /*03b0*/ 	.word	0x000000b0
        /*03b4*/ 	.short	0x0100
        /*03b6*/ 	.byte	0x04
	.zero		1


	//   ....[45]....
        /*03b8*/ 	.word	0x00000940
        /*03bc*/ 	.word	0x000000ff
        /*03c0*/ 	.word	0x000002f0
        /*03c4*/ 	.short	0x0100
        /*03c6*/ 	.byte	0x04
	.zero		1


	//   ....[46]....
        /*03c8*/ 	.word	0x00000950
        /*03cc*/ 	.word	0x000000ff
        /*03d0*/ 	.word	0x000000b8
        /*03d4*/ 	.short	0x0100
        /*03d6*/ 	.byte	0x04
	.zero		1


	//   ....[47]....
        /*03d8*/ 	.word	0x00000960
        /*03dc*/ 	.word	0x000000ff
        /*03e0*/ 	.word	0x000002f8
        /*03e4*/ 	.short	0x0100
        /*03e6*/ 	.byte	0x04
	.zero		1


	//   ....[48]....
        /*03e8*/ 	.word	0x00000970
        /*03ec*/ 	.word	0x000000ff
        /*03f0*/ 	.word	0x000000c0
        /*03f4*/ 	.short	0x0100
        /*03f6*/ 	.byte	0x04
	.zero		1


	//   ....[49]....
        /*03f8*/ 	.word	0x00000980
        /*03fc*/ 	.word	0x000000ff
        /*0400*/ 	.word	0x00000300
        /*0404*/ 	.short	0x0100
        /*0406*/ 	.byte	0x04
	.zero		1


	//   ....[50]....
        /*0408*/ 	.word	0x00000990
        /*040c*/ 	.word	0x000000ff
        /*0410*/ 	.word	0x000000c8
        /*0414*/ 	.short	0x0100
        /*0416*/ 	.byte	0x04
	.zero		1


	//   ....[51]....
        /*0418*/ 	.word	0x000009a0
        /*041c*/ 	.word	0x000000ff
        /*0420*/ 	.word	0x00000308
        /*0424*/ 	.short	0x0100
        /*0426*/ 	.byte	0x04
	.zero		1


	//   ....[52]....
        /*0428*/ 	.word	0x000009b0
        /*042c*/ 	.word	0x000000ff
        /*0430*/ 	.word	0x000000d0
        /*0434*/ 	.short	0x0100
        /*0436*/ 	.byte	0x04
	.zero		1


	//   ....[53]....
        /*0438*/ 	.word	0x000009c0
        /*043c*/ 	.word	0x000000ff
        /*0440*/ 	.word	0x00000310
        /*0444*/ 	.short	0x0100
        /*0446*/ 	.byte	0x04
	.zero		1


	//   ....[54]....
        /*0448*/ 	.word	0x000009d0
        /*044c*/ 	.word	0x000000ff
        /*0450*/ 	.word	0x000000d8
        /*0454*/ 	.short	0x0100
        /*0456*/ 	.byte	0x04
	.zero		1


	//   ....[55]....
        /*0458*/ 	.word	0x000009e0
        /*045c*/ 	.word	0x000000ff
        /*0460*/ 	.word	0x00000318
        /*0464*/ 	.short	0x0100
        /*0466*/ 	.byte	0x04
	.zero		1


	//   ....[56]....
        /*0468*/ 	.word	0x000009f0
        /*046c*/ 	.word	0x000000ff
        /*0470*/ 	.word	0x000000e0
        /*0474*/ 	.short	0x0100
        /*0476*/ 	.byte	0x04
	.zero		1


	//   ....[57]....
        /*0478*/ 	.word	0x00000a00
        /*047c*/ 	.word	0x000000ff
        /*0480*/ 	.word	0x00000320
        /*0484*/ 	.short	0x0100
        /*0486*/ 	.byte	0x04
	.zero		1


	//   ....[58]....
        /*0488*/ 	.word	0x00000a10
        /*048c*/ 	.word	0x000000ff
        /*0490*/ 	.word	0x000000e8
        /*0494*/ 	.short	0x0100
        /*0496*/ 	.byte	0x04
	.zero		1


	//   ....[59]....
        /*0498*/ 	.word	0x00000a20
        /*049c*/ 	.word	0x000000ff
        /*04a0*/ 	.word	0x00000328
        /*04a4*/ 	.short	0x0100
        /*04a6*/ 	.byte	0x04
	.zero		1


	//   ....[60]....
        /*04a8*/ 	.word	0x00000a30
        /*04ac*/ 	.word	0x000000ff
        /*04b0*/ 	.word	0x000000f0
        /*04b4*/ 	.short	0x0100
        /*04b6*/ 	.byte	0x04
	.zero		1


	//   ....[61]....
        /*04b8*/ 	.word	0x00000a40
        /*04bc*/ 	.word	0x000000ff
        /*04c0*/ 	.word	0x00000330
        /*04c4*/ 	.short	0x0100
        /*04c6*/ 	.byte	0x04
	.zero		1


	//   ....[62]....
        /*04c8*/ 	.word	0x00000a50
        /*04cc*/ 	.word	0x000000ff
        /*04d0*/ 	.word	0x000000f8
        /*04d4*/ 	.short	0x0100
        /*04d6*/ 	.byte	0x04
	.zero		1


	//   ....[63]....
        /*04d8*/ 	.word	0x00000a60
        /*04dc*/ 	.word	0x000000ff
        /*04e0*/ 	.word	0x00000338
        /*04e4*/ 	.short	0x0100
        /*04e6*/ 	.byte	0x04
	.zero		1


	//   ....[64]....
        /*04e8*/ 	.word	0x00000a70
        /*04ec*/ 	.word	0x000000ff
        /*04f0*/ 	.word	0x00000100
        /*04f4*/ 	.short	0x0100
        /*04f6*/ 	.byte	0x04
	.zero		1


	//   ....[65]....
        /*04f8*/ 	.word	0x00000a80
        /*04fc*/ 	.word	0x000000ff
        /*0500*/ 	.word	0x00000340
        /*0504*/ 	.short	0x0100
        /*0506*/ 	.byte	0x04
	.zero		1


	//   ....[66]....
        /*0508*/ 	.word	0x00000a90
        /*050c*/ 	.word	0x000000ff
        /*0510*/ 	.word	0x00000108
        /*0514*/ 	.short	0x0100
        /*0516*/ 	.byte	0x04
	.zero		1


	//   ....[67]....
        /*0518*/ 	.word	0x00000aa0
        /*051c*/ 	.word	0x000000ff
        /*0520*/ 	.word	0x00000348
        /*0524*/ 	.short	0x0100
        /*0526*/ 	.byte	0x04
	.zero		1


	//   ....[68]....
        /*0528*/ 	.word	0x00000ab0
        /*052c*/ 	.word	0x000000ff
        /*0530*/ 	.word	0x00000110
        /*0534*/ 	.short	0x0100
        /*0536*/ 	.byte	0x04
	.zero		1


	//   ....[69]....
        /*0538*/ 	.word	0x00000ac0
        /*053c*/ 	.word	0x000000ff
        /*0540*/ 	.word	0x00000350
        /*0544*/ 	.short	0x0100
        /*0546*/ 	.byte	0x04
	.zero		1


	//   ....[70]....
        /*0548*/ 	.word	0x00000ad0
        /*054c*/ 	.word	0x000000ff
        /*0550*/ 	.word	0x00000118
        /*0554*/ 	.short	0x0100
        /*0556*/ 	.byte	0x04
	.zero		1


	//   ....[71]....
        /*0558*/ 	.word	0x00000ae0
        /*055c*/ 	.word	0x000000ff
        /*0560*/ 	.word	0x00000358
        /*0564*/ 	.short	0x0100
        /*0566*/ 	.byte	0x04
	.zero		1


	//   ....[72]....
        /*0568*/ 	.word	0x00000af0
        /*056c*/ 	.word	0x000000ff
        /*0570*/ 	.word	0x00000120
        /*0574*/ 	.short	0x0100
        /*0576*/ 	.byte	0x04
	.zero		1


	//   ....[73]....
        /*0578*/ 	.word	0x00000b00
        /*057c*/ 	.word	0x000000ff
        /*0580*/ 	.word	0x00000360
        /*0584*/ 	.short	0x0100
        /*0586*/ 	.byte	0x04
	.zero		1


	//   ....[74]....
        /*0588*/ 	.word	0x00000b10
        /*058c*/ 	.word	0x000000ff
        /*0590*/ 	.word	0x00000128
        /*0594*/ 	.short	0x0100
        /*0596*/ 	.byte	0x04
	.zero		1


	//   ....[75]....
        /*0598*/ 	.word	0x00000b20
        /*059c*/ 	.word	0x000000ff
        /*05a0*/ 	.word	0x00000368
        /*05a4*/ 	.short	0x0100
        /*05a6*/ 	.byte	0x04
	.zero		1


	//   ....[76]....
        /*05a8*/ 	.word	0x00000b30
        /*05ac*/ 	.word	0x000000ff
        /*05b0*/ 	.word	0x00000130
        /*05b4*/ 	.short	0x0100
        /*05b6*/ 	.byte	0x04
	.zero		1


	//   ....[77]....
        /*05b8*/ 	.word	0x00000b40
        /*05bc*/ 	.word	0x000000ff
        /*05c0*/ 	.word	0x00000370
        /*05c4*/ 	.short	0x0100
        /*05c6*/ 	.byte	0x04
	.zero		1


	//   ....[78]....
        /*05c8*/ 	.word	0x00000b50
        /*05cc*/ 	.word	0x000000ff
        /*05d0*/ 	.word	0x00000138
        /*05d4*/ 	.short	0x0100
        /*05d6*/ 	.byte	0x04
	.zero		1


	//   ....[79]....
        /*05d8*/ 	.word	0x00000b60
        /*05dc*/ 	.word	0x000000ff
        /*05e0*/ 	.word	0x00000378
        /*05e4*/ 	.short	0x0100
        /*05e6*/ 	.byte	0x04
	.zero		1


	//   ....[80]....
        /*05e8*/ 	.word	0x00000b70
        /*05ec*/ 	.word	0x000000ff
        /*05f0*/ 	.word	0x00000140
        /*05f4*/ 	.short	0x0100
        /*05f6*/ 	.byte	0x04
	.zero		1


	//   ....[81]....
        /*05f8*/ 	.word	0x00000b80
        /*05fc*/ 	.word	0x000000ff
        /*0600*/ 	.word	0x00000380
        /*0604*/ 	.short	0x0100
        /*0606*/ 	.byte	0x04
	.zero		1


	//   ....[82]....
        /*0608*/ 	.word	0x00000b90
        /*060c*/ 	.word	0x000000ff
        /*0610*/ 	.word	0x00000148
        /*0614*/ 	.short	0x0100
        /*0616*/ 	.byte	0x04
	.zero		1


	//   ....[83]....
        /*0618*/ 	.word	0x00000ba0
        /*061c*/ 	.word	0x000000ff
        /*0620*/ 	.word	0x00000388
        /*0624*/ 	.short	0x0100
        /*0626*/ 	.byte	0x04
	.zero		1


	//   ....[84]....
        /*0628*/ 	.word	0x00000bb0
        /*062c*/ 	.word	0x000000ff
        /*0630*/ 	.word	0x00000150
        /*0634*/ 	.short	0x0100
        /*0636*/ 	.byte	0x04
	.zero		1


	//   ....[85]....
        /*0638*/ 	.word	0x00000bc0
        /*063c*/ 	.word	0x000000ff
        /*0640*/ 	.word	0x00000390
        /*0644*/ 	.short	0x0100
        /*0646*/ 	.byte	0x04
	.zero		1


	//   ....[86]....
        /*0648*/ 	.word	0x00000bd0
        /*064c*/ 	.word	0x000000ff
        /*0650*/ 	.word	0x00000158
        /*0654*/ 	.short	0x0100
        /*0656*/ 	.byte	0x04
	.zero		1


	//   ....[87]....
        /*0658*/ 	.word	0x00000be0
        /*065c*/ 	.word	0x000000ff
        /*0660*/ 	.word	0x00000398
        /*0664*/ 	.short	0x0100
        /*0666*/ 	.byte	0x04
	.zero		1


	//   ....[88]....
        /*0668*/ 	.word	0x00000bf0
        /*066c*/ 	.word	0x000000ff
        /*0670*/ 	.word	0x00000160
        /*0674*/ 	.short	0x0100
        /*0676*/ 	.byte	0x04
	.zero		1


	//   ....[89]....
        /*0678*/ 	.word	0x00000c00
        /*067c*/ 	.word	0x000000ff
        /*0680*/ 	.word	0x000003a0
        /*0684*/ 	.short	0x0100
        /*0686*/ 	.byte	0x04
	.zero		1


	//   ....[90]....
        /*0688*/ 	.word	0x00000c10
        /*068c*/ 	.word	0x000000ff
        /*0690*/ 	.word	0x00000168
        /*0694*/ 	.short	0x0100
        /*0696*/ 	.byte	0x04
	.zero		1


	//   ....[91]....
        /*0698*/ 	.word	0x00000c20
        /*069c*/ 	.word	0x000000ff
        /*06a0*/ 	.word	0x000003a8
        /*06a4*/ 	.short	0x0100
        /*06a6*/ 	.byte	0x04
	.zero		1


	//   ....[92]....
        /*06a8*/ 	.word	0x00000c30
        /*06ac*/ 	.word	0x000000ff
        /*06b0*/ 	.word	0x00000170
        /*06b4*/ 	.short	0x0100
        /*06b6*/ 	.byte	0x04
	.zero		1


	//   ....[93]....
        /*06b8*/ 	.word	0x00000c40
        /*06bc*/ 	.word	0x000000ff
        /*06c0*/ 	.word	0x000003b0
        /*06c4*/ 	.short	0x0100
        /*06c6*/ 	.byte	0x04
	.zero		1


	//   ....[94]....
        /*06c8*/ 	.word	0x00000c50
        /*06cc*/ 	.word	0x000000ff
        /*06d0*/ 	.word	0x00000178
        /*06d4*/ 	.short	0x0100
        /*06d6*/ 	.byte	0x04
	.zero		1


	//   ....[95]....
        /*06d8*/ 	.word	0x00000c60
        /*06dc*/ 	.word	0x000000ff
        /*06e0*/ 	.word	0x000003b8
        /*06e4*/ 	.short	0x0100
        /*06e6*/ 	.byte	0x04
	.zero		1


	//   ....[96]....
        /*06e8*/ 	.word	0x00000c70
        /*06ec*/ 	.word	0x000000ff
        /*06f0*/ 	.word	0x00000180
        /*06f4*/ 	.short	0x0100
        /*06f6*/ 	.byte	0x04
	.zero		1


	//   ....[97]....
        /*06f8*/ 	.word	0x00000c80
        /*06fc*/ 	.word	0x000000ff
        /*0700*/ 	.word	0x000003c0
        /*0704*/ 	.short	0x0100
        /*0706*/ 	.byte	0x04
	.zero		1


	//   ....[98]....
        /*0708*/ 	.word	0x00000c90
        /*070c*/ 	.word	0x000000ff
        /*0710*/ 	.word	0x00000188
        /*0714*/ 	.short	0x0100
        /*0716*/ 	.byte	0x04
	.zero		1


	//   ....[99]....
        /*0718*/ 	.word	0x00000ca0
        /*071c*/ 	.word	0x000000ff
        /*0720*/ 	.word	0x000003c8
        /*0724*/ 	.short	0x0100
        /*0726*/ 	.byte	0x04
	.zero		1


	//   ....[100]....
        /*0728*/ 	.word	0x00000cb0
        /*072c*/ 	.word	0x000000ff
        /*0730*/ 	.word	0x00000190
        /*0734*/ 	.short	0x0100
        /*0736*/ 	.byte	0x04
	.zero		1


	//   ....[101]....
        /*0738*/ 	.word	0x00000cc0
        /*073c*/ 	.word	0x000000ff
        /*0740*/ 	.word	0x000003d0
        /*0744*/ 	.short	0x0100
        /*0746*/ 	.byte	0x04
	.zero		1


	//   ....[102]....
        /*0748*/ 	.word	0x00000cd0
        /*074c*/ 	.word	0x000000ff
        /*0750*/ 	.word	0x00000198
        /*0754*/ 	.short	0x0100
        /*0756*/ 	.byte	0x04
	.zero		1


	//   ....[103]....
        /*0758*/ 	.word	0x00000ce0
        /*075c*/ 	.word	0x000000ff
        /*0760*/ 	.word	0x000003d8
        /*0764*/ 	.short	0x0100
        /*0766*/ 	.byte	0x04
	.zero		1


	//   ....[104]....
        /*0768*/ 	.word	0x00000cf0
        /*076c*/ 	.word	0x000000ff
        /*0770*/ 	.word	0x000001a0
        /*0774*/ 	.short	0x0100
        /*0776*/ 	.byte	0x04
	.zero		1


	//   ....[105]....
        /*0778*/ 	.word	0x00000d00
        /*077c*/ 	.word	0x000000ff
        /*0780*/ 	.word	0x000003e0
        /*0784*/ 	.short	0x0100
        /*0786*/ 	.byte	0x04
	.zero		1


	//   ....[106]....
        /*0788*/ 	.word	0x00000d10
        /*078c*/ 	.word	0x000000ff
        /*0790*/ 	.word	0x000001a8
        /*0794*/ 	.short	0x0100
        /*0796*/ 	.byte	0x04
	.zero		1


	//   ....[107]....
        /*0798*/ 	.word	0x00000d20
        /*079c*/ 	.word	0x000000ff
        /*07a0*/ 	.word	0x000003e8
        /*07a4*/ 	.short	0x0100
        /*07a6*/ 	.byte	0x04
	.zero		1


	//   ....[108]....
        /*07a8*/ 	.word	0x00000d30
        /*07ac*/ 	.word	0x000000ff
        /*07b0*/ 	.word	0x000001b0
        /*07b4*/ 	.short	0x0100
        /*07b6*/ 	.byte	0x04
	.zero		1


	//   ....[109]....
        /*07b8*/ 	.word	0x00000d40
        /*07bc*/ 	.word	0x000000ff
        /*07c0*/ 	.word	0x000003f0
        /*07c4*/ 	.short	0x0100
        /*07c6*/ 	.byte	0x04
	.zero		1


	//   ....[110]....
        /*07c8*/ 	.word	0x00000d50
        /*07cc*/ 	.word	0x000000ff
        /*07d0*/ 	.word	0x000001b8
        /*07d4*/ 	.short	0x0100
        /*07d6*/ 	.byte	0x04
	.zero		1


	//   ....[111]....
        /*07d8*/ 	.word	0x00000d60
        /*07dc*/ 	.word	0x000000ff
        /*07e0*/ 	.word	0x000003f8
        /*07e4*/ 	.short	0x0100
        /*07e6*/ 	.byte	0x04
	.zero		1


	//   ....[112]....
        /*07e8*/ 	.word	0x00000d70
        /*07ec*/ 	.word	0x000000ff
        /*07f0*/ 	.word	0x000001c0
        /*07f4*/ 	.short	0x0100
        /*07f6*/ 	.byte	0x04
	.zero		1


	//   ....[113]....
        /*07f8*/ 	.word	0x00000d80
        /*07fc*/ 	.word	0x000000ff
        /*0800*/ 	.word	0x00000400
        /*0804*/ 	.short	0x0100
        /*0806*/ 	.byte	0x04
	.zero		1


	//   ....[114]....
        /*0808*/ 	.word	0x00000d90
        /*080c*/ 	.word	0x000000ff
        /*0810*/ 	.word	0x000001c8
        /*0814*/ 	.short	0x0100
        /*0816*/ 	.byte	0x04
	.zero		1


	//   ....[115]....
        /*0818*/ 	.word	0x00000da0
        /*081c*/ 	.word	0x000000ff
        /*0820*/ 	.word	0x00000408
        /*0824*/ 	.short	0x0100
        /*0826*/ 	.byte	0x04
	.zero		1


	//   ....[116]....
        /*0828*/ 	.word	0x00000db0
        /*082c*/ 	.word	0x000000ff
        /*0830*/ 	.word	0x000001d0
        /*0834*/ 	.short	0x0100
        /*0836*/ 	.byte	0x04
	.zero		1


	//   ....[117]....
        /*0838*/ 	.word	0x00000dc0
        /*083c*/ 	.word	0x000000ff
        /*0840*/ 	.word	0x00000410
        /*0844*/ 	.short	0x0100
        /*0846*/ 	.byte	0x04
	.zero		1


	//   ....[118]....
        /*0848*/ 	.word	0x00000dd0
        /*084c*/ 	.word	0x000000ff
        /*0850*/ 	.word	0x000001d8
        /*0854*/ 	.short	0x0100
        /*0856*/ 	.byte	0x04
	.zero		1


	//   ....[119]....
        /*0858*/ 	.word	0x00000de0
        /*085c*/ 	.word	0x000000ff
        /*0860*/ 	.word	0x00000418
        /*0864*/ 	.short	0x0100
        /*0866*/ 	.byte	0x04
	.zero		1


	//   ....[120]....
        /*0868*/ 	.word	0x00000df0
        /*086c*/ 	.word	0x000000ff
        /*0870*/ 	.word	0x000001e0
        /*0874*/ 	.short	0x0100
        /*0876*/ 	.byte	0x04
	.zero		1


	//   ....[121]....
        /*0878*/ 	.word	0x00000e00
        /*087c*/ 	.word	0x000000ff
        /*0880*/ 	.word	0x00000420
        /*0884*/ 	.short	0x0100
        /*0886*/ 	.byte	0x04
	.zero		1


	//   ....[122]....
        /*0888*/ 	.word	0x00000e10
        /*088c*/ 	.word	0x000000ff
        /*0890*/ 	.word	0x000001e8
        /*0894*/ 	.short	0x0100
        /*0896*/ 	.byte	0x04
	.zero		1


	//   ....[123]....
        /*0898*/ 	.word	0x00000e20
        /*089c*/ 	.word	0x000000ff
        /*08a0*/ 	.word	0x00000428
        /*08a4*/ 	.short	0x0100
        /*08a6*/ 	.byte	0x04
	.zero		1


	//   ....[124]....
        /*08a8*/ 	.word	0x00000e30
        /*08ac*/ 	.word	0x000000ff
        /*08b0*/ 	.word	0x000001f0
        /*08b4*/ 	.short	0x0100
        /*08b6*/ 	.byte	0x04
	.zero		1


	//   ....[125]....
        /*08b8*/ 	.word	0x00000e40
        /*08bc*/ 	.word	0x000000ff
        /*08c0*/ 	.word	0x00000430
        /*08c4*/ 	.short	0x0100
        /*08c6*/ 	.byte	0x04
	.zero		1


	//   ....[126]....
        /*08c8*/ 	.word	0x00000e50
        /*08cc*/ 	.word	0x000000ff
        /*08d0*/ 	.word	0x000001f8
        /*08d4*/ 	.short	0x0100
        /*08d6*/ 	.byte	0x04
	.zero		1


	//   ....[127]....
        /*08d8*/ 	.word	0x00000e60
        /*08dc*/ 	.word	0x000000ff
        /*08e0*/ 	.word	0x00000438
        /*08e4*/ 	.short	0x0100
        /*08e6*/ 	.byte	0x04
	.zero		1


	//   ....[128]....
        /*08e8*/ 	.word	0x00000e70
        /*08ec*/ 	.word	0x000000ff
        /*08f0*/ 	.word	0x00000200
        /*08f4*/ 	.short	0x0100
        /*08f6*/ 	.byte	0x04
	.zero		1


	//   ....[129]....
        /*08f8*/ 	.word	0x00000e80
        /*08fc*/ 	.word	0x000000ff
        /*0900*/ 	.word	0x00000440
        /*0904*/ 	.short	0x0100
        /*0906*/ 	.byte	0x04
	.zero		1


	//   ....[130]....
        /*0908*/ 	.word	0x00000e90
        /*090c*/ 	.word	0x000000ff
        /*0910*/ 	.word	0x00000208
        /*0914*/ 	.short	0x0100
        /*0916*/ 	.byte	0x04
	.zero		1


	//   ....[131]....
        /*0918*/ 	.word	0x00000ea0
        /*091c*/ 	.word	0x000000ff
        /*0920*/ 	.word	0x00000448
        /*0924*/ 	.short	0x0100
        /*0926*/ 	.byte	0x04
	.zero		1


	//   ....[132]....
        /*0928*/ 	.word	0x00000eb0
        /*092c*/ 	.word	0x000000ff
        /*0930*/ 	.word	0x00000210
        /*0934*/ 	.short	0x0100
        /*0936*/ 	.byte	0x04
	.zero		1


	//   ....[133]....
        /*0938*/ 	.word	0x00000ec0
        /*093c*/ 	.word	0x000000ff
        /*0940*/ 	.word	0x00000450
        /*0944*/ 	.short	0x0100
        /*0946*/ 	.byte	0x04
	.zero		1


	//   ....[134]....
        /*0948*/ 	.word	0x00000ed0
        /*094c*/ 	.word	0x000000ff
        /*0950*/ 	.word	0x00000218
        /*0954*/ 	.short	0x0100
        /*0956*/ 	.byte	0x04
	.zero		1


	//   ....[135]....
        /*0958*/ 	.word	0x00000ee0
        /*095c*/ 	.word	0x000000ff
        /*0960*/ 	.word	0x00000458
        /*0964*/ 	.short	0x0100
        /*0966*/ 	.byte	0x04
	.zero		1


	//   ....[136]....
        /*0968*/ 	.word	0x00000ef0
        /*096c*/ 	.word	0x000000ff
        /*0970*/ 	.word	0x00000220
        /*0974*/ 	.short	0x0100
        /*0976*/ 	.byte	0x04
	.zero		1


	//   ....[137]....
        /*0978*/ 	.word	0x00000f00
        /*097c*/ 	.word	0x000000ff
        /*0980*/ 	.word	0x00000460
        /*0984*/ 	.short	0x0100
        /*0986*/ 	.byte	0x04
	.zero		1


	//   ....[138]....
        /*0988*/ 	.word	0x00000f10
        /*098c*/ 	.word	0x000000ff
        /*0990*/ 	.word	0x00000228
        /*0994*/ 	.short	0x0100
        /*0996*/ 	.byte	0x04
	.zero		1


	//   ....[139]....
        /*0998*/ 	.word	0x00000f20
        /*099c*/ 	.word	0x000000ff
        /*09a0*/ 	.word	0x00000468
        /*09a4*/ 	.short	0x0100
        /*09a6*/ 	.byte	0x04
	.zero		1


	//   ....[140]....
        /*09a8*/ 	.word	0x00000f30
        /*09ac*/ 	.word	0x000000ff
        /*09b0*/ 	.word	0x00000230
        /*09b4*/ 	.short	0x0100
        /*09b6*/ 	.byte	0x04
	.zero		1


	//   ....[141]....
        /*09b8*/ 	.word	0x00000f40
        /*09bc*/ 	.word	0x000000ff
        /*09c0*/ 	.word	0x00000470
        /*09c4*/ 	.short	0x0100
        /*09c6*/ 	.byte	0x04
	.zero		1


	//   ....[142]....
        /*09c8*/ 	.word	0x00000f50
        /*09cc*/ 	.word	0x000000ff
        /*09d0*/ 	.word	0x00000238
        /*09d4*/ 	.short	0x0100
        /*09d6*/ 	.byte	0x04
	.zero		1


	//   ....[143]....
        /*09d8*/ 	.word	0x00000f60
        /*09dc*/ 	.word	0x000000ff
        /*09e0*/ 	.word	0x00000478
        /*09e4*/ 	.short	0x0100
        /*09e6*/ 	.byte	0x04
	.zero		1


	//   ....[144]....
        /*09e8*/ 	.word	0x000010a0
        /*09ec*/ 	.word	0x000000ff
        /*09f0*/ 	.word	0x00000480
        /*09f4*/ 	.short	0x0100
        /*09f6*/ 	.byte	0x04
	.zero		1


	//   ....[145]....
        /*09f8*/ 	.word	0x000010b0
        /*09fc*/ 	.word	0x000000ff
        /*0a00*/ 	.word	0x00000488
        /*0a04*/ 	.short	0x0100
        /*0a06*/ 	.byte	0x04
	.zero		1


	//   ....[146]....
        /*0a08*/ 	.word	0x000011a0
        /*0a0c*/ 	.word	0x000000ff
        /*0a10*/ 	.word	0x00000490
        /*0a14*/ 	.short	0x0100
        /*0a16*/ 	.byte	0x04
	.zero		1


	//   ....[147]....
        /*0a18*/ 	.word	0x000011b0
        /*0a1c*/ 	.word	0x000000ff
        /*0a20*/ 	.word	0x00000498
        /*0a24*/ 	.short	0x0100
        /*0a26*/ 	.byte	0x04
	.zero		1


	//   ....[148]....
        /*0a28*/ 	.word	0x000012f0
        /*0a2c*/ 	.word	0x000000ff
        /*0a30*/ 	.word	0x000004a0
        /*0a34*/ 	.short	0x0100
        /*0a36*/ 	.byte	0x06
	.zero		1


	//   ....[149]....
        /*0a38*/ 	.word	0x00001300
        /*0a3c*/ 	.word	0x000000ff
        /*0a40*/ 	.word	0x000004a8
        /*0a44*/ 	.short	0x0100
        /*0a46*/ 	.byte	0x06
	.zero		1


	//   ....[150]....
        /*0a48*/ 	.word	0x00001440
        /*0a4c*/ 	.word	0x000000ff
        /*0a50*/ 	.word	0x000004b0
        /*0a54*/ 	.short	0x0100
        /*0a56*/ 	.byte	0x04
	.zero		1


	//   ....[151]....
        /*0a58*/ 	.word	0x00001450
        /*0a5c*/ 	.word	0x000000ff
        /*0a60*/ 	.word	0x000004c0
        /*0a64*/ 	.short	0x0100
        /*0a66*/ 	.byte	0x04
	.zero		1


	//   ....[152]....
        /*0a68*/ 	.word	0x00001460
        /*0a6c*/ 	.word	0x000000ff
        /*0a70*/ 	.word	0x000004b8
        /*0a74*/ 	.short	0x0100
        /*0a76*/ 	.byte	0x04
	.zero		1


	//   ....[153]....
        /*0a78*/ 	.word	0x00001470
        /*0a7c*/ 	.word	0x000000ff
        /*0a80*/ 	.word	0x000004c8
        /*0a84*/ 	.short	0x0100
        /*0a86*/ 	.byte	0x04
	.zero		1


	//   ....[154]....
        /*0a88*/ 	.word	0x00001570
        /*0a8c*/ 	.word	0x000000ff
        /*0a90*/ 	.word	0x000004d0
        /*0a94*/ 	.short	0x0100
        /*0a96*/ 	.byte	0x06
	.zero		1


	//   ....[155]....
        /*0a98*/ 	.word	0x00002090
        /*0a9c*/ 	.word	0x000000ff
        /*0aa0*/ 	.word	0x00000240
        /*0aa4*/ 	.short	0x010a
        /*0aa6*/ 	.byte	0x04
	.zero		1


	//   ....[156]....
        /*0aa8*/ 	.word	0x00002310
        /*0aac*/ 	.word	0x000000ff
        /*0ab0*/ 	.word	0x00000240
        /*0ab4*/ 	.short	0x010a
        /*0ab6*/ 	.byte	0x09
	.zero		1


	//   ....[157]....
        /*0ab8*/ 	.word	0x000024c0
        /*0abc*/ 	.word	0x000000ff
        /*0ac0*/ 	.word	0x00000240
        /*0ac4*/ 	.short	0x010a
        /*0ac6*/ 	.byte	0x07
	.zero		1


	//   ....[158]....
        /*0ac8*/ 	.word	0x00002690
        /*0acc*/ 	.word	0x000000ff
        /*0ad0*/ 	.word	0x00000498
        /*0ad4*/ 	.short	0x0101
        /*0ad6*/ 	.byte	0x19
	.zero		1


	//   ....[159]....
        /*0ad8*/ 	.word	0x000026c0
        /*0adc*/ 	.word	0x000000ff
        /*0ae0*/ 	.word	0x00000240
        /*0ae4*/ 	.short	0x010a
        /*0ae6*/ 	.byte	0x04
	.zero		1


	//   ....[160]....
        /*0ae8*/ 	.word	0x000028e0
        /*0aec*/ 	.word	0x000000ff
        /*0af0*/ 	.word	0x00000240
        /*0af4*/ 	.short	0x010a
        /*0af6*/ 	.byte	0x09
	.zero		1


	//   ....[161]....
        /*0af8*/ 	.word	0x00002a90
        /*0afc*/ 	.word	0x000000ff
        /*0b00*/ 	.word	0x00000240
        /*0b04*/ 	.short	0x010a
        /*0b06*/ 	.byte	0x07
	.zero		1


	//   ....[162]....
        /*0b08*/ 	.word	0x00002c70
        /*0b0c*/ 	.word	0x000000ff
        /*0b10*/ 	.word	0x000004a0
        /*0b14*/ 	.short	0x010a
        /*0b16*/ 	.byte	0x19
	.zero		1


	//   ....[163]....
        /*0b18*/ 	.word	0x00002d30
        /*0b1c*/ 	.word	0x000000ff
        /*0b20*/ 	.word	0x00000000
        /*0b24*/ 	.short	0x0101
        /*0b26*/ 	.byte	0x04
	.zero		1


	//   ....[164]....
        /*0b28*/ 	.word	0x00003320
        /*0b2c*/ 	.word	0x000000ff
        /*0b30*/ 	.word	0x00000000
        /*0b34*/ 	.short	0x010a
        /*0b36*/ 	.byte	0x04
	.zero		1


	//   ....[165]....
        /*0b38*/ 	.word	0x000033c0
        /*0b3c*/ 	.word	0x000000ff
        /*0b40*/ 	.word	0x00000000
        /*0b44*/ 	.short	0x010a
        /*0b46*/ 	.byte	0x05
	.zero		1


	//   ....[166]....
        /*0b48*/ 	.word	0x00003460
        /*0b4c*/ 	.word	0x000000ff
        /*0b50*/ 	.word	0x00000000
        /*0b54*/ 	.short	0x010a
        /*0b56*/ 	.byte	0x05
	.zero		1


	//   ....[167]....
        /*0b58*/ 	.word	0x00003500
        /*0b5c*/ 	.word	0x000000ff
        /*0b60*/ 	.word	0x00000000
        /*0b64*/ 	.short	0x010a
        /*0b66*/ 	.byte	0x05
	.zero		1


	//   ....[168]....
        /*0b68*/ 	.word	0x000035a0
        /*0b6c*/ 	.word	0x000000ff
        /*0b70*/ 	.word	0x00000000
        /*0b74*/ 	.short	0x010a
        /*0b76*/ 	.byte	0x05
	.zero		1


	//   ....[169]....
        /*0b78*/ 	.word	0x00003640
        /*0b7c*/ 	.word	0x000000ff
        /*0b80*/ 	.word	0x00000000
        /*0b84*/ 	.short	0x010a
        /*0b86*/ 	.byte	0x05
	.zero		1


	//   ....[170]....
        /*0b88*/ 	.word	0x000036e0
        /*0b8c*/ 	.word	0x000000ff
        /*0b90*/ 	.word	0x00000000
        /*0b94*/ 	.short	0x010a
        /*0b96*/ 	.byte	0x05
	.zero		1


	//   ....[171]....
        /*0b98*/ 	.word	0x00003780
        /*0b9c*/ 	.word	0x000000ff
        /*0ba0*/ 	.word	0x00000000
        /*0ba4*/ 	.short	0x010a
        /*0ba6*/ 	.byte	0x05
	.zero		1


	//   ....[172]....
        /*0ba8*/ 	.word	0x00003820
        /*0bac*/ 	.word	0x000000ff
        /*0bb0*/ 	.word	0x00000000
        /*0bb4*/ 	.short	0x010a
        /*0bb6*/ 	.byte	0x05
	.zero		1


	//   ....[173]....
        /*0bb8*/ 	.word	0x000038c0
        /*0bbc*/ 	.word	0x000000ff
        /*0bc0*/ 	.word	0x00000000
        /*0bc4*/ 	.short	0x010a
        /*0bc6*/ 	.byte	0x05
	.zero		1


	//   ....[174]....
        /*0bc8*/ 	.word	0x00003960
        /*0bcc*/ 	.word	0x000000ff
        /*0bd0*/ 	.word	0x00000000
        /*0bd4*/ 	.short	0x010a
        /*0bd6*/ 	.byte	0x05
	.zero		1


	//   ....[175]....
        /*0bd8*/ 	.word	0x00003a00
        /*0bdc*/ 	.word	0x000000ff
        /*0be0*/ 	.word	0x00000000
        /*0be4*/ 	.short	0x010a
        /*0be6*/ 	.byte	0x05
	.zero		1


	//   ....[176]....
        /*0be8*/ 	.word	0x00003aa0
        /*0bec*/ 	.word	0x000000ff
        /*0bf0*/ 	.word	0x00000000
        /*0bf4*/ 	.short	0x010a
        /*0bf6*/ 	.byte	0x05
	.zero		1


	//   ....[177]....
        /*0bf8*/ 	.word	0x00003b40
        /*0bfc*/ 	.word	0x000000ff
        /*0c00*/ 	.word	0x00000000
        /*0c04*/ 	.short	0x010a
        /*0c06*/ 	.byte	0x05
	.zero		1


	//   ....[178]....
        /*0c08*/ 	.word	0x00003be0
        /*0c0c*/ 	.word	0x000000ff
        /*0c10*/ 	.word	0x00000000
        /*0c14*/ 	.short	0x010a
        /*0c16*/ 	.byte	0x05
	.zero		1


	//   ....[179]....
        /*0c18*/ 	.word	0x00003c80
        /*0c1c*/ 	.word	0x000000ff
        /*0c20*/ 	.word	0x00000000
        /*0c24*/ 	.short	0x010a
        /*0c26*/ 	.byte	0x05
	.zero		1


	//   ....[180]....
        /*0c28*/ 	.word	0x00003d20
        /*0c2c*/ 	.word	0x000000ff
        /*0c30*/ 	.word	0x00000000
        /*0c34*/ 	.short	0x010a
        /*0c36*/ 	.byte	0x05
	.zero		1


	//   ....[181]....
        /*0c38*/ 	.word	0x00003dc0
        /*0c3c*/ 	.word	0x000000ff
        /*0c40*/ 	.word	0x00000000
        /*0c44*/ 	.short	0x010a
        /*0c46*/ 	.byte	0x05
	.zero		1


	//   ....[182]....
        /*0c48*/ 	.word	0x00003e60
        /*0c4c*/ 	.word	0x000000ff
        /*0c50*/ 	.word	0x00000000
        /*0c54*/ 	.short	0x010a
        /*0c56*/ 	.byte	0x05
	.zero		1


	//   ....[183]....
        /*0c58*/ 	.word	0x00003f00
        /*0c5c*/ 	.word	0x000000ff
        /*0c60*/ 	.word	0x00000000
        /*0c64*/ 	.short	0x010a
        /*0c66*/ 	.byte	0x05
	.zero		1


	//   ....[184]....
        /*0c68*/ 	.word	0x00003fa0
        /*0c6c*/ 	.word	0x000000ff
        /*0c70*/ 	.word	0x00000000
        /*0c74*/ 	.short	0x010a
        /*0c76*/ 	.byte	0x05
	.zero		1


	//   ....[185]....
        /*0c78*/ 	.word	0x00004040
        /*0c7c*/ 	.word	0x000000ff
        /*0c80*/ 	.word	0x00000000
        /*0c84*/ 	.short	0x010a
        /*0c86*/ 	.byte	0x05
	.zero		1


	//   ....[186]....
        /*0c88*/ 	.word	0x000040e0
        /*0c8c*/ 	.word	0x000000ff
        /*0c90*/ 	.word	0x00000000
        /*0c94*/ 	.short	0x010a
        /*0c96*/ 	.byte	0x05
	.zero		1


	//   ....[187]....
        /*0c98*/ 	.word	0x00004180
        /*0c9c*/ 	.word	0x000000ff
        /*0ca0*/ 	.word	0x00000000
        /*0ca4*/ 	.short	0x010a
        /*0ca6*/ 	.byte	0x05
	.zero		1


	//   ....[188]....
        /*0ca8*/ 	.word	0x00004220
        /*0cac*/ 	.word	0x000000ff
        /*0cb0*/ 	.word	0x00000000
        /*0cb4*/ 	.short	0x010a
        /*0cb6*/ 	.byte	0x05
	.zero		1


	//   ....[189]....
        /*0cb8*/ 	.word	0x000042c0
        /*0cbc*/ 	.word	0x000000ff
        /*0cc0*/ 	.word	0x00000000
        /*0cc4*/ 	.short	0x010a
        /*0cc6*/ 	.byte	0x05
	.zero		1


	//   ....[190]....
        /*0cc8*/ 	.word	0x00004360
        /*0ccc*/ 	.word	0x000000ff
        /*0cd0*/ 	.word	0x00000000
        /*0cd4*/ 	.short	0x010a
        /*0cd6*/ 	.byte	0x05
	.zero		1


	//   ....[191]....
        /*0cd8*/ 	.word	0x00004400
        /*0cdc*/ 	.word	0x000000ff
        /*0ce0*/ 	.word	0x00000000
        /*0ce4*/ 	.short	0x010a
        /*0ce6*/ 	.byte	0x05
	.zero		1


	//   ....[192]....
        /*0ce8*/ 	.word	0x000044a0
        /*0cec*/ 	.word	0x000000ff
        /*0cf0*/ 	.word	0x00000000
        /*0cf4*/ 	.short	0x010a
        /*0cf6*/ 	.byte	0x05
	.zero		1


	//   ....[193]....
        /*0cf8*/ 	.word	0x00004540
        /*0cfc*/ 	.word	0x000000ff
        /*0d00*/ 	.word	0x00000000
        /*0d04*/ 	.short	0x010a
        /*0d06*/ 	.byte	0x05
	.zero		1


	//   ....[194]....
        /*0d08*/ 	.word	0x000045e0
        /*0d0c*/ 	.word	0x000000ff
        /*0d10*/ 	.word	0x00000000
        /*0d14*/ 	.short	0x010a
        /*0d16*/ 	.byte	0x05
	.zero		1


	//   ....[195]....
        /*0d18*/ 	.word	0x00004680
        /*0d1c*/ 	.word	0x000000ff
        /*0d20*/ 	.word	0x00000000
        /*0d24*/ 	.short	0x010a
        /*0d26*/ 	.byte	0x05
	.zero		1


	//   ....[196]....
        /*0d28*/ 	.word	0x00004720
        /*0d2c*/ 	.word	0x000000ff
        /*0d30*/ 	.word	0x00000000
        /*0d34*/ 	.short	0x010a
        /*0d36*/ 	.byte	0x05
	.zero		1


	//   ....[197]....
        /*0d38*/ 	.word	0x000047c0
        /*0d3c*/ 	.word	0x000000ff
        /*0d40*/ 	.word	0x00000000
        /*0d44*/ 	.short	0x010a
        /*0d46*/ 	.byte	0x05
	.zero		1


	//   ....[198]....
        /*0d48*/ 	.word	0x00004860
        /*0d4c*/ 	.word	0x000000ff
        /*0d50*/ 	.word	0x00000000
        /*0d54*/ 	.short	0x010a
        /*0d56*/ 	.byte	0x05
	.zero		1


	//   ....[199]....
        /*0d58*/ 	.word	0x00004900
        /*0d5c*/ 	.word	0x000000ff
        /*0d60*/ 	.word	0x00000000
        /*0d64*/ 	.short	0x010a
        /*0d66*/ 	.byte	0x05
	.zero		1


	//   ....[200]....
        /*0d68*/ 	.word	0x000049a0
        /*0d6c*/ 	.word	0x000000ff
        /*0d70*/ 	.word	0x00000000
        /*0d74*/ 	.short	0x010a
        /*0d76*/ 	.byte	0x05
	.zero		1


	//   ....[201]....
        /*0d78*/ 	.word	0x00004a40
        /*0d7c*/ 	.word	0x000000ff
        /*0d80*/ 	.word	0x00000000
        /*0d84*/ 	.short	0x010a
        /*0d86*/ 	.byte	0x05
	.zero		1


	//   ....[202]....
        /*0d88*/ 	.word	0x00004ae0
        /*0d8c*/ 	.word	0x000000ff
        /*0d90*/ 	.word	0x00000000
        /*0d94*/ 	.short	0x010a
        /*0d96*/ 	.byte	0x05
	.zero		1


	//   ....[203]....
        /*0d98*/ 	.word	0x00004b80
        /*0d9c*/ 	.word	0x000000ff
        /*0da0*/ 	.word	0x00000000
        /*0da4*/ 	.short	0x010a
        /*0da6*/ 	.byte	0x05
	.zero		1


	//   ....[204]....
        /*0da8*/ 	.word	0x00004c20
        /*0dac*/ 	.word	0x000000ff
        /*0db0*/ 	.word	0x00000000
        /*0db4*/ 	.short	0x010a
        /*0db6*/ 	.byte	0x05
	.zero		1


	//   ....[205]....
        /*0db8*/ 	.word	0x00004cc0
        /*0dbc*/ 	.word	0x000000ff
        /*0dc0*/ 	.word	0x00000000
        /*0dc4*/ 	.short	0x010a
        /*0dc6*/ 	.byte	0x05
	.zero		1


	//   ....[206]....
        /*0dc8*/ 	.word	0x00004d60
        /*0dcc*/ 	.word	0x000000ff
        /*0dd0*/ 	.word	0x00000000
        /*0dd4*/ 	.short	0x010a
        /*0dd6*/ 	.byte	0x05
	.zero		1


	//   ....[207]....
        /*0dd8*/ 	.word	0x00004e00
        /*0ddc*/ 	.word	0x000000ff
        /*0de0*/ 	.word	0x00000000
        /*0de4*/ 	.short	0x010a
        /*0de6*/ 	.byte	0x05
	.zero		1


	//   ....[208]....
        /*0de8*/ 	.word	0x00004ea0
        /*0dec*/ 	.word	0x000000ff
        /*0df0*/ 	.word	0x00000000
        /*0df4*/ 	.short	0x010a
        /*0df6*/ 	.byte	0x05
	.zero		1


	//   ....[209]....
        /*0df8*/ 	.word	0x00004f40
        /*0dfc*/ 	.word	0x000000ff
        /*0e00*/ 	.word	0x00000000
        /*0e04*/ 	.short	0x010a
        /*0e06*/ 	.byte	0x05
	.zero		1


	//   ....[210]....
        /*0e08*/ 	.word	0x00004fe0
        /*0e0c*/ 	.word	0x000000ff
        /*0e10*/ 	.word	0x00000000
        /*0e14*/ 	.short	0x010a
        /*0e16*/ 	.byte	0x05
	.zero		1


	//   ....[211]....
        /*0e18*/ 	.word	0x00005080
        /*0e1c*/ 	.word	0x000000ff
        /*0e20*/ 	.word	0x00000000
        /*0e24*/ 	.short	0x010a
        /*0e26*/ 	.byte	0x05
	.zero		1


	//   ....[212]....
        /*0e28*/ 	.word	0x00005120
        /*0e2c*/ 	.word	0x000000ff
        /*0e30*/ 	.word	0x00000000
        /*0e34*/ 	.short	0x010a
        /*0e36*/ 	.byte	0x05
	.zero		1


	//   ....[213]....
        /*0e38*/ 	.word	0x000051c0
        /*0e3c*/ 	.word	0x000000ff
        /*0e40*/ 	.word	0x00000000
        /*0e44*/ 	.short	0x010a
        /*0e46*/ 	.byte	0x05
	.zero		1


	//   ....[214]....
        /*0e48*/ 	.word	0x00005260
        /*0e4c*/ 	.word	0x000000ff
        /*0e50*/ 	.word	0x00000000
        /*0e54*/ 	.short	0x010a
        /*0e56*/ 	.byte	0x05
	.zero		1


	//   ....[215]....
        /*0e58*/ 	.word	0x00005300
        /*0e5c*/ 	.word	0x000000ff
        /*0e60*/ 	.word	0x00000000
        /*0e64*/ 	.short	0x010a
        /*0e66*/ 	.byte	0x05
	.zero		1


	//   ....[216]....
        /*0e68*/ 	.word	0x000053a0
        /*0e6c*/ 	.word	0x000000ff
        /*0e70*/ 	.word	0x00000000
        /*0e74*/ 	.short	0x010a
        /*0e76*/ 	.byte	0x05
	.zero		1


	//   ....[217]....
        /*0e78*/ 	.word	0x00005440
        /*0e7c*/ 	.word	0x000000ff
        /*0e80*/ 	.word	0x00000000
        /*0e84*/ 	.short	0x010a
        /*0e86*/ 	.byte	0x05
	.zero		1


	//   ....[218]....
        /*0e88*/ 	.word	0x000054e0
        /*0e8c*/ 	.word	0x000000ff
        /*0e90*/ 	.word	0x00000000
        /*0e94*/ 	.short	0x010a
        /*0e96*/ 	.byte	0x05
	.zero		1


	//   ....[219]....
        /*0e98*/ 	.word	0x00005580
        /*0e9c*/ 	.word	0x000000ff
        /*0ea0*/ 	.word	0x00000000
        /*0ea4*/ 	.short	0x010a
        /*0ea6*/ 	.byte	0x05
	.zero		1


	//   ....[220]....
        /*0ea8*/ 	.word	0x00005620
        /*0eac*/ 	.word	0x000000ff
        /*0eb0*/ 	.word	0x00000000
        /*0eb4*/ 	.short	0x010a
        /*0eb6*/ 	.byte	0x05
	.zero		1


	//   ....[221]....
        /*0eb8*/ 	.word	0x000056c0
        /*0ebc*/ 	.word	0x000000ff
        /*0ec0*/ 	.word	0x00000000
        /*0ec4*/ 	.short	0x010a
        /*0ec6*/ 	.byte	0x05
	.zero		1


	//   ....[222]....
        /*0ec8*/ 	.word	0x00005760
        /*0ecc*/ 	.word	0x000000ff
        /*0ed0*/ 	.word	0x00000000
        /*0ed4*/ 	.short	0x010a
        /*0ed6*/ 	.byte	0x05
	.zero		1


	//   ....[223]....
        /*0ed8*/ 	.word	0x00005800
        /*0edc*/ 	.word	0x000000ff
        /*0ee0*/ 	.word	0x00000000
        /*0ee4*/ 	.short	0x010a
        /*0ee6*/ 	.byte	0x05
	.zero		1


	//   ....[224]....
        /*0ee8*/ 	.word	0x000058a0
        /*0eec*/ 	.word	0x000000ff
        /*0ef0*/ 	.word	0x00000000
        /*0ef4*/ 	.short	0x010a
        /*0ef6*/ 	.byte	0x05
	.zero		1


	//   ....[225]....
        /*0ef8*/ 	.word	0x00005940
        /*0efc*/ 	.word	0x000000ff
        /*0f00*/ 	.word	0x00000000
        /*0f04*/ 	.short	0x010a
        /*0f06*/ 	.byte	0x05
	.zero		1


	//   ....[226]....
        /*0f08*/ 	.word	0x000059e0
        /*0f0c*/ 	.word	0x000000ff
        /*0f10*/ 	.word	0x00000000
        /*0f14*/ 	.short	0x010a
        /*0f16*/ 	.byte	0x05
	.zero		1


	//   ....[227]....
        /*0f18*/ 	.word	0x00005a80
        /*0f1c*/ 	.word	0x000000ff
        /*0f20*/ 	.word	0x00000000
        /*0f24*/ 	.short	0x010a
        /*0f26*/ 	.byte	0x05
	.zero		1


	//   ....[228]....
        /*0f28*/ 	.word	0x00005b20
        /*0f2c*/ 	.word	0x000000ff
        /*0f30*/ 	.word	0x00000000
        /*0f34*/ 	.short	0x010a
        /*0f36*/ 	.byte	0x05
	.zero		1


	//   ....[229]....
        /*0f38*/ 	.word	0x00005bc0
        /*0f3c*/ 	.word	0x000000ff
        /*0f40*/ 	.word	0x00000000
        /*0f44*/ 	.short	0x010a
        /*0f46*/ 	.byte	0x05
	.zero		1


	//   ....[230]....
        /*0f48*/ 	.word	0x00005c60
        /*0f4c*/ 	.word	0x000000ff
        /*0f50*/ 	.word	0x00000000
        /*0f54*/ 	.short	0x010a
        /*0f56*/ 	.byte	0x05
	.zero		1


	//   ....[231]....
        /*0f58*/ 	.word	0x00005d00
        /*0f5c*/ 	.word	0x000000ff
        /*0f60*/ 	.word	0x00000000
        /*0f64*/ 	.short	0x010a
        /*0f66*/ 	.byte	0x05
	.zero		1


	//   ....[232]....
        /*0f68*/ 	.word	0x00005da0
        /*0f6c*/ 	.word	0x000000ff
        /*0f70*/ 	.word	0x00000000
        /*0f74*/ 	.short	0x010a
        /*0f76*/ 	.byte	0x05
	.zero		1


	//   ....[233]....
        /*0f78*/ 	.word	0x00005e40
        /*0f7c*/ 	.word	0x000000ff
        /*0f80*/ 	.word	0x00000000
        /*0f84*/ 	.short	0x010a
        /*0f86*/ 	.byte	0x05
	.zero		1


	//   ....[234]....
        /*0f88*/ 	.word	0x00005ee0
        /*0f8c*/ 	.word	0x000000ff
        /*0f90*/ 	.word	0x00000000
        /*0f94*/ 	.short	0x010a
        /*0f96*/ 	.byte	0x05
	.zero		1


	//   ....[235]....
        /*0f98*/ 	.word	0x00005f90
        /*0f9c*/ 	.word	0x00000000
        /*0fa0*/ 	.word	0x00000000
        /*0fa4*/ 	.short	0x010a
        /*0fa6*/ 	.byte	0xff
	.zero		1


	//   ....[236]....
        /*0fa8*/ 	.word	0x000060e0
        /*0fac*/ 	.word	0x000000ff
        /*0fb0*/ 	.word	0x000004a8
        /*0fb4*/ 	.short	0x010a
        /*0fb6*/ 	.byte	0x04
	.zero		1


	//   ....[237]....
        /*0fb8*/ 	.word	0x00006180
        /*0fbc*/ 	.word	0x000000ff
        /*0fc0*/ 	.word	0x000004a0
        /*0fc4*/ 	.short	0x010a
        /*0fc6*/ 	.byte	0x04
	.zero		1


	//   ....[238]....
        /*0fc8*/ 	.word	0x00006220
        /*0fcc*/ 	.word	0x000000ff
        /*0fd0*/ 	.word	0x00000000
        /*0fd4*/ 	.short	0x0101
        /*0fd6*/ 	.byte	0x05
	.zero		1


	//   ....[239]....
        /*0fd8*/ 	.word	0x00006260
        /*0fdc*/ 	.word	0x000000ff
        /*0fe0*/ 	.word	0x000004a8
        /*0fe4*/ 	.short	0x0106
        /*0fe6*/ 	.byte	0x04
	.zero		1


	//   ....[240]....
        /*0fe8*/ 	.word	0x000062a0
        /*0fec*/ 	.word	0x00000000
        /*0ff0*/ 	.word	0x000004a8
        /*0ff4*/ 	.short	0x010a
        /*0ff6*/ 	.byte	0xff
	.zero		1


	//   ....[241]....
        /*0ff8*/ 	.word	0x000064f0
        /*0ffc*/ 	.word	0x000000ff
        /*1000*/ 	.word	0x00000008
        /*1004*/ 	.short	0x010a
        /*1006*/ 	.byte	0x05
	.zero		1


	//   ....[242]....
        /*1008*/ 	.word	0x00006510
        /*100c*/ 	.word	0x000000ff
        /*1010*/ 	.word	0x00000008
        /*1014*/ 	.short	0x010a
        /*1016*/ 	.byte	0x05
	.zero		1


	//   ....[243]....
        /*1018*/ 	.word	0x000066a0
        /*101c*/ 	.word	0x000000ff
        /*1020*/ 	.word	0x00000008
        /*1024*/ 	.short	0x010a
        /*1026*/ 	.byte	0x05
	.zero		1


	//   ....[244]....
        /*1028*/ 	.word	0x000066c0
        /*102c*/ 	.word	0x000000ff
        /*1030*/ 	.word	0x00000008
        /*1034*/ 	.short	0x010a
        /*1036*/ 	.byte	0x05
	.zero		1


	//   ....[245]....
        /*1038*/ 	.word	0x00006780
        /*103c*/ 	.word	0x000000ff
        /*1040*/ 	.word	0x00000000
        /*1044*/ 	.short	0x0101
        /*1046*/ 	.byte	0x04
	.zero		1


	//   ....[246]....
        /*1048*/ 	.word	0x00006ab0
        /*104c*/ 	.word	0x000000ff
        /*1050*/ 	.word	0x000004a0
        /*1054*/ 	.short	0x010a
        /*1056*/ 	.byte	0x0e
	.zero		1


	//   ....[247]....
        /*1058*/ 	.word	0x00006b50
        /*105c*/ 	.word	0x000000ff
        /*1060*/ 	.word	0x00000000
        /*1064*/ 	.short	0x0101
        /*1066*/ 	.byte	0x18
	.zero		1


	//   ....[248]....
        /*1068*/ 	.word	0x00006b90
        /*106c*/ 	.word	0x000000ff
        /*1070*/ 	.word	0x000004c0
        /*1074*/ 	.short	0x010a
        /*1076*/ 	.byte	0x13
	.zero		1


	//   ....[249]....
        /*1078*/ 	.word	0x00006c30
        /*107c*/ 	.word	0x000000ff
        /*1080*/ 	.word	0x00000000
        /*1084*/ 	.short	0x010a
        /*1086*/ 	.byte	0x04
	.zero		1


	//   ....[250]....
        /*1088*/ 	.word	0x00006c80
        /*108c*/ 	.word	0x000000ff
        /*1090*/ 	.word	0x00000000
        /*1094*/ 	.short	0x010a
        /*1096*/ 	.byte	0x0b
	.zero		1


	//   ....[251]....
        /*1098*/ 	.word	0x00006db0
        /*109c*/ 	.word	0x000000ff
        /*10a0*/ 	.word	0x00000000
        /*10a4*/ 	.short	0x010a
        /*10a6*/ 	.byte	0x05
	.zero		1


	//   ....[252]....
        /*10a8*/ 	.word	0x00006fb0
        /*10ac*/ 	.word	0x000000ff
        /*10b0*/ 	.word	0x00000000
        /*10b4*/ 	.short	0x010a
        /*10b6*/ 	.byte	0x04
	.zero		1


	//   ....[253]....
        /*10b8*/ 	.word	0x00007050
        /*10bc*/ 	.word	0x00000000
        /*10c0*/ 	.word	0x00000000
        /*10c4*/ 	.short	0x010a
        /*10c6*/ 	.byte	0xff
	.zero		1


	//   ....[254]....
        /*10c8*/ 	.word	0x00007090
        /*10cc*/ 	.word	0x00000000
        /*10d0*/ 	.word	0x00000000
        /*10d4*/ 	.short	0x010a
        /*10d6*/ 	.byte	0xff
	.zero		1


	//   ....[255]....
        /*10d8*/ 	.word	0x00007100
        /*10dc*/ 	.word	0x000000ff
        /*10e0*/ 	.word	0x00000000
        /*10e4*/ 	.short	0x0101
        /*10e6*/ 	.byte	0x04
	.zero		1


	//   ....[0]....
        /*10e8*/ 	.word	0x00007140
        /*10ec*/ 	.word	0x000000ff
        /*10f0*/ 	.word	0x000004d0
        /*10f4*/ 	.short	0x010a
        /*10f6*/ 	.byte	0x0e
	.zero		1


	//   ....[1]....
        /*10f8*/ 	.word	0x000071a0
        /*10fc*/ 	.word	0x000000ff
        /*1100*/ 	.word	0x00000000
        /*1104*/ 	.short	0x0101
        /*1106*/ 	.byte	0x04
	.zero		1


	//   ....[2]....
        /*1108*/ 	.word	0x00007650
        /*110c*/ 	.word	0x000000ff
        /*1110*/ 	.word	0x000004a0
        /*1114*/ 	.short	0x010a
        /*1116*/ 	.byte	0x13
	.zero		1


	//   ....[3]....
        /*1118*/ 	.word	0x000076f0
        /*111c*/ 	.word	0x000000ff
        /*1120*/ 	.word	0x00000000
        /*1124*/ 	.short	0x0101
        /*1126*/ 	.byte	0x20
	.zero		1


	//   ....[4]....
        /*1128*/ 	.word	0x00007c30
        /*112c*/ 	.word	0x000000ff
        /*1130*/ 	.word	0x00000498
        /*1134*/ 	.short	0x010a
        /*1136*/ 	.byte	0x13
	.zero		1


	//   ....[5]....
        /*1138*/ 	.word	0x00007dc0
        /*113c*/ 	.word	0x000000ff
        /*1140*/ 	.word	0x00000488
        /*1144*/ 	.short	0x010a
        /*1146*/ 	.byte	0x13
	.zero		1


	//   ....[6]....
        /*1148*/ 	.word	0x000080b0
        /*114c*/ 	.word	0x000000ff
        /*1150*/ 	.word	0x00000480
        /*1154*/ 	.short	0x010b
        /*1156*/ 	.byte	0x13
	.zero		1


	//   ....[7]....
        /*1158*/ 	.word	0x000080c0
        /*115c*/ 	.word	0x000000ff
        /*1160*/ 	.word	0x00000000
        /*1164*/ 	.short	0x0101
        /*1166*/ 	.byte	0x21
	.zero		1


	//   ....[8]....
        /*1168*/ 	.word	0x00008100
        /*116c*/ 	.word	0x00000000
        /*1170*/ 	.word	0x00000488
        /*1174*/ 	.short	0x010a
        /*1176*/ 	.byte	0xff
	.zero		1


	//   ....[9]....
        /*1178*/ 	.word	0x00008490
        /*117c*/ 	.word	0x000000ff
        /*1180*/ 	.word	0x000004a0
        /*1184*/ 	.short	0x010a
        /*1186*/ 	.byte	0x2c
	.zero		1


	//   ....[10]....
        /*1188*/ 	.word	0x00008560
        /*118c*/ 	.word	0x000000ff
        /*1190*/ 	.word	0x00000000
        /*1194*/ 	.short	0x0101
        /*1196*/ 	.byte	0x04
	.zero		1


	//   ....[11]....
        /*1198*/ 	.word	0x00009080
        /*119c*/ 	.word	0x000000ff
        /*11a0*/ 	.word	0x00000480
        /*11a4*/ 	.short	0x010a
        /*11a6*/ 	.byte	0x2c
	.zero		1


	//   ....[12]....
        /*11a8*/ 	.word	0x000090a0
        /*11ac*/ 	.word	0x0000005a
        /*11b0*/ 	.word	0x000004b0
        /*11b4*/ 	.short	0x010a
        /*11b6*/ 	.byte	0xff
	.zero		1


	//   ....[13]....
        /*11b8*/ 	.word	0x000091f0
        /*11bc*/ 	.word	0x000000ff
        /*11c0*/ 	.word	0x00000480
        /*11c4*/ 	.short	0x010a
        /*11c6*/ 	.byte	0x2c
	.zero		1


	//   ....[14]....
        /*11c8*/ 	.word	0x000092e0
        /*11cc*/ 	.word	0x000000ff
        /*11d0*/ 	.word	0x00000000
        /*11d4*/ 	.short	0x0101
        /*11d6*/ 	.byte	0x04
	.zero		1


	//   ....[15]....
        /*11d8*/ 	.word	0x00009340
        /*11dc*/ 	.word	0x0000005a
        /*11e0*/ 	.word	0x000004b0
        /*11e4*/ 	.short	0x010a
        /*11e6*/ 	.byte	0xff
	.zero		1


	//   ....[16]....
        /*11e8*/ 	.word	0x00009720
        /*11ec*/ 	.word	0x0000005a
        /*11f0*/ 	.word	0x00000000
        /*11f4*/ 	.short	0x0101
        /*11f6*/ 	.byte	0xff
	.zero		1


	//   ....[17]....
        /*11f8*/ 	.word	0x0000a050
        /*11fc*/ 	.word	0x00000000
        /*1200*/ 	.word	0x00000240
        /*1204*/ 	.short	0x010a
        /*1206*/ 	.byte	0xff
	.zero		1


	//   ....[18]....
        /*1208*/ 	.word	0x0000a0b0
        /*120c*/ 	.word	0x00000000
        /*1210*/ 	.word	0x00000240
        /*1214*/ 	.short	0x010a
        /*1216*/ 	.byte	0xff
	.zero		1


	//   ....[19]....
        /*1218*/ 	.word	0x0000a110
        /*121c*/ 	.word	0x00000000
        /*1220*/ 	.word	0x000004a0
        /*1224*/ 	.short	0x010a
        /*1226*/ 	.byte	0xff
	.zero		1


	//   ....[20]....
        /*1228*/ 	.word	0x0000a170
        /*122c*/ 	.word	0x00000000
        /*1230*/ 	.word	0x00000000
        /*1234*/ 	.short	0x010a
        /*1236*/ 	.byte	0xff
	.zero		1


	//   ....[21]....
        /*1238*/ 	.word	0x0000a1d0
        /*123c*/ 	.word	0x00000000
        /*1240*/ 	.word	0x00000000
        /*1244*/ 	.short	0x010a
        /*1246*/ 	.byte	0xff
	.zero		1


	//   ....[22]....
        /*1248*/ 	.word	0x0000a230
        /*124c*/ 	.word	0x00000000
        /*1250*/ 	.word	0x00000000
        /*1254*/ 	.short	0x010a
        /*1256*/ 	.byte	0xff
	.zero		1


	//   ....[23]....
        /*1258*/ 	.word	0x0000a290
        /*125c*/ 	.word	0x00000000
        /*1260*/ 	.word	0x00000000
        /*1264*/ 	.short	0x010a
        /*1266*/ 	.byte	0xff
	.zero		1


	//   ....[24]....
        /*1268*/ 	.word	0x0000a2f0
        /*126c*/ 	.word	0x00000000
        /*1270*/ 	.word	0x00000000
        /*1274*/ 	.short	0x010a
        /*1276*/ 	.byte	0xff
	.zero		1


	//   ....[25]....
        /*1278*/ 	.word	0x0000a350
        /*127c*/ 	.word	0x00000000
        /*1280*/ 	.word	0x00000000
        /*1284*/ 	.short	0x010a
        /*1286*/ 	.byte	0xff
	.zero		1


	//   ....[26]....
        /*1288*/ 	.word	0x0000a3b0
        /*128c*/ 	.word	0x00000000
        /*1290*/ 	.word	0x00000000
        /*1294*/ 	.short	0x010a
        /*1296*/ 	.byte	0xff
	.zero		1


	//   ....[27]....
        /*1298*/ 	.word	0x0000a410
        /*129c*/ 	.word	0x00000000
        /*12a0*/ 	.word	0x00000000
        /*12a4*/ 	.short	0x010a
        /*12a6*/ 	.byte	0xff
	.zero		1


	//   ....[28]....
        /*12a8*/ 	.word	0x0000a470
        /*12ac*/ 	.word	0x00000000
        /*12b0*/ 	.word	0x00000000
        /*12b4*/ 	.short	0x010a
        /*12b6*/ 	.byte	0xff
	.zero		1


	//   ....[29]....
        /*12b8*/ 	.word	0x0000a4d0
        /*12bc*/ 	.word	0x00000000
        /*12c0*/ 	.word	0x00000000
        /*12c4*/ 	.short	0x010a
        /*12c6*/ 	.byte	0xff
	.zero		1


	//   ....[30]....
        /*12c8*/ 	.word	0x0000a530
        /*12cc*/ 	.word	0x00000000
        /*12d0*/ 	.word	0x00000000
        /*12d4*/ 	.short	0x010a
        /*12d6*/ 	.byte	0xff
	.zero		1


	//   ....[31]....
        /*12d8*/ 	.word	0x0000a590
        /*12dc*/ 	.word	0x00000000
        /*12e0*/ 	.word	0x00000000
        /*12e4*/ 	.short	0x010a
        /*12e6*/ 	.byte	0xff
	.zero		1


	//   ....[32]....
        /*12e8*/ 	.word	0x0000a5f0
        /*12ec*/ 	.word	0x00000000
        /*12f0*/ 	.word	0x00000000
        /*12f4*/ 	.short	0x010a
        /*12f6*/ 	.byte	0xff
	.zero		1


	//   ....[33]....
        /*12f8*/ 	.word	0x0000a650
        /*12fc*/ 	.word	0x00000000
        /*1300*/ 	.word	0x00000000
        /*1304*/ 	.short	0x010a
        /*1306*/ 	.byte	0xff
	.zero		1


	//   ....[34]....
        /*1308*/ 	.word	0x0000a6b0
        /*130c*/ 	.word	0x00000000
        /*1310*/ 	.word	0x00000000
        /*1314*/ 	.short	0x010a
        /*1316*/ 	.byte	0xff
	.zero		1


	//   ....[35]....
        /*1318*/ 	.word	0x0000a710
        /*131c*/ 	.word	0x00000000
        /*1320*/ 	.word	0x00000000
        /*1324*/ 	.short	0x010a
        /*1326*/ 	.byte	0xff
	.zero		1


	//   ....[36]....
        /*1328*/ 	.word	0x0000a770
        /*132c*/ 	.word	0x00000000
        /*1330*/ 	.word	0x00000000
        /*1334*/ 	.short	0x010a
        /*1336*/ 	.byte	0xff
	.zero		1


	//   ....[37]....
        /*1338*/ 	.word	0x0000a7d0
        /*133c*/ 	.word	0x00000000
        /*1340*/ 	.word	0x00000000
        /*1344*/ 	.short	0x010a
        /*1346*/ 	.byte	0xff
	.zero		1


	//   ....[38]....
        /*1348*/ 	.word	0x0000a830
        /*134c*/ 	.word	0x00000000
        /*1350*/ 	.word	0x00000000
        /*1354*/ 	.short	0x010a
        /*1356*/ 	.byte	0xff
	.zero		1


	//   ....[39]....
        /*1358*/ 	.word	0x0000a890
        /*135c*/ 	.word	0x00000000
        /*1360*/ 	.word	0x00000000
        /*1364*/ 	.short	0x010a
        /*1366*/ 	.byte	0xff
	.zero		1


	//   ....[40]....
        /*1368*/ 	.word	0x0000a8f0
        /*136c*/ 	.word	0x00000000
        /*1370*/ 	.word	0x00000000
        /*1374*/ 	.short	0x010a
        /*1376*/ 	.byte	0xff
	.zero		1


	//   ....[41]....
        /*1378*/ 	.word	0x0000a950
        /*137c*/ 	.word	0x00000000
        /*1380*/ 	.word	0x00000000
        /*1384*/ 	.short	0x010a
        /*1386*/ 	.byte	0xff
	.zero		1


	//   ....[42]....
        /*1388*/ 	.word	0x0000a9b0
        /*138c*/ 	.word	0x00000000
        /*1390*/ 	.word	0x00000000
        /*1394*/ 	.short	0x010a
        /*1396*/ 	.byte	0xff
	.zero		1


	//   ....[43]....
        /*1398*/ 	.word	0x0000aa10
        /*139c*/ 	.word	0x00000000
        /*13a0*/ 	.word	0x00000000
        /*13a4*/ 	.short	0x010a
        /*13a6*/ 	.byte	0xff
	.zero		1


	//   ....[44]....
        /*13a8*/ 	.word	0x0000aa70
        /*13ac*/ 	.word	0x00000000
        /*13b0*/ 	.word	0x00000000
        /*13b4*/ 	.short	0x010a
        /*13b6*/ 	.byte	0xff
	.zero		1


	//   ....[45]....
        /*13b8*/ 	.word	0x0000aad0
        /*13bc*/ 	.word	0x00000000
        /*13c0*/ 	.word	0x00000000
        /*13c4*/ 	.short	0x010a
        /*13c6*/ 	.byte	0xff
	.zero		1


	//   ....[46]....
        /*13c8*/ 	.word	0x0000ab30
        /*13cc*/ 	.word	0x00000000
        /*13d0*/ 	.word	0x00000000
        /*13d4*/ 	.short	0x010a
        /*13d6*/ 	.byte	0xff
	.zero		1


	//   ....[47]....
        /*13d8*/ 	.word	0x0000ab90
        /*13dc*/ 	.word	0x00000000
        /*13e0*/ 	.word	0x00000000
        /*13e4*/ 	.short	0x010a
        /*13e6*/ 	.byte	0xff
	.zero		1


	//   ....[48]....
        /*13e8*/ 	.word	0x0000abf0
        /*13ec*/ 	.word	0x00000000
        /*13f0*/ 	.word	0x00000000
        /*13f4*/ 	.short	0x010a
        /*13f6*/ 	.byte	0xff
	.zero		1


	//   ....[49]....
        /*13f8*/ 	.word	0x0000ac50
        /*13fc*/ 	.word	0x00000000
        /*1400*/ 	.word	0x00000000
        /*1404*/ 	.short	0x010a
        /*1406*/ 	.byte	0xff
	.zero		1


	//   ....[50]....
        /*1408*/ 	.word	0x0000acb0
        /*140c*/ 	.word	0x00000000
        /*1410*/ 	.word	0x00000000
        /*1414*/ 	.short	0x010a
        /*1416*/ 	.byte	0xff
	.zero		1


	//   ....[51]....
        /*1418*/ 	.word	0x0000ad10
        /*141c*/ 	.word	0x00000000
        /*1420*/ 	.word	0x00000000
        /*1424*/ 	.short	0x010a
        /*1426*/ 	.byte	0xff
	.zero		1


	//   ....[52]....
        /*1428*/ 	.word	0x0000ad70
        /*142c*/ 	.word	0x00000000
        /*1430*/ 	.word	0x00000000
        /*1434*/ 	.short	0x010a
        /*1436*/ 	.byte	0xff
	.zero		1


	//   ....[53]....
        /*1438*/ 	.word	0x0000add0
        /*143c*/ 	.word	0x00000000
        /*1440*/ 	.word	0x00000000
        /*1444*/ 	.short	0x010a
        /*1446*/ 	.byte	0xff
	.zero		1


	//   ....[54]....
        /*1448*/ 	.word	0x0000ae30
        /*144c*/ 	.word	0x00000000
        /*1450*/ 	.word	0x00000000
        /*1454*/ 	.short	0x010a
        /*1456*/ 	.byte	0xff
	.zero		1


	//   ....[55]....
        /*1458*/ 	.word	0x0000ae90
        /*145c*/ 	.word	0x00000000
        /*1460*/ 	.word	0x00000000
        /*1464*/ 	.short	0x010a
        /*1466*/ 	.byte	0xff
	.zero		1


	//   ....[56]....
        /*1468*/ 	.word	0x0000aef0
        /*146c*/ 	.word	0x00000000
        /*1470*/ 	.word	0x00000000
        /*1474*/ 	.short	0x010a
        /*1476*/ 	.byte	0xff
	.zero		1


	//   ....[57]....
        /*1478*/ 	.word	0x0000af50
        /*147c*/ 	.word	0x00000000
        /*1480*/ 	.word	0x00000000
        /*1484*/ 	.short	0x010a
        /*1486*/ 	.byte	0xff
	.zero		1


	//   ....[58]....
        /*1488*/ 	.word	0x0000afb0
        /*148c*/ 	.word	0x00000000
        /*1490*/ 	.word	0x00000000
        /*1494*/ 	.short	0x010a
        /*1496*/ 	.byte	0xff
	.zero		1


	//   ....[59]....
        /*1498*/ 	.word	0x0000b010
        /*149c*/ 	.word	0x00000000
        /*14a0*/ 	.word	0x00000000
        /*14a4*/ 	.short	0x010a
        /*14a6*/ 	.byte	0xff
	.zero		1


	//   ....[60]....
        /*14a8*/ 	.word	0x0000b070
        /*14ac*/ 	.word	0x00000000
        /*14b0*/ 	.word	0x00000000
        /*14b4*/ 	.short	0x010a
        /*14b6*/ 	.byte	0xff
	.zero		1


	//   ....[61]....
        /*14b8*/ 	.word	0x0000b0d0
        /*14bc*/ 	.word	0x00000000
        /*14c0*/ 	.word	0x00000000
        /*14c4*/ 	.short	0x010a
        /*14c6*/ 	.byte	0xff
	.zero		1


	//   ....[62]....
        /*14c8*/ 	.word	0x0000b130
        /*14cc*/ 	.word	0x00000000
        /*14d0*/ 	.word	0x00000000
        /*14d4*/ 	.short	0x010a
        /*14d6*/ 	.byte	0xff
	.zero		1


	//   ....[63]....
        /*14d8*/ 	.word	0x0000b190
        /*14dc*/ 	.word	0x00000000
        /*14e0*/ 	.word	0x00000000
        /*14e4*/ 	.short	0x010a
        /*14e6*/ 	.byte	0xff
	.zero		1


	//   ....[64]....
        /*14e8*/ 	.word	0x0000b1f0
        /*14ec*/ 	.word	0x00000000
        /*14f0*/ 	.word	0x00000000
        /*14f4*/ 	.short	0x010a
        /*14f6*/ 	.byte	0xff
	.zero		1


	//   ....[65]....
        /*14f8*/ 	.word	0x0000b250
        /*14fc*/ 	.word	0x00000000
        /*1500*/ 	.word	0x00000000
        /*1504*/ 	.short	0x010a
        /*1506*/ 	.byte	0xff
	.zero		1


	//   ....[66]....
        /*1508*/ 	.word	0x0000b2b0
        /*150c*/ 	.word	0x00000000
        /*1510*/ 	.word	0x00000000
        /*1514*/ 	.short	0x010a
        /*1516*/ 	.byte	0xff
	.zero		1


	//   ....[67]....
        /*1518*/ 	.word	0x0000b310
        /*151c*/ 	.word	0x00000000
        /*1520*/ 	.word	0x00000000
        /*1524*/ 	.short	0x010a
        /*1526*/ 	.byte	0xff
	.zero		1


	//   ....[68]....
        /*1528*/ 	.word	0x0000b370
        /*152c*/ 	.word	0x00000000
        /*1530*/ 	.word	0x00000000
        /*1534*/ 	.short	0x010a
        /*1536*/ 	.byte	0xff
	.zero		1


	//   ....[69]....
        /*1538*/ 	.word	0x0000b3d0
        /*153c*/ 	.word	0x00000000
        /*1540*/ 	.word	0x00000000
        /*1544*/ 	.short	0x010a
        /*1546*/ 	.byte	0xff
	.zero		1


	//   ....[70]....
        /*1548*/ 	.word	0x0000b430
        /*154c*/ 	.word	0x00000000
        /*1550*/ 	.word	0x00000000
        /*1554*/ 	.short	0x010a
        /*1556*/ 	.byte	0xff
	.zero		1


	//   ....[71]....
        /*1558*/ 	.word	0x0000b490
        /*155c*/ 	.word	0x00000000
        /*1560*/ 	.word	0x00000000
        /*1564*/ 	.short	0x010a
        /*1566*/ 	.byte	0xff
	.zero		1


	//   ....[72]....
        /*1568*/ 	.word	0x0000b4f0
        /*156c*/ 	.word	0x00000000
        /*1570*/ 	.word	0x00000000
        /*1574*/ 	.short	0x010a
        /*1576*/ 	.byte	0xff
	.zero		1


	//   ....[73]....
        /*1578*/ 	.word	0x0000b550
        /*157c*/ 	.word	0x00000000
        /*1580*/ 	.word	0x00000000
        /*1584*/ 	.short	0x010a
        /*1586*/ 	.byte	0xff
	.zero		1


	//   ....[74]....
        /*1588*/ 	.word	0x0000b5b0
        /*158c*/ 	.word	0x00000000
        /*1590*/ 	.word	0x00000000
        /*1594*/ 	.short	0x010a
        /*1596*/ 	.byte	0xff
	.zero		1


	//   ....[75]....
        /*1598*/ 	.word	0x0000b610
        /*159c*/ 	.word	0x00000000
        /*15a0*/ 	.word	0x00000000
        /*15a4*/ 	.short	0x010a
        /*15a6*/ 	.byte	0xff
	.zero		1


	//   ....[76]....
        /*15a8*/ 	.word	0x0000b670
        /*15ac*/ 	.word	0x00000000
        /*15b0*/ 	.word	0x00000000
        /*15b4*/ 	.short	0x010a
        /*15b6*/ 	.byte	0xff
	.zero		1


	//   ....[77]....
        /*15b8*/ 	.word	0x0000b6d0
        /*15bc*/ 	.word	0x00000000
        /*15c0*/ 	.word	0x00000000
        /*15c4*/ 	.short	0x010a
        /*15c6*/ 	.byte	0xff
	.zero		1


	//   ....[78]....
        /*15c8*/ 	.word	0x0000b730
        /*15cc*/ 	.word	0x00000000
        /*15d0*/ 	.word	0x00000000
        /*15d4*/ 	.short	0x010a
        /*15d6*/ 	.byte	0xff
	.zero		1


	//   ....[79]....
        /*15d8*/ 	.word	0x0000b790
        /*15dc*/ 	.word	0x00000000
        /*15e0*/ 	.word	0x00000000
        /*15e4*/ 	.short	0x010a
        /*15e6*/ 	.byte	0xff
	.zero		1


	//   ....[80]....
        /*15e8*/ 	.word	0x0000b7f0
        /*15ec*/ 	.word	0x00000000
        /*15f0*/ 	.word	0x00000000
        /*15f4*/ 	.short	0x010a
        /*15f6*/ 	.byte	0xff
	.zero		1


	//   ....[81]....
        /*15f8*/ 	.word	0x0000b850
        /*15fc*/ 	.word	0x00000000
        /*1600*/ 	.word	0x00000000
        /*1604*/ 	.short	0x010a
        /*1606*/ 	.byte	0xff
	.zero		1


	//   ....[82]....
        /*1608*/ 	.word	0x0000b8b0
        /*160c*/ 	.word	0x00000000
        /*1610*/ 	.word	0x00000000
        /*1614*/ 	.short	0x010a
        /*1616*/ 	.byte	0xff
	.zero		1


	//   ....[83]....
        /*1618*/ 	.word	0x0000b910
        /*161c*/ 	.word	0x00000000
        /*1620*/ 	.word	0x00000000
        /*1624*/ 	.short	0x010a
        /*1626*/ 	.byte	0xff
	.zero		1


	//   ....[84]....
        /*1628*/ 	.word	0x0000b970
        /*162c*/ 	.word	0x00000000
        /*1630*/ 	.word	0x00000000
        /*1634*/ 	.short	0x010a
        /*1636*/ 	.byte	0xff
	.zero		1


	//   ....[85]....
        /*1638*/ 	.word	0x0000b9d0
        /*163c*/ 	.word	0x00000000
        /*1640*/ 	.word	0x00000000
        /*1644*/ 	.short	0x010a
        /*1646*/ 	.byte	0xff
	.zero		1


	//   ....[86]....
        /*1648*/ 	.word	0x0000ba30
        /*164c*/ 	.word	0x00000000
        /*1650*/ 	.word	0x00000000
        /*1654*/ 	.short	0x010a
        /*1656*/ 	.byte	0xff
	.zero		1


	//   ....[87]....
        /*1658*/ 	.word	0x0000ba90
        /*165c*/ 	.word	0x00000000
        /*1660*/ 	.word	0x00000000
        /*1664*/ 	.short	0x010a
        /*1666*/ 	.byte	0xff
	.zero		1


	//   ....[88]....
        /*1668*/ 	.word	0x0000baf0
        /*166c*/ 	.word	0x00000000
        /*1670*/ 	.word	0x00000000
        /*1674*/ 	.short	0x010a
        /*1676*/ 	.byte	0xff
	.zero		1


	//   ....[89]....
        /*1678*/ 	.word	0x0000bb50
        /*167c*/ 	.word	0x00000000
        /*1680*/ 	.word	0x00000000
        /*1684*/ 	.short	0x010a
        /*1686*/ 	.byte	0xff
	.zero		1


	//   ....[90]....
        /*1688*/ 	.word	0x0000bbb0
        /*168c*/ 	.word	0x00000000
        /*1690*/ 	.word	0x00000000
        /*1694*/ 	.short	0x010a
        /*1696*/ 	.byte	0xff
	.zero		1


	//   ....[91]....
        /*1698*/ 	.word	0x0000bc10
        /*169c*/ 	.word	0x00000004
        /*16a0*/ 	.word	0x000004a8
        /*16a4*/ 	.short	0x010a
        /*16a6*/ 	.byte	0xff
	.zero		1


	//   ....[92]....
        /*16a8*/ 	.word	0x0000bc70
        /*16ac*/ 	.word	0x00000004
        /*16b0*/ 	.word	0x000004a0
        /*16b4*/ 	.short	0x010a
        /*16b6*/ 	.byte	0xff
	.zero		1


	//   ....[93]....
        /*16b8*/ 	.word	0x0000bcd0
        /*16bc*/ 	.word	0x00000005
        /*16c0*/ 	.word	0x00000008
        /*16c4*/ 	.short	0x010a
        /*16c6*/ 	.byte	0xff
	.zero		1


	//   ....[94]....
        /*16c8*/ 	.word	0x0000bdc0
        /*16cc*/ 	.word	0x00000003
        /*16d0*/ 	.word	0x00000008
        /*16d4*/ 	.short	0x010a
        /*16d6*/ 	.byte	0xff
	.zero		1


	//   ....[95]....
        /*16d8*/ 	.word	0x0000be20
        /*16dc*/ 	.word	0x00000004
        /*16e0*/ 	.word	0x000004a0
        /*16e4*/ 	.short	0x010a
        /*16e6*/ 	.byte	0xff
	.zero		1


	//   ....[96]....
        /*16e8*/ 	.word	0x0000be80
        /*16ec*/ 	.word	0x00000004
        /*16f0*/ 	.word	0x000004c0
        /*16f4*/ 	.short	0x010a
        /*16f6*/ 	.byte	0xff
	.zero		1


	//   ....[97]....
        /*16f8*/ 	.word	0x0000bee0
        /*16fc*/ 	.word	0x00000004
        /*1700*/ 	.word	0x00000000
        /*1704*/ 	.short	0x010a
        /*1706*/ 	.byte	0xff
	.zero		1


	//   ....[98]....
        /*1708*/ 	.word	0x0000bf40
        /*170c*/ 	.word	0x00000000
        /*1710*/ 	.word	0x00000000
        /*1714*/ 	.short	0x010a
        /*1716*/ 	.byte	0xff
	.zero		1


	//   ....[99]....
        /*1718*/ 	.word	0x0000bfa0
        /*171c*/ 	.word	0x00000000
        /*1720*/ 	.word	0x000004d0
        /*1724*/ 	.short	0x010a
        /*1726*/ 	.byte	0xff
	.zero		1


	//   ....[100]....
        /*1728*/ 	.word	0x0000c000
        /*172c*/ 	.word	0x00000000
        /*1730*/ 	.word	0x000004a0
        /*1734*/ 	.short	0x010a
        /*1736*/ 	.byte	0xff
	.zero		1


	//   ....[101]....
        /*1738*/ 	.word	0x0000c060
        /*173c*/ 	.word	0x00000000
        /*1740*/ 	.word	0x00000498
        /*1744*/ 	.short	0x010a
        /*1746*/ 	.byte	0xff
	.zero		1


	//   ....[102]....
        /*1748*/ 	.word	0x0000c0c0
        /*174c*/ 	.word	0x00000000
        /*1750*/ 	.word	0x00000488
        /*1754*/ 	.short	0x010a
        /*1756*/ 	.byte	0xff
	.zero		1


	//   ....[103]....
        /*1758*/ 	.word	0x0000c120
        /*175c*/ 	.word	0x00000000
        /*1760*/ 	.word	0x000004a0
        /*1764*/ 	.short	0x010a
        /*1766*/ 	.byte	0xff
	.zero		1


	//   ....[104]....
        /*1768*/ 	.word	0x0000c180
        /*176c*/ 	.word	0x00000003
        /*1770*/ 	.word	0x00000480
        /*1774*/ 	.short	0x010a
        /*1776*/ 	.byte	0xff
	.zero		1


	//   ....[105]....
        /*1778*/ 	.word	0x0000c1d0
        /*177c*/ 	.word	0x0000005a
        /*1780*/ 	.word	0x000004b0
        /*1784*/ 	.short	0x010a
        /*1786*/ 	.byte	0xff
	.zero		1


	//----- nvinfo : EIATTR_NUM_MBARRIERS
	.align		4
.L_47:
        /*1788*/ 	.byte	0x03, 0x38
        /*178a*/ 	.short	0x009b


	//----- nvinfo : EIATTR_EXIT_INSTR_OFFSETS
	.align		4
        /*178c*/ 	.byte	0x04, 0x1c
        /*178e*/ 	.short	(.L_49 - .L_48)


	//   ....[0]....
.L_48:
        /*1790*/ 	.word	0x00005fc0


	//   ....[1]....
        /*1794*/ 	.word	0x00006270


	//   ....[2]....
        /*1798*/ 	.word	0x000062d0


	//   ....[3]....
        /*179c*/ 	.word	0x000073d0


	//   ....[4]....
        /*17a0*/ 	.word	0x00008130


	//   ....[5]....
        /*17a4*/ 	.word	0x00008170


	//   ....[6]....
        /*17a8*/ 	.word	0x0000a030


	//----- nvinfo : EIATTR_MAX_THREADS
	.align		4
.L_49:
        /*17ac*/ 	.byte	0x04, 0x05
        /*17ae*/ 	.short	(.L_51 - .L_50)
.L_50:
        /*17b0*/ 	.word	0x00000100
        /*17b4*/ 	.word	0x00000001
        /*17b8*/ 	.word	0x00000001


	//----- nvinfo : EIATTR_CRS_STACK_SIZE
	.align		4
.L_51:
        /*17bc*/ 	.byte	0x04, 0x1e
        /*17be*/ 	.short	(.L_53 - .L_52)
.L_52:
        /*17c0*/ 	.word	0x00000000


	//----- nvinfo : EIATTR_CBANK_PARAM_SIZE
	.align		4
.L_53:
        /*17c4*/ 	.byte	0x03, 0x19
        /*17c6*/ 	.short	0x0800


	//----- nvinfo : EIATTR_PARAM_CBANK
	.align		4
        /*17c8*/ 	.byte	0x04, 0x0a
        /*17ca*/ 	.short	(.L_55 - .L_54)
	.align		4
.L_54:
        /*17cc*/ 	.word	index@(.nv.constant0._ZN7cutlass13device_kernelINS_4conv6kernel13ConvUniversalINS1_16ConvProblemShapeILNS1_8OperatorE0ELi2EEENS1_10collective14CollectiveConvINS1_47MainloopSm100TmaUmmaWarpSpecializedImplicitGemmILS5_0ELi72ELi2ELi1ELi2EN4cute5tupleIJNSA_1CILi2EEENSC_ILi1EEESE_EEEEENSB_IJNSC_ILi128EEENSC_ILi64EEENSB_IJNSC_ILi32EEEEEEEEENS_12float_e4m3_tESM_NSA_8TiledMMAINSA_8MMA_AtomIJNSA_10MMA_TraitsINSA_25SM100_MMA_F8F6F4_2x1SM_SSEJSM_SM_fSH_SI_NSA_17integral_constantINSA_4UMMA5MajorELST_0EEESU_NSR_INSS_7ScaleInELSV_0EEESW_EEEEEENSA_6LayoutINSB_IJSE_SE_SE_EEENSB_IJNSC_ILi0EEES11_S11_EEEEENSB_IJNSA_10UnderscoreES14_S14_EEEEENS7_6detail27Sm100ImplicitGemmTileTraitsINSA_25SM100_TMA_2SM_LOAD_IM2COLENSA_14ComposedLayoutINSA_7SwizzleILi1ELi4ELi3EEENSA_18smem_ptr_flag_bitsILi8EEENSZ_INSB_IJNSC_ILi8EEESJ_EEENSB_IJSJ_SE_EEEEEEEvEENS18_INSA_18SM100_TMA_2SM_LOADES1J_vEEEENS_8epilogue10collective18CollectiveEpilogueINS1O_23Sm100TmaWarpSpecializedILi1ELi1ELi32ELb0ELb0EEEJNSB_IJSI_SI_SK_EEENSB_IJNSZ_ISI_SE_EES1U_EEESM_NSB_IJNSB_IJlllEEESE_S11_EEESM_S1X_NS1O_6fusion15FusionCallbacksIS1S_NS1Y_17LinearCombinationISM_fSM_fLNS_15FloatRoundStyleE2EEES1T_S1V_JEEENSA_5SM1004TMEM4LOAD26SM100_TMEM_LOAD_32dp32b32xENSA_20SM90_TMA_LOAD_IM2COLENS1A_INS1B_ILi2ELi4ELi3EEES1E_NSZ_INSB_IJS1F_SI_EEENSB_IJSI_SE_EEEEEEENSA_39AutoVectorizingCopyWithAssumedAlignmentILi128EEENSA_21SM90_TMA_STORE_IM2COLES2D_S2F_S2F_EEEvvEEEEvNT_6ParamsE)
        /*17d0*/ 	.short	0x0380
        /*17d2*/ 	.short	0x0800


	//----- nvinfo : EIATTR_SW_WAR
	.align		4
.L_55:
        /*17d4*/ 	.byte	0x04, 0x36
        /*17d6*/ 	.short	(.L_57 - .L_56)
.L_56:
        /*17d8*/ 	.word	0x00000008
.L_57:


//--------------------- .nv.callgraph             --------------------------
	.section	.nv.callgraph,"",@"SHT_CUDA_CALLGRAPH"
	.align	4
	.sectionentsize	8
	.align		4
        /*0000*/ 	.word	0x00000000
	.align		4
        /*0004*/ 	.word	0xffffffff
	.align		4
        /*0008*/ 	.word	index@(_ZN7cutlass13device_kernelINS_4conv6kernel13ConvUniversalINS1_16ConvProblemShapeILNS1_8OperatorE0ELi2EEENS1_10collective14CollectiveConvINS1_47MainloopSm100TmaUmmaWarpSpecializedImplicitGemmILS5_0ELi72ELi2ELi1ELi2EN4cute5tupleIJNSA_1CILi2EEENSC_ILi1EEESE_EEEEENSB_IJNSC_ILi128EEENSC_ILi64EEENSB_IJNSC_ILi32EEEEEEEEENS_12float_e4m3_tESM_NSA_8TiledMMAINSA_8MMA_AtomIJNSA_10MMA_TraitsINSA_25SM100_MMA_F8F6F4_2x1SM_SSEJSM_SM_fSH_SI_NSA_17integral_constantINSA_4UMMA5MajorELST_0EEESU_NSR_INSS_7ScaleInELSV_0EEESW_EEEEEENSA_6LayoutINSB_IJSE_SE_SE_EEENSB_IJNSC_ILi0EEES11_S11_EEEEENSB_IJNSA_10UnderscoreES14_S14_EEEEENS7_6detail27Sm100ImplicitGemmTileTraitsINSA_25SM100_TMA_2SM_LOAD_IM2COLENSA_14ComposedLayoutINSA_7SwizzleILi1ELi4ELi3EEENSA_18smem_ptr_flag_bitsILi8EEENSZ_INSB_IJNSC_ILi8EEESJ_EEENSB_IJSJ_SE_EEEEEEEvEENS18_INSA_18SM100_TMA_2SM_LOADES1J_vEEEENS_8epilogue10collective18CollectiveEpilogueINS1O_23Sm100TmaWarpSpecializedILi1ELi1ELi32ELb0ELb0EEEJNSB_IJSI_SI_SK_EEENSB_IJNSZ_ISI_SE_EES1U_EEESM_NSB_IJNSB_IJlllEEESE_S11_EEESM_S1X_NS1O_6fusion15FusionCallbacksIS1S_NS1Y_17LinearCombinationISM_fSM_fLNS_15FloatRoundStyleE2EEES1T_S1V_JEEENSA_5SM1004TMEM4LOAD26SM100_TMEM_LOAD_32dp32b32xENSA_20SM90_TMA_LOAD_IM2COLENS1A_INS1B_ILi2ELi4ELi3EEES1E_NSZ_INSB_IJS1F_SI_EEENSB_IJSI_SE_EEEEEEENSA_39AutoVectorizingCopyWithAssumedAlignmentILi128EEENSA_21SM90_TMA_STORE_IM2COLES2D_S2F_S2F_EEEvvEEEEvNT_6ParamsE)
	.align		4
        /*000c*/ 	.word	index@(__assertfail)
	.align		4
        /*0010*/ 	.word	0x00000000
	.align		4
        /*0014*/ 	.word	0xfffffffe
	.align		4
        /*0018*/ 	.word	0x00000000
	.align		4
        /*001c*/ 	.word	0xfffffffd
	.align		4
        /*0020*/ 	.word	0x00000000
	.align		4
        /*0024*/ 	.word	0xfffffffc


//--------------------- .nv.constant4             --------------------------
	.section	.nv.constant4,"a",@progbits
	.align	8
	.align		8
.nv.constant4:
        /*0000*/ 	.dword	__assertfail
	.align		8
        /*0008*/ 	.dword	__unnamed_1
	.align		8
        /*0010*/ 	.dword	__unnamed_2
	.align		8
        /*0018*/ 	.dword	_ZN39_INTERNAL_e22043c8_4_k_cu_0734c19e_28244cuda3std3__45__cpo5beginE
	.align		8
        /*0020*/ 	.dword	_ZN39_INTERNAL_e22043c8_4_k_cu_0734c19e_28244cuda3std3__45__cpo3endE
	.align		8
        /*0028*/ 	.dword	_ZN39_INTERNAL_e22043c8_4_k_cu_0734c19e_28244cuda3std3__45__cpo6cbeginE
	.align		8
        /*0030*/ 	.dword	_ZN39_INTERNAL_e22043c8_4_k_cu_0734c19e_28244cuda3std3__45__cpo4cendE
	.align		8
        /*0038*/ 	.dword	_ZN39_INTERNAL_e22043c8_4_k_cu_0734c19e_28244cuda3std3__441_GLOBAL__N__e22043c8_4_k_cu_0734c19e_28246ignoreE
	.align		8
        /*0040*/ 	.dword	_ZN39_INTERNAL_e22043c8_4_k_cu_0734c19e_28244cuda3std3__419piecewise_constructE
	.align		8
        /*0048*/ 	.dword	_ZN39_INTERNAL_e22043c8_4_k_cu_0734c19e_28244cuda3std3__48in_placeE
	.align		8
        /*0050*/ 	.dword	_ZN39_INTERNAL_e22043c8_4_k_cu_0734c19e_28244cuda3std6ranges3__45__cpo4swapE
	.align		8
        /*0058*/ 	.dword	_ZN39_INTERNAL_e22043c8_4_k_cu_0734c19e_28244cuda3std6ranges3__45__cpo9iter_moveE
	.align		8
        /*0060*/ 	.dword	_ZN39_INTERNAL_e22043c8_4_k_cu_0734c19e_28244cute7productE
	.align		8
        /*0068*/ 	.dword	_ZN39_INTERNAL_e22043c8_4_k_cu_0734c19e_28244cute1_E
	.align		8
        /*0070*/ 	.dword	$str$27
	.align		8
        /*0078*/ 	.dword	$str$28
	.align		8
        /*0080*/ 	.dword	$str$29
	.align		8
        /*0088*/ 	.dword	$str$30


//--------------------- .text._ZN7cutlass13device_kernelINS_4conv6kernel13ConvUniversalINS1_16ConvProblemShapeILNS1_8OperatorE0ELi2EEENS1_10collective14CollectiveConvINS1_47MainloopSm100TmaUmmaWarpSpecializedImplicitGemmILS5_0ELi72ELi2ELi1ELi2EN4cute5tupleIJNSA_1CILi2EEENSC_ILi1EEESE_EEEEENSB_IJNSC_ILi128EEENSC_ILi64EEENSB_IJNSC_ILi32EEEEEEEEENS_12float_e4m3_tESM_NSA_8TiledMMAINSA_8MMA_AtomIJNSA_10MMA_TraitsINSA_25SM100_MMA_F8F6F4_2x1SM_SSEJSM_SM_fSH_SI_NSA_17integral_constantINSA_4UMMA5MajorELST_0EEESU_NSR_INSS_7ScaleInELSV_0EEESW_EEEEEENSA_6LayoutINSB_IJSE_SE_SE_EEENSB_IJNSC_ILi0EEES11_S11_EEEEENSB_IJNSA_10UnderscoreES14_S14_EEEEENS7_6detail27Sm100ImplicitGemmTileTraitsINSA_25SM100_TMA_2SM_LOAD_IM2COLENSA_14ComposedLayoutINSA_7SwizzleILi1ELi4ELi3EEENSA_18smem_ptr_flag_bitsILi8EEENSZ_INSB_IJNSC_ILi8EEESJ_EEENSB_IJSJ_SE_EEEEEEEvEENS18_INSA_18SM100_TMA_2SM_LOADES1J_vEEEENS_8epilogue10collective18CollectiveEpilogueINS1O_23Sm100TmaWarpSpecializedILi1ELi1ELi32ELb0ELb0EEEJNSB_IJSI_SI_SK_EEENSB_IJNSZ_ISI_SE_EES1U_EEESM_NSB_IJNSB_IJlllEEESE_S11_EEESM_S1X_NS1O_6fusion15FusionCallbacksIS1S_NS1Y_17LinearCombinationISM_fSM_fLNS_15FloatRoundStyleE2EEES1T_S1V_JEEENSA_5SM1004TMEM4LOAD26SM100_TMEM_LOAD_32dp32b32xENSA_20SM90_TMA_LOAD_IM2COLENS1A_INS1B_ILi2ELi4ELi3EEES1E_NSZ_INSB_IJS1F_SI_EEENSB_IJSI_SE_EEEEEEENSA_39AutoVectorizingCopyWithAssumedAlignmentILi128EEENSA_21SM90_TMA_STORE_IM2COLES2D_S2F_S2F_EEEvvEEEEvNT_6ParamsE --------------------------
	.section	.text._ZN7cutlass13device_kernelINS_4conv6kernel13ConvUniversalINS1_16ConvProblemShapeILNS1_8OperatorE0ELi2EEENS1_10collective14CollectiveConvINS1_47MainloopSm100TmaUmmaWarpSpecializedImplicitGemmILS5_0ELi72ELi2ELi1ELi2EN4cute5tupleIJNSA_1CILi2EEENSC_ILi1EEESE_EEEEENSB_IJNSC_ILi128EEENSC_ILi64EEENSB_IJNSC_ILi32EEEEEEEEENS_12float_e4m3_tESM_NSA_8TiledMMAINSA_8MMA_AtomIJNSA_10MMA_TraitsINSA_25SM100_MMA_F8F6F4_2x1SM_SSEJSM_SM_fSH_SI_NSA_17integral_constantINSA_4UMMA5MajorELST_0EEESU_NSR_INSS_7ScaleInELSV_0EEESW_EEEEEENSA_6LayoutINSB_IJSE_SE_SE_EEENSB_IJNSC_ILi0EEES11_S11_EEEEENSB_IJNSA_10UnderscoreES14_S14_EEEEENS7_6detail27Sm100ImplicitGemmTileTraitsINSA_25SM100_TMA_2SM_LOAD_IM2COLENSA_14ComposedLayoutINSA_7SwizzleILi1ELi4ELi3EEENSA_18smem_ptr_flag_bitsILi8EEENSZ_INSB_IJNSC_ILi8EEESJ_EEENSB_IJSJ_SE_EEEEEEEvEENS18_INSA_18SM100_TMA_2SM_LOADES1J_vEEEENS_8epilogue10collective18CollectiveEpilogueINS1O_23Sm100TmaWarpSpecializedILi1ELi1ELi32ELb0ELb0EEEJNSB_IJSI_SI_SK_EEENSB_IJNSZ_ISI_SE_EES1U_EEESM_NSB_IJNSB_IJlllEEESE_S11_EEESM_S1X_NS1O_6fusion15FusionCallbacksIS1S_NS1Y_17LinearCombinationISM_fSM_fLNS_15FloatRoundStyleE2EEES1T_S1V_JEEENSA_5SM1004TMEM4LOAD26SM100_TMEM_LOAD_32dp32b32xENSA_20SM90_TMA_LOAD_IM2COLENS1A_INS1B_ILi2ELi4ELi3EEES1E_NSZ_INSB_IJS1F_SI_EEENSB_IJSI_SE_EEEEEEENSA_39AutoVectorizingCopyWithAssumedAlignmentILi128EEENSA_21SM90_TMA_STORE_IM2COLES2D_S2F_S2F_EEEvvEEEEvNT_6ParamsE,"ax",@progbits
	.align	128
.text._ZN7cutlass13device_kernelINS_4conv6kernel13ConvUniversalINS1_16ConvProblemShapeILNS1_8OperatorE0ELi2EEENS1_10collective14CollectiveConvINS1_47MainloopSm100TmaUmmaWarpSpecializedImplicitGemmILS5_0ELi72ELi2ELi1ELi2EN4cute5tupleIJNSA_1CILi2EEENSC_ILi1EEESE_EEEEENSB_IJNSC_ILi128EEENSC_ILi64EEENSB_IJNSC_ILi32EEEEEEEEENS_12float_e4m3_tESM_NSA_8TiledMMAINSA_8MMA_AtomIJNSA_10MMA_TraitsINSA_25SM100_MMA_F8F6F4_2x1SM_SSEJSM_SM_fSH_SI_NSA_17integral_constantINSA_4UMMA5MajorELST_0EEESU_NSR_INSS_7ScaleInELSV_0EEESW_EEEEEENSA_6LayoutINSB_IJSE_SE_SE_EEENSB_IJNSC_ILi0EEES11_S11_EEEEENSB_IJNSA_10UnderscoreES14_S14_EEEEENS7_6detail27Sm100ImplicitGemmTileTraitsINSA_25SM100_TMA_2SM_LOAD_IM2COLENSA_14ComposedLayoutINSA_7SwizzleILi1ELi4ELi3EEENSA_18smem_ptr_flag_bitsILi8EEENSZ_INSB_IJNSC_ILi8EEESJ_EEENSB_IJSJ_SE_EEEEEEEvEENS18_INSA_18SM100_TMA_2SM_LOADES1J_vEEEENS_8epilogue10collective18CollectiveEpilogueINS1O_23Sm100TmaWarpSpecializedILi1ELi1ELi32ELb0ELb0EEEJNSB_IJSI_SI_SK_EEENSB_IJNSZ_ISI_SE_EES1U_EEESM_NSB_IJNSB_IJlllEEESE_S11_EEESM_S1X_NS1O_6fusion15FusionCallbacksIS1S_NS1Y_17LinearCombinationISM_fSM_fLNS_15FloatRoundStyleE2EEES1T_S1V_JEEENSA_5SM1004TMEM4LOAD26SM100_TMEM_LOAD_32dp32b32xENSA_20SM90_TMA_LOAD_IM2COLENS1A_INS1B_ILi2ELi4ELi3EEES1E_NSZ_INSB_IJS1F_SI_EEENSB_IJSI_SE_EEEEEEENSA_39AutoVectorizingCopyWithAssumedAlignmentILi128EEENSA_21SM90_TMA_STORE_IM2COLES2D_S2F_S2F_EEEvvEEEEvNT_6ParamsE:
        .type           _ZN7cutlass13device_kernelINS_4conv6kernel13ConvUniversalINS1_16ConvProblemShapeILNS1_8OperatorE0ELi2EEENS1_10collective14CollectiveConvINS1_47MainloopSm100TmaUmmaWarpSpecializedImplicitGemmILS5_0ELi72ELi2ELi1ELi2EN4cute5tupleIJNSA_1CILi2EEENSC_ILi1EEESE_EEEEENSB_IJNSC_ILi128EEENSC_ILi64EEENSB_IJNSC_ILi32EEEEEEEEENS_12float_e4m3_tESM_NSA_8TiledMMAINSA_8MMA_AtomIJNSA_10MMA_TraitsINSA_25SM100_MMA_F8F6F4_2x1SM_SSEJSM_SM_fSH_SI_NSA_17integral_constantINSA_4UMMA5MajorELST_0EEESU_NSR_INSS_7ScaleInELSV_0EEESW_EEEEEENSA_6LayoutINSB_IJSE_SE_SE_EEENSB_IJNSC_ILi0EEES11_S11_EEEEENSB_IJNSA_10UnderscoreES14_S14_EEEEENS7_6detail27Sm100ImplicitGemmTileTraitsINSA_25SM100_TMA_2SM_LOAD_IM2COLENSA_14ComposedLayoutINSA_7SwizzleILi1ELi4ELi3EEENSA_18smem_ptr_flag_bitsILi8EEENSZ_INSB_IJNSC_ILi8EEESJ_EEENSB_IJSJ_SE_EEEEEEEvEENS18_INSA_18SM100_TMA_2SM_LOADES1J_vEEEENS_8epilogue10collective18CollectiveEpilogueINS1O_23Sm100TmaWarpSpecializedILi1ELi1ELi32ELb0ELb0EEEJNSB_IJSI_SI_SK_EEENSB_IJNSZ_ISI_SE_EES1U_EEESM_NSB_IJNSB_IJlllEEESE_S11_EEESM_S1X_NS1O_6fusion15FusionCallbacksIS1S_NS1Y_17LinearCombinationISM_fSM_fLNS_15FloatRoundStyleE2EEES1T_S1V_JEEENSA_5SM1004TMEM4LOAD26SM100_TMEM_LOAD_32dp32b32xENSA_20SM90_TMA_LOAD_IM2COLENS1A_INS1B_ILi2ELi4ELi3EEES1E_NSZ_INSB_IJS1F_SI_EEENSB_IJSI_SE_EEEEEEENSA_39AutoVectorizingCopyWithAssumedAlignmentILi128EEENSA_21SM90_TMA_STORE_IM2COLES2D_S2F_S2F_EEEvvEEEEvNT_6ParamsE,@function
        .size           _ZN7cutlass13device_kernelINS_4conv6kernel13ConvUniversalINS1_16ConvProblemShapeILNS1_8OperatorE0ELi2EEENS1_10collective14CollectiveConvINS1_47MainloopSm100TmaUmmaWarpSpecializedImplicitGemmILS5_0ELi72ELi2ELi1ELi2EN4cute5tupleIJNSA_1CILi2EEENSC_ILi1EEESE_EEEEENSB_IJNSC_ILi128EEENSC_ILi64EEENSB_IJNSC_ILi32EEEEEEEEENS_12float_e4m3_tESM_NSA_8TiledMMAINSA_8MMA_AtomIJNSA_10MMA_TraitsINSA_25SM100_MMA_F8F6F4_2x1SM_SSEJSM_SM_fSH_SI_NSA_17integral_constantINSA_4UMMA5MajorELST_0EEESU_NSR_INSS_7ScaleInELSV_0EEESW_EEEEEENSA_6LayoutINSB_IJSE_SE_SE_EEENSB_IJNSC_ILi0EEES11_S11_EEEEENSB_IJNSA_10UnderscoreES14_S14_EEEEENS7_6detail27Sm100ImplicitGemmTileTraitsINSA_25SM100_TMA_2SM_LOAD_IM2COLENSA_14ComposedLayoutINSA_7SwizzleILi1ELi4ELi3EEENSA_18smem_ptr_flag_bitsILi8EEENSZ_INSB_IJNSC_ILi8EEESJ_EEENSB_IJSJ_SE_EEEEEEEvEENS18_INSA_18SM100_TMA_2SM_LOADES1J_vEEEENS_8epilogue10collective18CollectiveEpilogueINS1O_23Sm100TmaWarpSpecializedILi1ELi1ELi32ELb0ELb0EEEJNSB_IJSI_SI_SK_EEENSB_IJNSZ_ISI_SE_EES1U_EEESM_NSB_IJNSB_IJlllEEESE_S11_EEESM_S1X_NS1O_6fusion15FusionCallbacksIS1S_NS1Y_17LinearCombinationISM_fSM_fLNS_15FloatRoundStyleE2EEES1T_S1V_JEEENSA_5SM1004TMEM4LOAD26SM100_TMEM_LOAD_32dp32b32xENSA_20SM90_TMA_LOAD_IM2COLENS1A_INS1B_ILi2ELi4ELi3EEES1E_NSZ_INSB_IJS1F_SI_EEENSB_IJSI_SE_EEEEEEENSA_39AutoVectorizingCopyWithAssumedAlignmentILi128EEENSA_21SM90_TMA_STORE_IM2COLES2D_S2F_S2F_EEEvvEEEEvNT_6ParamsE,(.L_x_344 - _ZN7cutlass13device_kernelINS_4conv6kernel13ConvUniversalINS1_16ConvProblemShapeILNS1_8OperatorE0ELi2EEENS1_10collective14CollectiveConvINS1_47MainloopSm100TmaUmmaWarpSpecializedImplicitGemmILS5_0ELi72ELi2ELi1ELi2EN4cute5tupleIJNSA_1CILi2EEENSC_ILi1EEESE_EEEEENSB_IJNSC_ILi128EEENSC_ILi64EEENSB_IJNSC_ILi32EEEEEEEEENS_12float_e4m3_tESM_NSA_8TiledMMAINSA_8MMA_AtomIJNSA_10MMA_TraitsINSA_25SM100_MMA_F8F6F4_2x1SM_SSEJSM_SM_fSH_SI_NSA_17integral_constantINSA_4UMMA5MajorELST_0EEESU_NSR_INSS_7ScaleInELSV_0EEESW_EEEEEENSA_6LayoutINSB_IJSE_SE_SE_EEENSB_IJNSC_ILi0EEES11_S11_EEEEENSB_IJNSA_10UnderscoreES14_S14_EEEEENS7_6detail27Sm100ImplicitGemmTileTraitsINSA_25SM100_TMA_2SM_LOAD_IM2COLENSA_14ComposedLayoutINSA_7SwizzleILi1ELi4ELi3EEENSA_18smem_ptr_flag_bitsILi8EEENSZ_INSB_IJNSC_ILi8EEESJ_EEENSB_IJSJ_SE_EEEEEEEvEENS18_INSA_18SM100_TMA_2SM_LOADES1J_vEEEENS_8epilogue10collective18CollectiveEpilogueINS1O_23Sm100TmaWarpSpecializedILi1ELi1ELi32ELb0ELb0EEEJNSB_IJSI_SI_SK_EEENSB_IJNSZ_ISI_SE_EES1U_EEESM_NSB_IJNSB_IJlllEEESE_S11_EEESM_S1X_NS1O_6fusion15FusionCallbacksIS1S_NS1Y_17LinearCombinationISM_fSM_fLNS_15FloatRoundStyleE2EEES1T_S1V_JEEENSA_5SM1004TMEM4LOAD26SM100_TMEM_LOAD_32dp32b32xENSA_20SM90_TMA_LOAD_IM2COLENS1A_INS1B_ILi2ELi4ELi3EEES1E_NSZ_INSB_IJS1F_SI_EEENSB_IJSI_SE_EEEEEEENSA_39AutoVectorizingCopyWithAssumedAlignmentILi128EEENSA_21SM90_TMA_STORE_IM2COLES2D_S2F_S2F_EEEvvEEEEvNT_6ParamsE)
        .other          _ZN7cutlass13device_kernelINS_4conv6kernel13ConvUniversalINS1_16ConvProblemShapeILNS1_8OperatorE0ELi2EEENS1_10collective14CollectiveConvINS1_47MainloopSm100TmaUmmaWarpSpecializedImplicitGemmILS5_0ELi72ELi2ELi1ELi2EN4cute5tupleIJNSA_1CILi2EEENSC_ILi1EEESE_EEEEENSB_IJNSC_ILi128EEENSC_ILi64EEENSB_IJNSC_ILi32EEEEEEEEENS_12float_e4m3_tESM_NSA_8TiledMMAINSA_8MMA_AtomIJNSA_10MMA_TraitsINSA_25SM100_MMA_F8F6F4_2x1SM_SSEJSM_SM_fSH_SI_NSA_17integral_constantINSA_4UMMA5MajorELST_0EEESU_NSR_INSS_7ScaleInELSV_0EEESW_EEEEEENSA_6LayoutINSB_IJSE_SE_SE_EEENSB_IJNSC_ILi0EEES11_S11_EEEEENSB_IJNSA_10UnderscoreES14_S14_EEEEENS7_6detail27Sm100ImplicitGemmTileTraitsINSA_25SM100_TMA_2SM_LOAD_IM2COLENSA_14ComposedLayoutINSA_7SwizzleILi1ELi4ELi3EEENSA_18smem_ptr_flag_bitsILi8EEENSZ_INSB_IJNSC_ILi8EEESJ_EEENSB_IJSJ_SE_EEEEEEEvEENS18_INSA_18SM100_TMA_2SM_LOADES1J_vEEEENS_8epilogue10collective18CollectiveEpilogueINS1O_23Sm100TmaWarpSpecializedILi1ELi1ELi32ELb0ELb0EEEJNSB_IJSI_SI_SK_EEENSB_IJNSZ_ISI_SE_EES1U_EEESM_NSB_IJNSB_IJlllEEESE_S11_EEESM_S1X_NS1O_6fusion15FusionCallbacksIS1S_NS1Y_17LinearCombinationISM_fSM_fLNS_15FloatRoundStyleE2EEES1T_S1V_JEEENSA_5SM1004TMEM4LOAD26SM100_TMEM_LOAD_32dp32b32xENSA_20SM90_TMA_LOAD_IM2COLENS1A_INS1B_ILi2ELi4ELi3EEES1E_NSZ_INSB_IJS1F_SI_EEENSB_IJSI_SE_EEEEEEENSA_39AutoVectorizingCopyWithAssumedAlignmentILi128EEENSA_21SM90_TMA_STORE_IM2COLES2D_S2F_S2F_EEEvvEEEEvNT_6ParamsE,@"STO_CUDA_ENTRY STV_DEFAULT"
_ZN7cutlass13device_kernelINS_4conv6kernel13ConvUniversalINS1_16ConvProblemShapeILNS1_8OperatorE0ELi2EEENS1_10collective14CollectiveConvINS1_47MainloopSm100TmaUmmaWarpSpecializedImplicitGemmILS5_0ELi72ELi2ELi1ELi2EN4cute5tupleIJNSA_1CILi2EEENSC_ILi1EEESE_EEEEENSB_IJNSC_ILi128EEENSC_ILi64EEENSB_IJNSC_ILi32EEEEEEEEENS_12float_e4m3_tESM_NSA_8TiledMMAINSA_8MMA_AtomIJNSA_10MMA_TraitsINSA_25SM100_MMA_F8F6F4_2x1SM_SSEJSM_SM_fSH_SI_NSA_17integral_constantINSA_4UMMA5MajorELST_0EEESU_NSR_INSS_7ScaleInELSV_0EEESW_EEEEEENSA_6LayoutINSB_IJSE_SE_SE_EEENSB_IJNSC_ILi0EEES11_S11_EEEEENSB_IJNSA_10UnderscoreES14_S14_EEEEENS7_6detail27Sm100ImplicitGemmTileTraitsINSA_25SM100_TMA_2SM_LOAD_IM2COLENSA_14ComposedLayoutINSA_7SwizzleILi1ELi4ELi3EEENSA_18smem_ptr_flag_bitsILi8EEENSZ_INSB_IJNSC_ILi8EEESJ_EEENSB_IJSJ_SE_EEEEEEEvEENS18_INSA_18SM100_TMA_2SM_LOADES1J_vEEEENS_8epilogue10collective18CollectiveEpilogueINS1O_23Sm100TmaWarpSpecializedILi1ELi1ELi32ELb0ELb0EEEJNSB_IJSI_SI_SK_EEENSB_IJNSZ_ISI_SE_EES1U_EEESM_NSB_IJNSB_IJlllEEESE_S11_EEESM_S1X_NS1O_6fusion15FusionCallbacksIS1S_NS1Y_17LinearCombinationISM_fSM_fLNS_15FloatRoundStyleE2EEES1T_S1V_JEEENSA_5SM1004TMEM4LOAD26SM100_TMEM_LOAD_32dp32b32xENSA_20SM90_TMA_LOAD_IM2COLENS1A_INS1B_ILi2ELi4ELi3EEES1E_NSZ_INSB_IJS1F_SI_EEENSB_IJSI_SE_EEEEEEENSA_39AutoVectorizingCopyWithAssumedAlignmentILi128EEENSA_21SM90_TMA_STORE_IM2COLES2D_S2F_S2F_EEEvvEEEEvNT_6ParamsE:
[----:B------:R-:W1:Y:S01]  /*0000*/  LDC R1, c[0x0][0x37c] ;  /* 0x0000df00ff017b82 */ /* 0x000e620000000800 */
[----:B------:R-:W2:Y:S01]  /*0010*/  S2R R69, SR_TID.X ;  /* 0x0000000000457919 */ /* 0x000ea20000002100 */
[----:B------:R-:W3:Y:S06]  /*0020*/  LDCU.64 UR8, c[0x0][0x890] ;  /* 0x00011200ff0877ac */ /* 0x000eec0008000a00 */
[----:B------:R-:W4:Y:S01]  /*0030*/  S2UR UR4, SR_CgaCtaId ;  /* 0x00000000000479c3 */ /* 0x000f220000008800 */
[----:B-1----:R-:W-:Y:S01]  /*0040*/  VIADD R1, R1, 0xfffffff8 ;  /* 0xfffffff801017836 */ /* 0x002fe20000000000 */
[----:B------:R-:W-:-:S02]  /*0050*/  PRMT R79, RZ, 0x7610, R79 ;  /* 0x00007610ff4f7816 */ /* 0x000fc4000000004f */
[----:B------:R-:W-:Y:S02]  /*0060*/  ELECT P1, URZ, PT ;  /* 0x0000000000ff782f */ /* 0x000fe40003820000 */
[----:B------:R-:W-:Y:S01]  /*0070*/  R2UR UR43, R1 ;  /* 0x00000000012b72ca */ /* 0x000fe200000e0000 */
[----:B---3--:R-:W-:-:S04]  /*0080*/  UISETP.NE.U32.AND UP0, UPT, UR8, URZ, UPT ;  /* 0x000000ff0800728c */ /* 0x008fc8000bf05070 */
[----:B------:R-:W-:Y:S02]  /*0090*/  UISETP.NE.AND.EX UP0, UPT, UR9, URZ, UPT, UP0 ;  /* 0x000000ff0900728c */ /* 0x000fe4000bf05300 */
[----:B----4-:R-:W-:Y:S02]  /*00a0*/  ULOP3.LUT UR26, UR4, 0x1, URZ, 0xc0, !UPT ;  /* 0x00000001041a7892 */ /* 0x010fe4000f8ec0ff */
[----:B------:R-:W-:Y:S01]  /*00b0*/  ULOP3.LUT UR25, UR4, 0x1, URZ, 0x3c, !UPT ;  /* 0x0000000104197892 */ /* 0x000fe2000f8e3cff */
[----:B--2---:R-:W-:-:S05]  /*00c0*/  SHF.R.U32.HI R80, RZ, 0x5, R69 ;  /* 0x00000005ff507819 */ /* 0x004fca0000011645 */
[----:B------:R-:W1:Y:S02]  /*00d0*/  SHFL.IDX PT, R0, R80, RZ, 0x1f ;  /* 0x00001fff50007589 */ /* 0x000e6400000e0000 */
[----:B-1----:R-:W-:Y:S01]  /*00e0*/  R2UR UR18, R0 ;  /* 0x00000000001272ca */ /* 0x002fe200000e0000 */
[----:B------:R-:W-:-:S14]  /*00f0*/  BRA.U UP0, `(.L_x_0) ;  /* 0x0000000100307547 */ /* 0x000fdc000b800000 */
[----:B------:R-:W1:Y:S02]  /*0100*/  LDCU.64 UR4, c[0x0][0x888] ;  /* 0x00011100ff0477ac */ /* 0x000e640008000a00 */
[----:B-1----:R-:W-:-:S04]  /*0110*/  UISETP.NE.U32.AND UP0, UPT, UR4, URZ, UPT ;  /* 0x000000ff0400728c */ /* 0x002fc8000bf05070 */
[----:B------:R-:W-:-:S09]  /*0120*/  UISETP.NE.AND.EX UP0, UPT, UR5, URZ, UPT, UP0 ;  /* 0x000000ff0500728c */ /* 0x000fd2000bf05300 */
[----:B------:R-:W-:Y:S05]  /*0130*/  BRA.U !UP0, `(.L_x_1) ;  /* 0x0000000108147547 */ /* 0x000fea000b800000 */
[----:B------:R-:W1:Y:S01]  /*0140*/  LDC.64 R2, c[0x0][0x888] ;  /* 0x00022200ff027b82 */ /* 0x000e620000000a00 */
[----:B------:R-:W1:Y:S02]  /*0150*/  LDCU.64 UR4, c[0x0][0x358] ;  /* 0x00006b00ff0477ac */ /* 0x000e640008000a00 */
[----:B-1----:R1:W5:Y:S01]  /*0160*/  LDG.E R39, desc[UR4][R2.64] ;  /* 0x0000000402277981 */ /* 0x002362000c1e1900 */
[----:B------:R-:W-:Y:S01]  /*0170*/  HFMA2 R79, -RZ, RZ, 0, 5.9604644775390625e-08 ;  /* 0x00000001ff4f7431 */ /* 0x000fe200000001ff */
[----:B------:R-:W-:Y:S05]  /*0180*/  BRA `(.L_x_0) ;  /* 0x00000000000c7947 */ /* 0x000fea0003800000 */
.L_x_1:
[----:B------:R-:W1:Y:S01]  /*0190*/  LDCU UR4, c[0x0][0x880] ;  /* 0x00011000ff0477ac */ /* 0x000e620008000800 */
[----:B------:R-:W-:Y:S01]  /*01a0*/  HFMA2 R79, -RZ, RZ, 0, 5.9604644775390625e-08 ;  /* 0x00000001ff4f7431 */ /* 0x000fe200000001ff */
[----:B-1----:R-:W-:-:S07]  /*01b0*/  MOV R39, UR4 ;  /* 0x0000000400277c02 */ /* 0x002fce0008000f00 */
.L_x_0:
[----:B------:R-:W2:Y:S02]  /*01c0*/  LDCU.64 UR4, c[0x0][0x8b0] ;  /* 0x00011600ff0477ac */ /* 0x000ea40008000a00 */
[----:B--2---:R-:W-:-:S04]  /*01d0*/  UISETP.NE.U32.AND UP0, UPT, UR4, URZ, UPT ;  /* 0x000000ff0400728c */ /* 0x004fc8000bf05070 */
[----:B------:R-:W-:-:S09]  /*01e0*/  UISETP.NE.AND.EX UP0, UPT, UR5, URZ, UPT, UP0 ;  /* 0x000000ff0500728c */ /* 0x000fd2000bf05300 */
[----:B------:R-:W-:Y:S05]  /*01f0*/  BRA.U UP0, `(.L_x_2) ;  /* 0x0000000100287547 */ /* 0x000fea000b800000 */
[----:B------:R-:W2:Y:S02]  /*0200*/  LDCU.64 UR4, c[0x0][0x8a8] ;  /* 0x00011500ff0477ac */ /* 0x000ea40008000a00 */
[----:B--2---:R-:W-:-:S04]  /*0210*/  UISETP.NE.U32.AND UP0, UPT, UR4, URZ, UPT ;  /* 0x000000ff0400728c */ /* 0x004fc8000bf05070 */
[----:B------:R-:W-:-:S09]  /*0220*/  UISETP.NE.AND.EX UP0, UPT, UR5, URZ, UPT, UP0 ;  /* 0x000000ff0500728c */ /* 0x000fd2000bf05300 */
[----:B------:R-:W-:Y:S05]  /*0230*/  BRA.U !UP0, `(.L_x_3) ;  /* 0x0000000108107547 */ /* 0x000fea000b800000 */
[----:B-1----:R-:W1:Y:S01]  /*0240*/  LDC.64 R2, c[0x0][0x8a8] ;  /* 0x00022a00ff027b82 */ /* 0x002e620000000a00 */
[----:B------:R-:W1:Y:S02]  /*0250*/  LDCU.64 UR4, c[0x0][0x358] ;  /* 0x00006b00ff0477ac */ /* 0x000e640008000a00 */
[----:B-1----:R2:W5:Y:S01]  /*0260*/  LDG.E R38, desc[UR4][R2.64] ;  /* 0x0000000402267981 */ /* 0x002562000c1e1900 */
[----:B------:R-:W-:Y:S05]  /*0270*/  BRA `(.L_x_2) ;  /* 0x0000000000087947 */ /* 0x000fea0003800000 */
.L_x_3:
[----:B------:R-:W2:Y:S02]  /*0280*/  LDCU UR4, c[0x0][0x8a0] ;  /* 0x00011400ff0477ac */ /* 0x000ea40008000800 */
[----:B--2---:R-:W-:Y:S02]  /*0290*/  MOV R38, UR4 ;  /* 0x0000000400267c02 */ /* 0x004fe40008000f00 */
.L_x_2:
[----:B------:R-:W-:Y:S01]  /*02a0*/  IMAD.U32 R0, RZ, RZ, UR18 ;  /* 0x00000012ff007e24 */ /* 0x000fe2000f8e00ff */
[----:B------:R-:W-:Y:S04]  /*02b0*/  BSSY.RECONVERGENT B0, `(.L_x_4) ;  /* 0x000000c000007945 */ /* 0x000fe80003800200 */
[C---:B------:R-:W-:Y:S02]  /*02c0*/  ISETP.NE.OR P2, PT, R0.reuse, 0x1, !P1 ;  /* 0x000000010000780c */ /* 0x040fe40004f45670 */
[----:B------:R-:W-:-:S11]  /*02d0*/  ISETP.NE.OR P0, PT, R0, 0x3, !P1 ;  /* 0x000000030000780c */ /* 0x000fd60004f05670 */
[----:B------:R-:W-:Y:S05]  /*02e0*/  @P2 BRA `(.L_x_5) ;  /* 0x0000000000202947 */ /* 0x000fea0003800000 */
[----:B------:R-:W3:Y:S02]  /*02f0*/  LDCU.64 UR4, c[0x0][0x348] ;  /* 0x00006900ff0477ac */ /* 0x000ee40008000a00 */
[----:B---3--:R-:W-:Y:S02]  /*0300*/  UIADD3 UR6, UP1, UPT, UR4, 0x80, URZ ;  /* 0x0000008004067890 */ /* 0x008fe4000ff3e0ff */
[----:B------:R-:W-:Y:S02]  /*0310*/  UIADD3 UR4, UP0, UPT, UR4, 0x180, URZ ;  /* 0x0000018004047890 */ /* 0x000fe4000ff1e0ff */
[----:B------:R-:W-:Y:S02]  /*0320*/  UIADD3.X UR7, UPT, UPT, URZ, UR5, URZ, UP1, !UPT ;  /* 0x00000005ff077290 */ /* 0x000fe40008ffe4ff */
[----:B------:R-:W-:-:S07]  /*0330*/  UIADD3.X UR5, UPT, UPT, URZ, UR5, URZ, UP0, !UPT ;  /* 0x00000005ff057290 */ /* 0x000fce00087fe4ff */
[----:B------:R3:W-:Y:S02]  /*0340*/  UTMACCTL.PF [UR6] ;  /* 0x00000000060079b9 */ /* 0x0007e40008040000 */
[----:B------:R3:W-:Y:S02]  /*0350*/  UTMACCTL.PF [UR4] ;  /* 0x00000000040079b9 */ /* 0x0007e40008040000 */
[----:B---3--:R-:W-:Y:S01]  /*0360*/  NOP ;  /* 0x0000000000007918 */ /* 0x008fe20000000000 */
.L_x_5:
[----:B------:R-:W-:Y:S05]  /*0370*/  BSYNC.RECONVERGENT B0 ;  /* 0x0000000000007941 */ /* 0x000fea0003800200 */
.L_x_4:
[----:B------:R-:W-:Y:S04]  /*0380*/  BSSY.RECONVERGENT B0, `(.L_x_6) ;  /* 0x000000a000007945 */ /* 0x000fe80003800200 */
        /* <DEDUP_REMOVED lines=9> */
.L_x_7:
[----:B------:R-:W-:Y:S05]  /*0420*/  BSYNC.RECONVERGENT B0 ;  /* 0x0000000000007941 */ /* 0x000fea0003800200 */
.L_x_6:
[----:B------:R-:W3:Y:S01]  /*0430*/  LDCU.64 UR4, c[0x0][0x888] ;  /* 0x00011100ff0477ac */ /* 0x000ee20008000a00 */
[----:B------:R-:W-:Y:S02]  /*0440*/  UISETP.EQ.U32.AND UP1, UPT, UR8, URZ, UPT ;  /* 0x000000ff0800728c */ /* 0x000fe4000bf22070 */
[----:B------:R-:W-:Y:S02]  /*0450*/  UPLOP3.LUT UP3, UPT, UPT, UPT, UPT, 0x80, 0x8 ;  /* 0x000000000008789c */ /* 0x000fe40003f6f070 */
[----:B---3--:R-:W-:-:S04]  /*0460*/  UISETP.NE.U32.AND UP0, UPT, UR4, URZ, UPT ;  /* 0x000000ff0400728c */ /* 0x008fc8000bf05070 */
[----:B------:R-:W-:-:S04]  /*0470*/  UISETP.NE.AND.EX UP2, UPT, UR5, URZ, UPT, UP0 ;  /* 0x000000ff0500728c */ /* 0x000fc8000bf45300 */
[----:B------:R-:W-:-:S04]  /*0480*/  UISETP.EQ.OR.EX UP4, UPT, UR9, URZ, !UP2, UP1 ;  /* 0x000000ff0900728c */ /* 0x000fc8000d782710 */
[----:B------:R-:W-:-:S06]  /*0490*/  UP2UR UR4, UPR, URZ, 0x10 ;  /* 0x00000010ff047883 */ /* 0x000fcc0008000000 */
[----:B------:R-:W-:Y:S01]  /*04a0*/  MOV R84, UR4 ;  /* 0x0000000400547c02 */ /* 0x000fe20008000f00 */
[----:B------:R-:W-:Y:S06]  /*04b0*/  BRA.U !UP4, `(.L_x_8) ;  /* 0x000000010c207547 */ /* 0x000fec000b800000 */
[----:B------:R-:W-:Y:S01]  /*04c0*/  UISETP.NE.U32.AND UP1, UPT, UR8, URZ, UPT ;  /* 0x000000ff0800728c */ /* 0x000fe2000bf25070 */
[----:B-----5:R-:W-:Y:S01]  /*04d0*/  FSETP.NEU.AND P0, PT, R39, RZ, PT ;  /* 0x000000ff2700720b */ /* 0x020fe20003f0d000 */
[----:B------:R-:W-:Y:S02]  /*04e0*/  USEL UR4, URZ, 0xffffffff, UP2 ;  /* 0xffffffffff047887 */ /* 0x000fe40009000000 */
[----:B------:R-:W-:-:S10]  /*04f0*/  UISETP.NE.AND.EX UP1, UPT, UR9, URZ, UPT, UP1 ;  /* 0x000000ff0900728c */ /* 0x000fd4000bf25310 */
[----:B------:R-:W-:Y:S01]  /*0500*/  VOTEU.ANY UP0, P0 ;  /* 0x0000000000ff7886 */ /* 0x000fe20000000100 */
[----:B------:R-:W-:-:S04]  /*0510*/  @!UP1 USEL UR4, URZ, 0xffffffff, UP0 ;  /* 0xffffffffff049887 */ /* 0x000fc80008000000 */
[----:B------:R-:W-:-:S04]  /*0520*/  ULOP3.LUT UR4, UR4, 0x1, URZ, 0xc0, !UPT ;  /* 0x0000000104047892 */ /* 0x000fc8000f8ec0ff */
[----:B------:R-:W-:-:S11]  /*0530*/  UISETP.NE.U32.AND UP3, UPT, UR4, 0x1, UPT ;  /* 0x000000010400788c */ /* 0x000fd6000bf65070 */
.L_x_8:
[----:B------:R-:W3:Y:S01]  /*0540*/  SHFL.IDX PT, R0, R80, RZ, 0x1f ;  /* 0x00001fff50007589 */ /* 0x000ee200000e0000 */
[----:B------:R-:W-:Y:S02]  /*0550*/  UISETP.NE.AND UP5, UPT, UR18, 0x2, UPT ;  /* 0x000000021200788c */ /* 0x000fe4000bfa5270 */
[----:B------:R-:W-:Y:S02]  /*0560*/  UISETP.NE.AND UP0, UPT, UR18, 0x2, UPT ;  /* 0x000000021200788c */ /* 0x000fe4000bf05270 */
[----:B------:R-:W-:Y:S02]  /*0570*/  UISETP.NE.OR UP1, UPT, UR26, URZ, UP5 ;  /* 0x000000ff1a00728c */ /* 0x000fe4000af25670 */
[----:B------:R-:W-:-:S04]  /*0580*/  USEL UR38, URZ, 0x1, UP0 ;  /* 0x00000001ff267887 */ /* 0x000fc80008000000 */
[----:B------:R-:W-:Y:S02]  /*0590*/  PLOP3.LUT P3, PT, P1, PT, UP1, 0xae, 0xea ;  /* 0x0000000000ea781c */ /* 0x000fe40000f6f51e */
[----:B---3--:R-:W-:-:S13]  /*05a0*/  ISETP.NE.AND P0, PT, R0, RZ, PT ;  /* 0x000000ff0000720c */ /* 0x008fda0003f05270 */
[----:B------:R-:W-:Y:S05]  /*05b0*/  @P0 BRA `(.L_x_9) ;  /* 0x0000000800740947 */ /* 0x000fea0003800000 */
[----:B------:R-:W-:Y:S01]  /*05c0*/  ELECT P0, URZ, PT ;  /* 0x0000000000ff782f */ /* 0x000fe20003800000 */
[----:B------:R-:W-:-:S12]  /*05d0*/  BSSY.RECONVERGENT B0, `(.L_x_9) ;  /* 0x000009b000007945 */ /* 0x000fd80003800200 */
[----:B------:R-:W-:Y:S05]  /*05e0*/  @!P0 BRA `(.L_x_10) ;  /* 0x0000000800648947 */ /* 0x000fea0003800000 */
[----:B------:R-:W3:Y:S01]  /*05f0*/  S2UR UR5, SR_CgaCtaId ;  /* 0x00000000000579c3 */ /* 0x000ee20000008800 */
[----:B------:R-:W-:Y:S01]  /*0600*/  UMOV UR4, 0x400 ;  /* 0x0000040000047882 */ /* 0x000fe20000000000 */
[----:B------:R-:W-:Y:S02]  /*0610*/  UMOV UR6, 0x1 ;  /* 0x0000000100067882 */ /* 0x000fe40000000000 */
[----:B------:R-:W-:-:S04]  /*0620*/  UIADD3 UR6, UPT, UPT, -UR6, 0x100000, URZ ;  /* 0x0010000006067890 */ /* 0x000fc8000fffe1ff */
[----:B------:R-:W-:Y:S02]  /*0630*/  USHF.L.U32 UR7, UR6, 0xb, URZ ;  /* 0x0000000b06077899 */ /* 0x000fe400080006ff */
[----:B------:R-:W-:Y:S02]  /*0640*/  USHF.L.U32 UR6, UR6, 0x1, URZ ;  /* 0x0000000106067899 */ /* 0x000fe400080006ff */
[----:B---3--:R-:W-:Y:S01]  /*0650*/  ULEA UR4, UR5, UR4, 0x18 ;  /* 0x0000000405047291 */ /* 0x008fe2000f8ec0ff */
[----:B------:R-:W3:Y:S11]  /*0660*/  FENCE.VIEW.ASYNC.S ;  /* 0x00000000000073c6 */ /* 0x000ef60000000000 */
[----:B---3--:R3:W4:Y:S01]  /*0670*/  SYNCS.EXCH.64 URZ, [UR4], UR6 ;  /* 0x0000000604ff75b2 */ /* 0x0087220008000100 */
[----:B------:R3:W1:Y:S01]  /*0680*/  SYNCS.EXCH.64 URZ, [UR4+0x240], UR6 ;  /* 0x0002400604ff75b2 */ /* 0x0006620008000100 */
        /* <DEDUP_REMOVED lines=141> */
[----:B------:R3:W1:Y:S02]  /*0f60*/  SYNCS.EXCH.64 URZ, [UR4+0x478], UR6 ;  /* 0x0004780604ff75b2 */ /* 0x0006640008000100 */
[----:B---34-:R-:W-:Y:S01]  /*0f70*/  NOP ;  /* 0x0000000000007918 */ /* 0x018fe20000000000 */
.L_x_10:
[----:B------:R-:W-:Y:S05]  /*0f80*/  BSYNC.RECONVERGENT B0 ;  /* 0x0000000000007941 */ /* 0x000fea0003800200 */
.L_x_9:
[----:B------:R-:W3:Y:S01]  /*0f90*/  SHFL.IDX PT, R0, R80, RZ, 0x1f ;  /* 0x00001fff50007589 */ /* 0x000ee200000e0000 */
[----:B------:R-:W-:Y:S01]  /*0fa0*/  NOP ;  /* 0x0000000000007918 */ /* 0x000fe20000000000 */
[----:B---3--:R-:W-:-:S13]  /*0fb0*/  ISETP.NE.AND P0, PT, R0, 0x1, PT ;  /* 0x000000010000780c */ /* 0x008fda0003f05270 */
[----:B------:R-:W-:Y:S05]  /*0fc0*/  @P0 BRA `(.L_x_11) ;  /* 0x0000000000400947 */ /* 0x000fea0003800000 */
[----:B------:R-:W3:Y:S01]  /*0fd0*/  S2UR UR5, SR_CgaCtaId ;  /* 0x00000000000579c3 */ /* 0x000ee20000008800 */
[----:B------:R-:W-:Y:S01]  /*0fe0*/  UMOV UR4, 0x400 ;  /* 0x0000040000047882 */ /* 0x000fe20000000000 */
[----:B------:R-:W-:Y:S01]  /*0ff0*/  UMOV UR8, 0x20 ;  /* 0x0000002000087882 */ /* 0x000fe20000000000 */
[----:B------:R-:W-:Y:S01]  /*1000*/  UMOV UR6, 0x80 ;  /* 0x0000008000067882 */ /* 0x000fe20000000000 */
[----:B------:R-:W-:-:S04]  /*1010*/  UIADD3 UR8, UPT, UPT, -UR8, 0x100000, URZ ;  /* 0x0010000008087890 */ /* 0x000fc8000fffe1ff */
[----:B------:R-:W-:Y:S02]  /*1020*/  USHF.L.U32 UR9, UR8, 0xb, URZ ;  /* 0x0000000b08097899 */ /* 0x000fe400080006ff */
[----:B------:R-:W-:Y:S02]  /*1030*/  USHF.L.U32 UR8, UR8, 0x1, URZ ;  /* 0x0000000108087899 */ /* 0x000fe400080006ff */
[----:B------:R-:W-:-:S04]  /*1040*/  UIADD3 UR6, UPT, UPT, -UR6, 0x100000, URZ ;  /* 0x0010000006067890 */ /* 0x000fc8000fffe1ff */
[----:B------:R-:W-:Y:S02]  /*1050*/  USHF.L.U32 UR7, UR6, 0xb, URZ ;  /* 0x0000000b06077899 */ /* 0x000fe400080006ff */
[----:B------:R-:W-:Y:S01]  /*1060*/  USHF.L.U32 UR6, UR6, 0x1, URZ ;  /* 0x0000000106067899 */ /* 0x000fe200080006ff */
[----:B------:R-:W-:Y:S01]  /*1070*/  ELECT P0, URZ, PT ;  /* 0x0000000000ff782f */ /* 0x000fe20003800000 */
[----:B---3--:R-:W-:Y:S01]  /*1080*/  ULEA UR4, UR5, UR4, 0x18 ;  /* 0x0000000405047291 */ /* 0x008fe2000f8ec0ff */
[----:B------:R-:W3:Y:S11]  /*1090*/  FENCE.VIEW.ASYNC.S ;  /* 0x00000000000073c6 */ /* 0x000ef60000000000 */
[----:B---3--:R3:W4:Y:S01]  /*10a0*/  SYNCS.EXCH.64 URZ, [UR4+0x480], UR8 ;  /* 0x0004800804ff75b2 */ /* 0x0087220008000100 */
[----:B------:R3:W1:Y:S01]  /*10b0*/  SYNCS.EXCH.64 URZ, [UR4+0x488], UR6 ;  /* 0x0004880604ff75b2 */ /* 0x0006620008000100 */
[----:B------:R-:W-:Y:S01]  /*10c0*/  NOP ;  /* 0x0000000000007918 */ /* 0x000fe20000000000 */
.L_x_11:
[----:B------:R-:W2:Y:S01]  /*10d0*/  SHFL.IDX PT, R0, R80, RZ, 0x1f ;  /* 0x00001fff50007589 */ /* 0x000ea200000e0000 */
[----:B------:R-:W-:Y:S01]  /*10e0*/  NOP ;  /* 0x0000000000007918 */ /* 0x000fe20000000000 */
[----:B--2---:R-:W-:-:S13]  /*10f0*/  ISETP.NE.AND P0, PT, R0, 0x3, PT ;  /* 0x000000030000780c */ /* 0x004fda0003f05270 */
[----:B------:R-:W-:Y:S05]  /*1100*/  @P0 BRA `(.L_x_12) ;  /* 0x0000000000300947 */ /* 0x000fea0003800000 */
[----:B------:R-:W2:Y:S01]  /*1110*/  S2UR UR5, SR_CgaCtaId ;  /* 0x00000000000579c3 */ /* 0x000ea20000008800 */
[----:B---3--:R-:W-:Y:S01]  /*1120*/  UMOV UR4, 0x400 ;  /* 0x0000040000047882 */ /* 0x008fe20000000000 */
[----:B------:R-:W-:Y:S01]  /*1130*/  UMOV UR6, 0x20 ;  /* 0x0000002000067882 */ /* 0x000fe20000000000 */
[----:B------:R-:W-:Y:S01]  /*1140*/  ELECT P0, URZ, PT ;  /* 0x0000000000ff782f */ /* 0x000fe20003800000 */
[----:B------:R-:W-:-:S04]  /*1150*/  UIADD3 UR6, UPT, UPT, -UR6, 0x100000, URZ ;  /* 0x0010000006067890 */ /* 0x000fc8000fffe1ff */
[----:B------:R-:W-:Y:S02]  /*1160*/  USHF.L.U32 UR7, UR6, 0xb, URZ ;  /* 0x0000000b06077899 */ /* 0x000fe400080006ff */
[----:B------:R-:W-:Y:S02]  /*1170*/  USHF.L.U32 UR6, UR6, 0x1, URZ ;  /* 0x0000000106067899 */ /* 0x000fe400080006ff */
[----:B--2---:R-:W-:Y:S01]  /*1180*/  ULEA UR4, UR5, UR4, 0x18 ;  /* 0x0000000405047291 */ /* 0x004fe2000f8ec0ff */
[----:B------:R-:W2:Y:S11]  /*1190*/  FENCE.VIEW.ASYNC.S ;  /* 0x00000000000073c6 */ /* 0x000eb60000000000 */
[----:B--2---:R2:W3:Y:S01]  /*11a0*/  SYNCS.EXCH.64 URZ, [UR4+0x490], UR6 ;  /* 0x0004900604ff75b2 */ /* 0x0044e20008000100 */
[----:B------:R2:W1:Y:S01]  /*11b0*/  SYNCS.EXCH.64 URZ, [UR4+0x498], UR6 ;  /* 0x0004980604ff75b2 */ /* 0x0004620008000100 */
[----:B------:R-:W-:Y:S01]  /*11c0*/  NOP ;  /* 0x0000000000007918 */ /* 0x000fe20000000000 */
.L_x_12:
[----:B------:R-:W4:Y:S01]  /*11d0*/  SHFL.IDX PT, R0, R80, RZ, 0x1f ;  /* 0x00001fff50007589 */ /* 0x000f2200000e0000 */
[----:B------:R-:W-:Y:S01]  /*11e0*/  NOP ;  /* 0x0000000000007918 */ /* 0x000fe20000000000 */
[----:B----4-:R-:W-:-:S13]  /*11f0*/  ISETP.NE.AND P0, PT, R0, 0x4, PT ;  /* 0x000000040000780c */ /* 0x010fda0003f05270 */
[----:B------:R-:W-:Y:S05]  /*1200*/  @P0 BRA `(.L_x_13) ;  /* 0x0000000000440947 */ /* 0x000fea0003800000 */
[----:B------:R-:W4:Y:S01]  /*1210*/  S2UR UR5, SR_CgaCtaId ;  /* 0x00000000000579c3 */ /* 0x000f220000008800 */
[----:B--23--:R-:W-:Y:S01]  /*1220*/  UMOV UR4, 0x1e0 ;  /* 0x000001e000047882 */ /* 0x00cfe20000000000 */
[----:B------:R-:W-:Y:S01]  /*1230*/  UMOV UR6, 0x400 ;  /* 0x0000040000067882 */ /* 0x000fe20000000000 */
[----:B------:R-:W-:Y:S01]  /*1240*/  USEL UR4, UR4, 0x1a0, UP3 ;  /* 0x000001a004047887 */ /* 0x000fe20009800000 */
[----:B------:R-:W-:Y:S01]  /*1250*/  UMOV UR8, 0x1 ;  /* 0x0000000100087882 */ /* 0x000fe20000000000 */
[----:B------:R-:W-:Y:S01]  /*1260*/  ELECT P0, URZ, PT ;  /* 0x0000000000ff782f */ /* 0x000fe20003800000 */
[----:B------:R-:W-:-:S04]  /*1270*/  UIADD3 UR8, UPT, UPT, -UR8, 0x100000, URZ ;  /* 0x0010000008087890 */ /* 0x000fc8000fffe1ff */
[----:B------:R-:W-:Y:S02]  /*1280*/  USHF.L.U32 UR9, UR8, 0xb, URZ ;  /* 0x0000000b08097899 */ /* 0x000fe400080006ff */
[----:B------:R-:W-:Y:S02]  /*1290*/  USHF.L.U32 UR8, UR8, 0x1, URZ ;  /* 0x0000000108087899 */ /* 0x000fe400080006ff */
[----:B----4-:R-:W-:Y:S02]  /*12a0*/  ULEA UR6, UR5, UR6, 0x18 ;  /* 0x0000000605067291 */ /* 0x010fe4000f8ec0ff */
[----:B------:R-:W-:-:S04]  /*12b0*/  UIADD3 UR4, UPT, UPT, -UR4, 0x100000, URZ ;  /* 0x0010000004047890 */ /* 0x000fc8000fffe1ff */
[----:B------:R-:W-:Y:S02]  /*12c0*/  USHF.L.U32 UR5, UR4, 0xb, URZ ;  /* 0x0000000b04057899 */ /* 0x000fe400080006ff */
[----:B------:R-:W-:Y:S01]  /*12d0*/  USHF.L.U32 UR4, UR4, 0x1, URZ ;  /* 0x0000000104047899 */ /* 0x000fe200080006ff */
[----:B------:R-:W2:Y:S03]  /*12e0*/  FENCE.VIEW.ASYNC.S ;  /* 0x00000000000073c6 */ /* 0x000ea60000000000 */
[----:B--2---:R4:W2:Y:S08]  /*12f0*/  SYNCS.EXCH.64 URZ, [UR6+0x4a0], UR8 ;  /* 0x0004a00806ff75b2 */ /* 0x0048b00008000100 */
[----:B------:R4:W3:Y:S02]  /*1300*/  SYNCS.EXCH.64 URZ, [UR6+0x4a8], UR4 ;  /* 0x0004a80406ff75b2 */ /* 0x0008e40008000100 */
[----:B----4-:R-:W-:Y:S01]  /*1310*/  NOP ;  /* 0x0000000000007918 */ /* 0x010fe20000000000 */
.L_x_13:
[----:B------:R-:W4:Y:S01]  /*1320*/  SHFL.IDX PT, R0, R80, RZ, 0x1f ;  /* 0x00001fff50007589 */ /* 0x000f2200000e0000 */
[----:B------:R-:W-:Y:S01]  /*1330*/  ISETP.NE.OR P1, PT, RZ, UR18, !P1 ;  /* 0x00000012ff007c0c */ /* 0x000fe2000cf25670 */
[----:B------:R-:W-:Y:S01]  /*1340*/  NOP ;  /* 0x0000000000007918 */ /* 0x000fe20000000000 */
[----:B----4-:R-:W-:-:S13]  /*1350*/  ISETP.NE.AND P0, PT, R0, 0x5, PT ;  /* 0x000000050000780c */ /* 0x010fda0003f05270 */
[----:B------:R-:W-:Y:S05]  /*1360*/  @P0 BRA `(.L_x_14) ;  /* 0x0000000000480947 */ /* 0x000fea0003800000 */
[----:B------:R-:W4:Y:S01]  /*1370*/  S2UR UR5, SR_CgaCtaId ;  /* 0x00000000000579c3 */ /* 0x000f220000008800 */
[----:B--23--:R-:W-:Y:S01]  /*1380*/  UMOV UR4, 0x400 ;  /* 0x0000040000047882 */ /* 0x00cfe20000000000 */
        /* <DEDUP_REMOVED lines=9> */
[----:B----4-:R-:W-:Y:S01]  /*1420*/  ULEA UR4, UR5, UR4, 0x18 ;  /* 0x0000000405047291 */ /* 0x010fe2000f8ec0ff */
[----:B------:R-:W2:Y:S11]  /*1430*/  FENCE.VIEW.ASYNC.S ;  /* 0x00000000000073c6 */ /* 0x000eb60000000000 */
[----:B--2---:R4:W2:Y:S01]  /*1440*/  SYNCS.EXCH.64 URZ, [UR4+0x4b0], UR6 ;  /* 0x0004b00604ff75b2 */ /* 0x0048a20008000100 */
[----:B------:R4:W3:Y:S01]  /*1450*/  SYNCS.EXCH.64 URZ, [UR4+0x4c0], UR8 ;  /* 0x0004c00804ff75b2 */ /* 0x0008e20008000100 */
[----:B------:R4:W1:Y:S01]  /*1460*/  SYNCS.EXCH.64 URZ, [UR4+0x4b8], UR6 ;  /* 0x0004b80604ff75b2 */ /* 0x0008620008000100 */
[----:B------:R4:W1:Y:S02]  /*1470*/  SYNCS.EXCH.64 URZ, [UR4+0x4c8], UR8 ;  /* 0x0004c80804ff75b2 */ /* 0x0008640008000100 */
[----:B----4-:R-:W-:Y:S01]  /*1480*/  NOP ;  /* 0x0000000000007918 */ /* 0x010fe20000000000 */
.L_x_14:
[----:B--23--:R-:W2:Y:S01]  /*1490*/  S2UR UR7, SR_CgaCtaId ;  /* 0x00000000000779c3 */ /* 0x00cea20000008800 */
[----:B------:R-:W-:Y:S01]  /*14a0*/  VOTEU.ALL UP0, P1 ;  /* 0x0000000000ff7886 */ /* 0x000fe20000800000 */
[----:B------:R-:W-:Y:S01]  /*14b0*/  UMOV UR4, 0x20 ;  /* 0x0000002000047882 */ /* 0x000fe20000000000 */
[----:B------:R-:W-:Y:S01]  /*14c0*/  NOP ;  /* 0x0000000000007918 */ /* 0x000fe20000000000 */
[----:B-1----:R-:W-:Y:S01]  /*14d0*/  LOP3.LUT R3, R69, 0x1f, RZ, 0xc0, !PT ;  /* 0x0000001f45037812 */ /* 0x002fe200078ec0ff */
[----:B------:R-:W-:Y:S01]  /*14e0*/  UISETP.NE.AND UP4, UPT, UR18, URZ, UPT ;  /* 0x000000ff1200728c */ /* 0x000fe2000bf85270 */
[----:B------:R-:W-:Y:S01]  /*14f0*/  @!UP0 UMOV UR6, 0x400 ;  /* 0x0000040000068882 */ /* 0x000fe20000000000 */
[----:B------:R-:W-:-:S04]  /*1500*/  @!UP0 UIADD3 UR4, UPT, UPT, -UR4, 0x100000, URZ ;  /* 0x0010000004048890 */ /* 0x000fc8000fffe1ff */
[----:B------:R-:W-:Y:S02]  /*1510*/  @!UP0 USHF.L.U32 UR5, UR4, 0xb, URZ ;  /* 0x0000000b04058899 */ /* 0x000fe400080006ff */
[----:B------:R-:W-:Y:S02]  /*1520*/  @!UP0 USHF.L.U32 UR4, UR4, 0x1, URZ ;  /* 0x0000000104048899 */ /* 0x000fe400080006ff */
[----:B--2---:R-:W-:Y:S01]  /*1530*/  @!UP0 ULEA UR6, UR7, UR6, 0x18 ;  /* 0x0000000607068291 */ /* 0x004fe2000f8ec0ff */
[----:B------:R-:W1:Y:S01]  /*1540*/  LDCU UR7, c[0x0][0x36c] ;  /* 0x00006d80ff0777ac */ /* 0x000e620008000800 */
[----:B------:R-:W-:Y:S01]  /*1550*/  VOTEU.ALL UP0, P1 ;  /* 0x0000000000ff7886 */ /* 0x000fe20000800000 */
[----:B------:R-:W2:Y:S09]  /*1560*/  FENCE.VIEW.ASYNC.S ;  /* 0x00000000000073c6 */ /* 0x000eb20000000000 */
[----:B--2---:R2:W3:Y:S01]  /*1570*/  @!UP0 SYNCS.EXCH.64 URZ, [UR6+0x4d0], UR4 ;  /* 0x0004d00406ff85b2 */ /* 0x0044e20008000100 */
[----:B-1----:R-:W-:-:S09]  /*1580*/  UISETP.EQ.U32.AND UP6, UPT, UR7, 0x1, UPT ;  /* 0x000000010700788c */ /* 0x002fd2000bfc2070 */
[----:B--2---:R-:W-:Y:S05]  /*1590*/  BRA.U !UP6, `(.L_x_15) ;  /* 0x000000010e087547 */ /* 0x004fea000b800000 */
[----:B---3--:R-:W-:Y:S01]  /*15a0*/  UCGABAR_ARV ;  /* 0x00000000000079c7 */ /* 0x008fe20008000000 */
[----:B------:R-:W-:Y:S05]  /*15b0*/  BRA `(.L_x_16) ;  /* 0x0000000000047947 */ /* 0x000fea0003800000 */
.L_x_15:
[----:B---3--:R-:W-:Y:S01]  /*15c0*/  NOP ;  /* 0x0000000000007918 */ /* 0x008fe20000000000 */
.L_x_16:
[----:B------:R-:W1:Y:S01]  /*15d0*/  S2UR UR20, SR_CTAID.X ;  /* 0x00000000001479c3 */ /* 0x000e620000002500 */
[----:B------:R-:W-:-:S05]  /*15e0*/  CS2R.32 R83, SR_CgaSize ;  /* 0x0000000000537805 */ /* 0x000fca0000008a00 */
[----:B------:R-:W-:-:S05]  /*15f0*/  IMAD R83, R83, -0xa0, RZ ;  /* 0xffffff6053537824 */ /* 0x000fca00078e02ff */
[----:B------:R-:W-:-:S14]  /*1600*/  R2UR UR5, R83 ;  /* 0x00000000530572ca */ /* 0x000fdc00000e0000 */
[----:B------:R-:W2:Y:S01]  /*1610*/  LDCU UR5, c[0x0][UR5+0x2b0] ;  /* 0x00005600050577ac */ /* 0x000ea20008000800 */
[----:B------:R-:W-:-:S05]  /*1620*/  CS2R.32 R83, SR_CgaSize ;  /* 0x0000000000537805 */ /* 0x000fca0000008a00 */
[----:B------:R-:W-:-:S05]  /*1630*/  IMAD R83, R83, -0xa0, RZ ;  /* 0xffffff6053537824 */ /* 0x000fca00078e02ff */
[----:B------:R-:W-:-:S14]  /*1640*/  R2UR UR4, R83 ;  /* 0x00000000530472ca */ /* 0x000fdc00000e0000 */
[----:B------:R-:W3:Y:S01]  /*1650*/  LDCU UR4, c[0x0][UR4+0x2b4] ;  /* 0x00005680040477ac */ /* 0x000ee20008000800 */
[----:B------:R-:W4:Y:S01]  /*1660*/  S2UR UR47, SR_CTAID.Y ;  /* 0x00000000002f79c3 */ /* 0x000f220000002600 */
[----:B------:R-:W-:-:S05]  /*1670*/  CS2R.32 R83, SR_CgaSize ;  /* 0x0000000000537805 */ /* 0x000fca0000008a00 */
[----:B------:R-:W-:-:S05]  /*1680*/  IMAD R83, R83, -0xa0, RZ ;  /* 0xffffff6053537824 */ /* 0x000fca00078e02ff */
[----:B------:R-:W-:-:S14]  /*1690*/  R2UR UR7, R83 ;  /* 0x00000000530772ca */ /* 0x000fdc00000e0000 */
[----:B------:R-:W3:Y:S01]  /*16a0*/  LDCU UR7, c[0x0][UR7+0x2a4] ;  /* 0x00005480070777ac */ /* 0x000ee20008000800 */
[----:B------:R-:W-:-:S05]  /*16b0*/  CS2R.32 R83, SR_CgaSize ;  /* 0x0000000000537805 */ /* 0x000fca0000008a00 */
[----:B------:R-:W-:-:S05]  /*16c0*/  IMAD R83, R83, -0xa0, RZ ;  /* 0xffffff6053537824 */ /* 0x000fca00078e02ff */
[----:B------:R-:W-:-:S14]  /*16d0*/  R2UR UR63, R83 ;  /* 0x00000000533f72ca */ /* 0x000fdc00000e0000 */
[----:B------:R-:W3:Y:S01]  /*16e0*/  LDCU UR63, c[0x0][UR63+0x2a0] ;  /* 0x000054003f3f77ac */ /* 0x000ee20008000800 */
[----:B------:R-:W3:Y:S01]  /*16f0*/  LDCU UR19, c[0x0][0xb24] ;  /* 0x00016480ff1377ac */ /* 0x000ee20008000800 */
[----:B------:R-:W3:Y:S01]  /*1700*/  LDCU UR39, c[0x0][0xb24] ;  /* 0x00016480ff2777ac */ /* 0x000ee20008000800 */
[----:B-1----:R-:W-:Y:S01]  /*1710*/  I2FP.F32.U32 R2, UR20 ;  /* 0x0000001400027c45 */ /* 0x002fe20008201000 */
[----:B------:R-:W1:Y:S04]  /*1720*/  LDCU UR23, c[0x0][0xb30] ;  /* 0x00016600ff1777ac */ /* 0x000e680008000800 */
[----:B--2---:R-:W-:Y:S01]  /*1730*/  FMUL R2, R2, UR5 ;  /* 0x0000000502027c20 */ /* 0x004fe20008400000 */
[----:B----4-:R-:W-:-:S05]  /*1740*/  I2FP.F32.U32 R0, UR47 ;  /* 0x0000002f00007c45 */ /* 0x010fca0008201000 */
[----:B------:R-:W2:Y:S01]  /*1750*/  F2I.U32.TRUNC.NTZ R2, R2 ;  /* 0x0000000200027305 */ /* 0x000ea2000020f000 */
[----:B---3--:R-:W-:-:S07]  /*1760*/  FMUL R0, R0, UR4 ;  /* 0x0000000400007c20 */ /* 0x008fce0008400000 */
[----:B------:R-:W3:Y:S01]  /*1770*/  F2I.U32.TRUNC.NTZ R0, R0 ;  /* 0x0000000000007305 */ /* 0x000ee2000020f000 */
[----:B--2---:R-:W-:Y:S02]  /*1780*/  R2UR UR4, R2 ;  /* 0x00000000020472ca */ /* 0x004fe400000e0000 */
[----:B------:R-:W-:Y:S02]  /*1790*/  PRMT R2, RZ, 0x7610, R2 ;  /* 0x00007610ff027816 */ /* 0x000fe40000000002 */
[----:B---3--:R-:W-:Y:S02]  /*17a0*/  R2UR UR6, R0 ;  /* 0x00000000000672ca */ /* 0x008fe400000e0000 */
[----:B------:R-:W-:-:S07]  /*17b0*/  PRMT R0, RZ, 0x7610, R0 ;  /* 0x00007610ff007816 */ /* 0x000fce0000000000 */
[----:B------:R-:W-:-:S04]  /*17c0*/  UIADD3 UR5, UPT, UPT, -UR4, URZ, URZ ;  /* 0x000000ff04057290 */ /* 0x000fc8000fffe1ff */
[----:B------:R-:W-:Y:S02]  /*17d0*/  UIMAD UR63, UR63, UR5, UR20 ;  /* 0x000000053f3f72a4 */ /* 0x000fe4000f8e0214 */
[----:B------:R-:W-:-:S04]  /*17e0*/  UIADD3 UR4, UPT, UPT, -UR6, URZ, URZ ;  /* 0x000000ff06047290 */ /* 0x000fc8000fffe1ff */
[----:B------:R-:W-:-:S06]  /*17f0*/  UIMAD UR4, UR7, UR4, UR47 ;  /* 0x00000004070472a4 */ /* 0x000fcc000f8e022f */
[----:B------:R-:W-:Y:S01]  /*1800*/  IMAD.U32 R83, RZ, RZ, UR4 ;  /* 0x00000004ff537e24 */ /* 0x000fe2000f8e00ff */
[----:B-1----:R-:W-:Y:S06]  /*1810*/  BRA.U UP4, `(.L_x_17) ;  /* 0x00000001042c7547 */ /* 0x002fec000b800000 */
[----:B------:R-:W-:Y:S01]  /*1820*/  R2UR UR4, R83 ;  /* 0x00000000530472ca */ /* 0x000fe200000e0000 */
[----:B------:R-:W-:-:S12]  /*1830*/  UMOV UR7, 0x3 ;  /* 0x0000000300077882 */ /* 0x000fd80000000000 */
[----:B------:R-:W-:Y:S02]  /*1840*/  UISETP.NE.AND UP0, UPT, UR4, URZ, UPT ;  /* 0x000000ff0400728c */ /* 0x000fe4000bf05270 */
[----:B------:R-:W-:Y:S02]  /*1850*/  ULOP3.LUT UR4, UR63, 0xfffffffe, URZ, 0xc0, !UPT ;  /* 0xfffffffe3f047892 */ /* 0x000fe4000f8ec0ff */
[----:B------:R-:W-:Y:S02]  /*1860*/  UISETP.LT.U32.OR UP0, UPT, UR63, 0x2, !UP0 ;  /* 0x000000023f00788c */ /* 0x000fe4000c701470 */
[----:B------:R-:W-:Y:S02]  /*1870*/  USHF.L.U32 UR4, UR7, UR4, URZ ;  /* 0x0000000407047299 */ /* 0x000fe400080006ff */
[----:B------:R-:W-:Y:S02]  /*1880*/  USEL UR6, URZ, 0x1, !UP0 ;  /* 0x00000001ff067887 */ /* 0x000fe4000c000000 */
[----:B------:R-:W-:-:S02]  /*1890*/  USEL UR5, URZ, 0x2, !UP0 ;  /* 0x00000002ff057887 */ /* 0x000fc4000c000000 */
[----:B------:R-:W-:Y:S02]  /*18a0*/  IMAD.U32 R0, RZ, RZ, UR4 ;  /* 0x00000004ff007e24 */ /* 0x000fe4000f8e00ff */
[----:B------:R-:W-:-:S06]  /*18b0*/  UIADD3 UR5, UPT, UPT, UR6, UR5, URZ ;  /* 0x0000000506057290 */ /* 0x000fcc000fffe0ff */
[----:B------:R-:W-:-:S07]  /*18c0*/  MOV R2, UR5 ;  /* 0x0000000500027c02 */ /* 0x000fce0008000f00 */
.L_x_17:
[----:B------:R-:W1:Y:S01]  /*18d0*/  S2UR UR46, SR_CTAID.Z ;  /* 0x00000000002e79c3 */ /* 0x000e620000002700 */
[----:B------:R-:W-:Y:S01]  /*18e0*/  UISETP.GE.AND UP0, UPT, UR19, 0x1, UPT ;  /* 0x000000011300788c */ /* 0x000fe2000bf06270 */
[----:B------:R-:W-:-:S08]  /*18f0*/  UMOV UR45, UR20 ;  /* 0x00000014002d7c82 */ /* 0x000fd00008000000 */
[----:B------:R-:W-:Y:S05]  /*1900*/  BRA.U !UP0, `(.L_x_18) ;  /* 0x0000000108d47547 */ /* 0x000fea000b800000 */
[----:B------:R-:W2:Y:S01]  /*1910*/  LDCU.128 UR12, c[0x0][0xb10] ;  /* 0x00016200ff0c77ac */ /* 0x000ea20008000c00 */
[----:B------:R-:W3:Y:S01]  /*1920*/  LDCU UR21, c[0x0][0xb0c] ;  /* 0x00016180ff1577ac */ /* 0x000ee20008000800 */
[----:B------:R-:W4:Y:S01]  /*1930*/  LDCU UR6, c[0x0][0x370] ;  /* 0x00006e00ff0677ac */ /* 0x000f220008000800 */
[----:B------:R-:W1:Y:S01]  /*1940*/  LDCU UR7, c[0x0][0x374] ;  /* 0x00006e80ff0777ac */ /* 0x000e620008000800 */
[----:B------:R-:W1:Y:S01]  /*1950*/  LDCU UR22, c[0x0][0xb20] ;  /* 0x00016400ff1677ac */ /* 0x000e620008000800 */
[----:B--2---:R-:W-:Y:S02]  /*1960*/  UIMAD.WIDE.U32 UR4, UR20, UR12, URZ ;  /* 0x0000000c140472a5 */ /* 0x004fe4000f8e00ff */
[----:B---3--:R-:W-:Y:S01]  /*1970*/  UISETP.NE.AND UP0, UPT, UR21, 0x1, UPT ;  /* 0x000000011500788c */ /* 0x008fe2000bf05270 */
[----:B------:R-:W2:Y:S01]  /*1980*/  LDCU.64 UR8, c[0x0][0xb28] ;  /* 0x00016500ff0877ac */ /* 0x000ea20008000a00 */
[----:B----4-:R-:W-:-:S03]  /*1990*/  UIMAD.WIDE.U32 UR10, UR6, UR12, URZ ;  /* 0x0000000c060a72a5 */ /* 0x010fc6000f8e00ff */
[----:B------:R-:W-:Y:S01]  /*19a0*/  UMOV UR4, UR5 ;  /* 0x0000000500047c82 */ /* 0x000fe20008000000 */
[----:B------:R-:W-:Y:S02]  /*19b0*/  UISETP.NE.AND UP1, UPT, UR19, 0x1, UPT ;  /* 0x000000011300788c */ /* 0x000fe4000bf25270 */
[----:B------:R-:W-:Y:S01]  /*19c0*/  USHF.R.U32.HI UR4, URZ, UR13, UR4 ;  /* 0x0000000dff047299 */ /* 0x000fe20008011604 */
[----:B------:R-:W-:Y:S01]  /*19d0*/  UMOV UR10, UR11 ;  /* 0x0000000b000a7c82 */ /* 0x000fe20008000000 */
[----:B------:R-:W-:Y:S02]  /*19e0*/  UIMAD.WIDE.U32 UR16, UR47, UR15, URZ ;  /* 0x0000000f2f1072a5 */ /* 0x000fe4000f8e00ff */
[----:B------:R-:W-:Y:S02]  /*19f0*/  USEL UR5, UR20, UR4, !UP0 ;  /* 0x0000000414057287 */ /* 0x000fe4000c000000 */
[----:B------:R-:W-:Y:S02]  /*1a00*/  @UP0 USHF.R.U32.HI UR6, URZ, UR13, UR10 ;  /* 0x0000000dff060299 */ /* 0x000fe4000801160a */
[----:B------:R-:W-:-:S02]  /*1a10*/  UISETP.NE.AND UP0, UPT, UR14, 0x1, UPT ;  /* 0x000000010e00788c */ /* 0x000fc4000bf05270 */
[----:B-1----:R-:W-:Y:S02]  /*1a20*/  UIMAD.WIDE.U32 UR10, UR7, UR15, URZ ;  /* 0x0000000f070a72a5 */ /* 0x002fe4000f8e00ff */
[----:B--2---:R-:W-:Y:S01]  /*1a30*/  UIMAD.WIDE.U32 UR12, UR6, UR8, URZ ;  /* 0x00000008060c72a5 */ /* 0x004fe2000f8e00ff */
[----:B------:R-:W-:Y:S01]  /*1a40*/  UMOV UR4, UR17 ;  /* 0x0000001100047c82 */ /* 0x000fe20008000000 */
[----:B------:R-:W-:-:S03]  /*1a50*/  UIADD3 UR45, UPT, UPT, -UR5, URZ, URZ ;  /* 0x000000ff052d7290 */ /* 0x000fc6000fffe1ff */
[----:B------:R-:W-:Y:S01]  /*1a60*/  UMOV UR10, UR11 ;  /* 0x0000000b000a7c82 */ /* 0x000fe20008000000 */
[----:B------:R-:W-:Y:S02]  /*1a70*/  USHF.R.U32.HI UR4, URZ, UR22, UR4 ;  /* 0x00000016ff047299 */ /* 0x000fe40008011604 */
[----:B------:R-:W-:Y:S01]  /*1a80*/  @UP0 USHF.R.U32.HI UR7, URZ, UR22, UR10 ;  /* 0x00000016ff070299 */ /* 0x000fe2000801160a */
[----:B------:R-:W-:Y:S01]  /*1a90*/  UMOV UR12, UR13 ;  /* 0x0000000d000c7c82 */ /* 0x000fe20008000000 */
[----:B------:R-:W-:Y:S02]  /*1aa0*/  USEL UR4, UR47, UR4, !UP0 ;  /* 0x000000042f047287 */ /* 0x000fe4000c000000 */
[----:B------:R-:W-:Y:S02]  /*1ab0*/  UIMAD.WIDE.U32 UR10, UR7, UR8, URZ ;  /* 0x00000008070a72a5 */ /* 0x000fe4000f8e00ff */
[----:B------:R-:W-:Y:S02]  /*1ac0*/  @UP1 USHF.R.U32.HI UR6, URZ, UR9, UR12 ;  /* 0x00000009ff061299 */ /* 0x000fe4000801160c */
[----:B------:R-:W-:-:S02]  /*1ad0*/  UIMAD.WIDE.U32 UR12, UR4, UR8, URZ ;  /* 0x00000008040c72a5 */ /* 0x000fc4000f8e00ff */
[----:B------:R-:W-:Y:S01]  /*1ae0*/  UIMAD UR45, UR21, UR45, UR20 ;  /* 0x0000002d152d72a4 */ /* 0x000fe2000f8e0214 */
[----:B------:R-:W-:Y:S02]  /*1af0*/  UMOV UR10, UR11 ;  /* 0x0000000b000a7c82 */ /* 0x000fe40008000000 */
[----:B------:R-:W-:Y:S02]  /*1b00*/  @UP1 USHF.R.U32.HI UR7, URZ, UR9, UR10 ;  /* 0x00000009ff071299 */ /* 0x000fe4000801160a */
[----:B------:R-:W-:Y:S02]  /*1b10*/  UIMAD UR10, UR6, UR19, URZ ;  /* 0x00000013060a72a4 */ /* 0x000fe4000f8e02ff */
[----:B------:R-:W-:-:S04]  /*1b20*/  UIMAD UR7, UR7, UR19, URZ ;  /* 0x00000013070772a4 */ /* 0x000fc8000f8e02ff */
[----:B------:R-:W-:-:S03]  /*1b30*/  UISETP.GE.AND UP0, UPT, UR4, UR7, UPT ;  /* 0x000000070400728c */ /* 0x000fc6000bf06270 */
[----:B------:R-:W-:Y:S01]  /*1b40*/  UMOV UR7, UR13 ;  /* 0x0000000d00077c82 */ /* 0x000fe20008000000 */
[----:B------:R-:W-:Y:S02]  /*1b50*/  UISETP.GE.OR UP0, UPT, UR5, UR10, UP0 ;  /* 0x0000000a0500728c */ /* 0x000fe40008706670 */
[----:B------:R-:W-:Y:S02]  /*1b60*/  UIMAD.WIDE.U32 UR10, UR5, UR8, URZ ;  /* 0x00000008050a72a5 */ /* 0x000fe4000f8e00ff */
[----:B------:R-:W-:Y:S02]  /*1b70*/  USHF.R.U32.HI UR7, URZ, UR9, UR7 ;  /* 0x00000009ff077299 */ /* 0x000fe40008011607 */
[----:B------:R-:W-:Y:S02]  /*1b80*/  UIADD3 UR10, UPT, UPT, -UR4, URZ, URZ ;  /* 0x000000ff040a7290 */ /* 0x000fe4000fffe1ff */
[----:B------:R-:W-:Y:S02]  /*1b90*/  USEL UR7, UR4, UR7, !UP1 ;  /* 0x0000000704077287 */ /* 0x000fe4000c800000 */
[----:B------:R-:W-:Y:S01]  /*1ba0*/  UIMAD UR10, UR14, UR10, UR47 ;  /* 0x0000000a0e0a72a4 */ /* 0x000fe2000f8e022f */
[----:B------:R-:W-:-:S02]  /*1bb0*/  @!UP0 UMOV UR8, UR11 ;  /* 0x0000000b00088c82 */ /* 0x000fc40008000000 */
[----:B------:R-:W-:Y:S02]  /*1bc0*/  @!UP0 USHF.R.U32.HI UR8, URZ, UR9, UR8 ;  /* 0x00000009ff088299 */ /* 0x000fe40008011608 */
[----:B------:R-:W-:Y:S02]  /*1bd0*/  UIADD3 UR9, UPT, UPT, -UR7, URZ, URZ ;  /* 0x000000ff07097290 */ /* 0x000fe4000fffe1ff */
[----:B------:R-:W-:Y:S02]  /*1be0*/  @!UP0 USEL UR8, UR5, UR8, !UP1 ;  /* 0x0000000805088287 */ /* 0x000fe4000c800000 */
[----:B------:R-:W-:Y:S02]  /*1bf0*/  UIMAD UR9, UR19, UR9, UR4 ;  /* 0x00000009130972a4 */ /* 0x000fe4000f8e0204 */
[----:B------:R-:W-:Y:S02]  /*1c00*/  @!UP0 UIADD3 UR7, UPT, UPT, UR7, -UR8, URZ ;  /* 0x8000000807078290 */ /* 0x000fe4000fffe0ff */
[----:B------:R-:W-:-:S02]  /*1c10*/  @!UP0 UIMAD UR6, UR9, UR6, UR8 ;  /* 0x00000006090682a4 */ /* 0x000fc4000f8e0208 */
[----:B------:R-:W-:-:S04]  /*1c20*/  @!UP0 UIMAD UR4, UR7, UR19, UR5 ;  /* 0x00000013070482a4 */ /* 0x000fc8000f8e0205 */
[----:B------:R-:W-:Y:S01]  /*1c30*/  UIMAD UR47, UR4, UR14, UR10 ;  /* 0x0000000e042f72a4 */ /* 0x000fe2000f8e020a */
[----:B------:R-:W-:Y:S02]  /*1c40*/  @!UP0 UMOV UR5, UR6 ;  /* 0x0000000600058c82 */ /* 0x000fe40008000000 */
[----:B------:R-:W-:-:S12]  /*1c50*/  UIMAD UR45, UR5, UR21, UR45 ;  /* 0x00000015052d72a4 */ /* 0x000fd8000f8e022d */
.L_x_18:
[----:B------:R-:W-:-:S09]  /*1c60*/  UISETP.NE.AND UP0, UPT, UR23, 0x1, UPT ;  /* 0x000000011700788c */ /* 0x000fd2000bf05270 */
[----:B------:R-:W-:Y:S05]  /*1c70*/  BRA.U UP0, `(.L_x_19) ;  /* 0x0000000100407547 */ /* 0x000fea000b800000 */
[----:B------:R-:W2:Y:S01]  /*1c80*/  LDCU.128 UR8, c[0x0][0xb10] ;  /* 0x00016200ff0877ac */ /* 0x000ea20008000c00 */
[----:B------:R-:W3:Y:S01]  /*1c90*/  LDCU UR12, c[0x0][0xb0c] ;  /* 0x00016180ff0c77ac */ /* 0x000ee20008000800 */
[----:B------:R-:W4:Y:S01]  /*1ca0*/  LDCU UR13, c[0x0][0xb20] ;  /* 0x00016400ff0d77ac */ /* 0x000f220008000800 */
[----:B--2---:R-:W-:Y:S02]  /*1cb0*/  UIMAD.WIDE.U32 UR4, UR45, UR8, URZ ;  /* 0x000000082d0472a5 */ /* 0x004fe4000f8e00ff */
[----:B------:R-:W-:Y:S02]  /*1cc0*/  UIMAD.WIDE.U32 UR6, UR47, UR11, URZ ;  /* 0x0000000b2f0672a5 */ /* 0x000fe4000f8e00ff */
[----:B---3--:R-:W-:Y:S02]  /*1cd0*/  UISETP.NE.AND UP0, UPT, UR12, 0x1, UPT ;  /* 0x000000010c00788c */ /* 0x008fe4000bf05270 */
[----:B------:R-:W-:-:S03]  /*1ce0*/  USHF.R.U32.HI UR5, URZ, UR9, UR5 ;  /* 0x00000009ff057299 */ /* 0x000fc60008011605 */
[----:B------:R-:W-:Y:S01]  /*1cf0*/  UMOV UR4, UR7 ;  /* 0x0000000700047c82 */ /* 0x000fe20008000000 */
[----:B------:R-:W-:Y:S02]  /*1d00*/  USEL UR5, UR45, UR5, !UP0 ;  /* 0x000000052d057287 */ /* 0x000fe4000c000000 */
[----:B------:R-:W-:Y:S02]  /*1d10*/  UISETP.NE.AND UP0, UPT, UR10, 0x1, UPT ;  /* 0x000000010a00788c */ /* 0x000fe4000bf05270 */
[----:B----4-:R-:W-:-:S04]  /*1d20*/  USHF.R.U32.HI UR4, URZ, UR13, UR4 ;  /* 0x0000000dff047299 */ /* 0x010fc80008011604 */
[----:B------:R-:W-:-:S04]  /*1d30*/  USEL UR4, UR47, UR4, !UP0 ;  /* 0x000000042f047287 */ /* 0x000fc8000c000000 */
[----:B------:R-:W-:Y:S02]  /*1d40*/  UIADD3 UR6, UPT, UPT, -UR4, UR5, URZ ;  /* 0x0000000504067290 */ /* 0x000fe4000fffe1ff */
[----:B------:R-:W-:Y:S02]  /*1d50*/  UIADD3 UR4, UPT, UPT, UR4, -UR5, URZ ;  /* 0x8000000504047290 */ /* 0x000fe4000fffe0ff */
[----:B------:R-:W-:Y:S02]  /*1d60*/  UIMAD UR47, UR6, UR10, UR47 ;  /* 0x0000000a062f72a4 */ /* 0x000fe4000f8e022f */
[----:B------:R-:W-:-:S12]  /*1d70*/  UIMAD UR45, UR4, UR12, UR45 ;  /* 0x0000000c042d72a4 */ /* 0x000fd8000f8e022d */
.L_x_19:
[----:B------:R-:W-:Y:S05]  /*1d80*/  BRA.U !UP6, `(.L_x_20) ;  /* 0x000000010e0c7547 */ /* 0x000fea000b800000 */
[----:B------:R-:W-:Y:S01]  /*1d90*/  UCGABAR_WAIT ;  /* 0x0000000000007dc7 */ /* 0x000fe20008000000 */
[----:B------:R-:W-:Y:S01]  /*1da0*/  CCTL.IVALL ;  /* 0x00000000ff00798f */ /* 0x000fe20002000000 */
[----:B------:R-:W-:Y:S05]  /*1db0*/  BRA `(.L_x_21) ;  /* 0x0000000000047947 */ /* 0x000fea0003800000 */
.L_x_20:
[----:B------:R-:W-:Y:S06]  /*1dc0*/  BAR.SYNC.DEFER_BLOCKING 0x0 ;  /* 0x0000000000007b1d */ /* 0x000fec0000010000 */
.L_x_21:
[----:B------:R-:W-:Y:S05]  /*1dd0*/  BRA.U UP5, `(.L_x_22) ;  /* 0x0000004105807547 */ /* 0x000fea000b800000 */
[----:B------:R-:W2:Y:S01]  /*1de0*/  LDCU UR5, c[0x0][0x388] ;  /* 0x00007100ff0577ac */ /* 0x000ea20008000800 */
[----:B------:R-:W-:Y:S01]  /*1df0*/  PLOP3.LUT P1, PT, PT, PT, UP3, 0x80, 0x8 ;  /* 0x000000000008781c */ /* 0x000fe20003f2f038 */
[----:B------:R-:W-:Y:S01]  /*1e00*/  IMAD.MOV.U32 R2, RZ, RZ, RZ ;  /* 0x000000ffff027224 */ /* 0x000fe200078e00ff */
[----:B------:R-:W-:Y:S01]  /*1e10*/  ISETP.EQ.OR P2, PT, R3, RZ, P3 ;  /* 0x000000ff0300720c */ /* 0x000fe20001f42670 */
[----:B------:R-:W3:Y:S01]  /*1e20*/  LDCU UR6, c[0x0][0x38c] ;  /* 0x00007180ff0677ac */ /* 0x000ee20008000800 */
[----:B------:R-:W-:Y:S01]  /*1e30*/  PLOP3.LUT P1, PT, P1, PT, PT, 0x8, 0x80 ;  /* 0x000000000080781c */ /* 0x000fe20000f2e170 */
[----:B------:R-:W4:Y:S01]  /*1e40*/  LDCU UR50, c[0x0][0x390] ;  /* 0x00007200ff3277ac */ /* 0x000f220008000800 */
[----:B------:R-:W-:Y:S01]  /*1e50*/  UISETP.NE.AND UP1, UPT, UR18, URZ, UPT ;  /* 0x000000ff1200728c */ /* 0x000fe2000bf25270 */
[----:B------:R-:W1:Y:S01]  /*1e60*/  LDCU UR49, c[0x0][0x370] ;  /* 0x00006e00ff3177ac */ /* 0x000e620008000800 */
[----:B--2---:R-:W-:Y:S01]  /*1e70*/  UIADD3 UR5, UPT, UPT, UR5, 0x1f, URZ ;  /* 0x0000001f05057890 */ /* 0x004fe2000fffe0ff */
[----:B------:R-:W2:Y:S03]  /*1e80*/  LDCU.64 UR36, c[0x0][0x348] ;  /* 0x00006900ff2477ac */ /* 0x000ea60008000a00 */
[----:B------:R-:W-:-:S02]  /*1e90*/  USHF.R.S32.HI UR4, URZ, 0x1f, UR5 ;  /* 0x0000001fff047899 */ /* 0x000fc40008011405 */
[----:B------:R-:W-:Y:S02]  /*1ea0*/  USHF.L.U32 UR53, UR20, 0x6, URZ ;  /* 0x0000000614357899 */ /* 0x000fe400080006ff */
[----:B------:R-:W-:Y:S02]  /*1eb0*/  ULEA.HI UR4, UR4, UR5, URZ, 0x5 ;  /* 0x0000000504047291 */ /* 0x000fe4000f8f28ff */
[----:B------:R-:W-:Y:S02]  /*1ec0*/  USHF.L.U32 UR5, UR20, 0x5, URZ ;  /* 0x0000000514057899 */ /* 0x000fe400080006ff */
[----:B------:R-:W-:Y:S02]  /*1ed0*/  USHF.R.S32.HI UR4, URZ, 0x5, UR4 ;  /* 0x00000005ff047899 */ /* 0x000fe40008011404 */
[----:B------:R-:W-:Y:S02]  /*1ee0*/  ULOP3.LUT UR52, UR5, 0x20, URZ, 0xc0, !UPT ;  /* 0x0000002005347892 */ /* 0x000fe4000f8ec0ff */
[----:B---3--:R-:W-:Y:S01]  /*1ef0*/  UIMAD UR4, UR4, UR6, URZ ;  /* 0x00000006040472a4 */ /* 0x008fe2000f8e02ff */
[----:B------:R-:W3:Y:S03]  /*1f00*/  LDCU UR48, c[0x0][0x374] ;  /* 0x00006e80ff3077ac */ /* 0x000ee60008000800 */
[----:B----4-:R-:W-:-:S02]  /*1f10*/  UIMAD UR50, UR4, UR50, URZ ;  /* 0x00000032043272a4 */ /* 0x010fc4000f8e02ff */
[----:B------:R-:W-:Y:S02]  /*1f20*/  USEL UR33, UR38, 0x2, UP1 ;  /* 0x0000000226217887 */ /* 0x000fe40008800000 */
[----:B------:R-:W-:Y:S02]  /*1f30*/  UISETP.NE.AND UP2, UPT, UR50, URZ, UPT ;  /* 0x000000ff3200728c */ /* 0x000fe4000bf45270 */
[----:B------:R-:W-:Y:S01]  /*1f40*/  UISETP.LT.U32.AND UP0, UPT, UR50, 0x48, UPT ;  /* 0x000000483200788c */ /* 0x000fe2000bf01070 */
[----:B------:R-:W-:Y:S01]  /*1f50*/  UMOV UR23, 0x1 ;  /* 0x0000000100177882 */ /* 0x000fe20000000000 */
[----:B------:R-:W-:Y:S02]  /*1f60*/  UMOV UR26, URZ ;  /* 0x000000ff001a7c82 */ /* 0x000fe40008000000 */
[----:B------:R-:W-:Y:S01]  /*1f70*/  USEL UR4, UR50, 0x48, UP0 ;  /* 0x0000004832047887 */ /* 0x000fe20008000000 */
[----:B------:R-:W-:Y:S01]  /*1f80*/  UMOV UR27, URZ ;  /* 0x000000ff001b7c82 */ /* 0x000fe20008000000 */
[----:B------:R-:W-:-:S02]  /*1f90*/  UMOV UR34, URZ ;  /* 0x000000ff00227c82 */ /* 0x000fc40008000000 */
[----:B------:R-:W-:Y:S02]  /*1fa0*/  UIADD3 UR5, UPT, UPT, UR4, -0x1, URZ ;  /* 0xffffffff04057890 */ /* 0x000fe4000fffe0ff */
[----:B------:R-:W-:Y:S02]  /*1fb0*/  @!UP2 UIADD3 UR5, UPT, UPT, UR4, URZ, URZ ;  /* 0x000000ff0405a290 */ /* 0x000fe4000fffe0ff */
[----:B-1----:R-:W-:Y:S02]  /*1fc0*/  UIADD3 UR46, UPT, UPT, UR50, -UR4, URZ ;  /* 0x80000004322e7290 */ /* 0x002fe4000fffe0ff */
[----:B--23--:R-:W-:-:S12]  /*1fd0*/  UIADD3 UR51, UPT, UPT, UR5, 0x1, URZ ;  /* 0x0000000105337890 */ /* 0x00cfd8000fffe0ff */
.L_x_40:
[----:B------:R-:W1:Y:S01]  /*1fe0*/  S2UR UR25, SR_CgaCtaId ;  /* 0x00000000001979c3 */ /* 0x000e620000008800 */
[----:B------:R-:W-:Y:S01]  /*1ff0*/  UMOV UR4, 0x400 ;  /* 0x0000040000047882 */ /* 0x000fe20000000000 */
[----:B------:R-:W-:Y:S01]  /*2000*/  MOV R0, UR23 ;  /* 0x0000001700007c02 */ /* 0x000fe20008000f00 */
[----:B------:R-:W-:Y:S02]  /*2010*/  UISETP.NE.AND UP0, UPT, UR50, URZ, UPT ;  /* 0x000000ff3200728c */ /* 0x000fe4000bf05270 */
[----:B------:R-:W-:Y:S01]  /*2020*/  ULEA UR19, UR47, UR52, 0x6 ;  /* 0x000000342f137291 */ /* 0x000fe2000f8e30ff */
[----:B------:R-:W-:Y:S01]  /*2030*/  SHF.L.U32 R0, R0, 0x1f, RZ ;  /* 0x0000001f00007819 */ /* 0x000fe200000006ff */
[----:B------:R-:W-:Y:S01]  /*2040*/  UMOV UR24, URZ ;  /* 0x000000ff00187c82 */ /* 0x000fe20008000000 */
[----:B------:R-:W-:Y:S01]  /*2050*/  UMOV UR21, URZ ;  /* 0x000000ff00157c82 */ /* 0x000fe20008000000 */
[----:B------:R-:W-:Y:S01]  /*2060*/  UMOV UR20, URZ ;  /* 0x000000ff00147c82 */ /* 0x000fe20008000000 */
[----:B-1----:R-:W-:-:S04]  /*2070*/  ULEA UR25, UR25, UR4, 0x18 ;  /* 0x0000000419197291 */ /* 0x002fc8000f8ec0ff */
[----:B------:R-:W-:-:S09]  /*2080*/  ULEA UR4, UR26, UR25, 0x3 ;  /* 0x000000191a047291 */ /* 0x000fd2000f8e18ff */
[----:B------:R1:W2:Y:S01]  /*2090*/  SYNCS.PHASECHK.TRANS64.TRYWAIT P0, [UR4+0x240], R0 ;  /* 0x00024000ff0075a7 */ /* 0x0002a20008001104 */
[----:B------:R-:W-:-:S04]  /*20a0*/  ULEA.HI UR4, UR45, UR45, URZ, 0x1 ;  /* 0x0000002d2d047291 */ /* 0x000fc8000f8f08ff */
[----:B------:R-:W-:-:S04]  /*20b0*/  USHF.L.U32 UR4, UR4, 0x6, URZ ;  /* 0x0000000604047899 */ /* 0x000fc800080006ff */
[----:B------:R-:W-:-:S04]  /*20c0*/  ULOP3.LUT UR4, UR4, 0xffffff80, URZ, 0xc0, !UPT ;  /* 0xffffff8004047892 */ /* 0x000fc8000f8ec0ff */
[----:B------:R-:W-:Y:S01]  /*20d0*/  ULOP3.LUT UR35, UR4, 0x40, UR53, 0xf8, !UPT ;  /* 0x0000004004237892 */ /* 0x000fe2000f8ef835 */
[----:B------:R-:W-:Y:S11]  /*20e0*/  BRA.U !UP0, `(.L_x_23) ;  /* 0x0000000508607547 */ /* 0x000ff6000b800000 */
[----:B------:R-:W3:Y:S01]  /*20f0*/  LDCU.128 UR8, c[0x0][0x480] ;  /* 0x00009000ff0877ac */ /* 0x000ee20008000c00 */
[----:B------:R-:W4:Y:S01]  /*2100*/  LDCU.64 UR12, c[0x0][0x490] ;  /* 0x00009200ff0c77ac */ /* 0x000f220008000a00 */
[----:B------:R-:W1:Y:S01]  /*2110*/  LDCU.64 UR20, c[0x0][0x4b0] ;  /* 0x00009600ff1477ac */ /* 0x000e620008000a00 */
[----:B------:R-:W1:Y:S01]  /*2120*/  LDCU.64 UR16, c[0x0][0x4d0] ;  /* 0x00009a00ff1077ac */ /* 0x000e620008000a00 */
[----:B------:R-:W1:Y:S01]  /*2130*/  LDCU UR43, c[0x0][0x390] ;  /* 0x00007200ff2b77ac */ /* 0x000e620008000800 */
[----:B---3--:R-:W-:Y:S02]  /*2140*/  UIMAD.WIDE.U32 UR4, UR35, UR9, URZ ;  /* 0x00000009230472a5 */ /* 0x008fe4000f8e00ff */
[----:B------:R-:W-:Y:S01]  /*2150*/  UISETP.NE.AND UP0, UPT, UR8, 0x1, UPT ;  /* 0x000000010800788c */ /* 0x000fe2000bf05270 */
[----:B------:R-:W3:Y:S04]  /*2160*/  LDCU UR44, c[0x0][0x38c] ;  /* 0x00007180ff2c77ac */ /* 0x000ee80008000800 */
[----:B------:R-:W-:Y:S01]  /*2170*/  UMOV UR4, UR5 ;  /* 0x0000000500047c82 */ /* 0x000fe20008000000 */
[----:B------:R-:W1:Y:S01]  /*2180*/  LDCU.64 UR14, c[0x0][0x4b8] ;  /* 0x00009700ff0e77ac */ /* 0x000e620008000a00 */
[----:B------:R-:W-:-:S02]  /*2190*/  USHF.R.U32.HI UR6, URZ, UR10, UR4 ;  /* 0x0000000aff067299 */ /* 0x000fc40008011604 */
[----:B------:R-:W-:Y:S02]  /*21a0*/  UIADD3 UR34, UPT, UPT, UR51, UR27, URZ ;  /* 0x0000001b33227290 */ /* 0x000fe4000fffe0ff */
[----:B------:R-:W-:Y:S02]  /*21b0*/  USEL UR6, UR35, UR6, !UP0 ;  /* 0x0000000623067287 */ /* 0x000fe4000c000000 */
[----:B------:R-:W-:Y:S02]  /*21c0*/  UISETP.NE.AND UP0, UPT, UR11, 0x1, UPT ;  /* 0x000000010b00788c */ /* 0x000fe4000bf05270 */
[----:B----4-:R-:W-:Y:S02]  /*21d0*/  UIMAD.WIDE.U32 UR4, UR6, UR12, URZ ;  /* 0x0000000c060472a5 */ /* 0x010fe4000f8e00ff */
[----:B------:R-:W-:Y:S01]  /*21e0*/  UIADD3 UR7, UPT, UPT, -UR6, URZ, URZ ;  /* 0x000000ff06077290 */ /* 0x000fe2000fffe1ff */
[----:B------:R-:W-:-:S03]  /*21f0*/  UMOV UR24, URZ ;  /* 0x000000ff00187c82 */ /* 0x000fc60008000000 */
[----:B------:R-:W-:Y:S01]  /*2200*/  UIMAD UR7, UR8, UR7, UR35 ;  /* 0x00000007080772a4 */ /* 0x000fe2000f8e0223 */
[----:B------:R-:W-:Y:S02]  /*2210*/  UMOV UR4, UR5 ;  /* 0x0000000500047c82 */ /* 0x000fe40008000000 */
[----:B------:R-:W-:Y:S02]  /*2220*/  USHF.R.U32.HI UR13, URZ, UR13, UR4 ;  /* 0x0000000dff0d7299 */ /* 0x000fe40008011604 */
[----:B------:R-:W4:Y:S02]  /*2230*/  LDCU.64 UR4, c[0x0][0x4d8] ;  /* 0x00009b00ff0477ac */ /* 0x000f240008000a00 */
[----:B------:R-:W-:-:S04]  /*2240*/  USEL UR13, UR6, UR13, !UP0 ;  /* 0x0000000d060d7287 */ /* 0x000fc8000c000000 */
[----:B------:R-:W-:-:S04]  /*2250*/  UIADD3 UR12, UPT, UPT, -UR13, URZ, URZ ;  /* 0x000000ff0d0c7290 */ /* 0x000fc8000fffe1ff */
[----:B------:R-:W-:Y:S02]  /*2260*/  UIMAD UR12, UR11, UR12, UR6 ;  /* 0x0000000c0b0c72a4 */ /* 0x000fe4000f8e0206 */
[----:B-1----:R-:W-:Y:S02]  /*2270*/  UIMAD UR11, UR7, UR20, UR16 ;  /* 0x00000014070b72a4 */ /* 0x002fe4000f8e0210 */
[----:B------:R-:W-:Y:S01]  /*2280*/  UIMAD UR12, UR12, UR21, UR17 ;  /* 0x000000150c0c72a4 */ /* 0x000fe2000f8e0211 */
[----:B------:R-:W-:Y:S01]  /*2290*/  UMOV UR6, UR26 ;  /* 0x0000001a00067c82 */ /* 0x000fe20008000000 */
[----:B------:R-:W-:Y:S01]  /*22a0*/  UMOV UR20, URZ ;  /* 0x000000ff00147c82 */ /* 0x000fe20008000000 */
[----:B---3--:R-:W-:-:S09]  /*22b0*/  UMOV UR21, URZ ;  /* 0x000000ff00157c82 */ /* 0x008fd20008000000 */
.L_x_29:
[----:B------:R-:W-:Y:S01]  /*22c0*/  @!P3 MOV R3, 0x1800 ;  /* 0x000018000003b802 */ /* 0x000fe20000000f00 */
[----:B------:R-:W-:Y:S01]  /*22d0*/  ULEA UR9, UR6, UR25, 0x3 ;  /* 0x0000001906097291 */ /* 0x000fe2000f8e18ff */
[----:B-12---:R-:W-:Y:S11]  /*22e0*/  @P0 BRA `(.L_x_24) ;  /* 0x0000000000100947 */ /* 0x006ff60003800000 */
[----:B------:R-:W-:Y:S04]  /*22f0*/  MOV R4, UR23 ;  /* 0x0000001700047c02 */ /* 0x000fe80008000f00 */
[----:B------:R-:W-:Y:S04]  /*2300*/  SHF.L.U32 R4, R4, 0x1f, RZ ;  /* 0x0000001f04047819 */ /* 0x000fe800000006ff */
[----:B------:R-:W1:Y:S02]  /*2310*/  SYNCS.PHASECHK.TRANS64.TRYWAIT P0, [UR9+0x240], R4 ;  /* 0x00024004ff0075a7 */ /* 0x000e640008001109 */
[----:B-1----:R-:W-:Y:S05]  /*2320*/  @!P0 BRA `(.L_x_25) ;  /* 0x0000007c00448947 */ /* 0x002fea0003800000 */
.L_x_24:
[----:B------:R2:W-:Y:S01]  /*2330*/  @!P3 SYNCS.ARRIVE.TRANS64 RZ, [UR9], R3 ;  /* 0x00000003ffffb9a7 */ /* 0x0005e20008000009 */
[----:B------:R-:W-:Y:S04]  /*2340*/  ULOP3.LUT UR7, UR33, 0x2, URZ, 0xfc, !UPT ;  /* 0x0000000221077892 */ /* 0x000fe8000f8efcff */
[----:B------:R-:W-:Y:S09]  /*2350*/  UISETP.NE.AND UP0, UPT, UR7, 0x2, UPT ;  /* 0x000000020700788c */ /* 0x000ff2000bf05270 */
[----:B------:R-:W-:Y:S05]  /*2360*/  BRA.U UP0, `(.L_x_26) ;  /* 0x0000000100047547 */ /* 0x000fea000b800000 */
[----:B----4-:R-:W-:Y:S05]  /*2370*/  BPT.TRAP 0x1 ;  /* 0x000000040000795c */ /* 0x010fea0000300000 */
.L_x_26:
[----:B------:R-:W-:Y:S04]  /*2380*/  BSSY.RECONVERGENT B0, `(.L_x_27) ;  /* 0x0000003000007945 */ /* 0x000fe80003800200 */
[----:B------:R-:W-:Y:S05]  /*2390*/  @P2 BRA `(.L_x_28) ;  /* 0x0000000000042947 */ /* 0x000fea0003800000 */
[----:B----4-:R-:W-:Y:S05]  /*23a0*/  BPT.TRAP 0x1 ;  /* 0x000000040000795c */ /* 0x010fea0000300000 */
.L_x_28:
[----:B----4-:R-:W-:Y:S05]  /*23b0*/  BSYNC.RECONVERGENT B0 ;  /* 0x0000000000007941 */ /* 0x010fea0003800200 */
.L_x_27:
[----:B------:R-:W-:Y:S02]  /*23c0*/  UIADD3 UR7, UPT, UPT, UR6, 0x1, URZ ;  /* 0x0000000106077890 */ /* 0x000fe4000fffe0ff */
[----:B------:R-:W-:Y:S02]  /*23d0*/  ULEA UR16, UR6, UR25, 0xa ;  /* 0x0000001906107291 */ /* 0x000fe4000f8e50ff */
[----:B------:R-:W-:Y:S02]  /*23e0*/  UISETP.NE.AND UP0, UPT, UR7, 0x48, UPT ;  /* 0x000000480700788c */ /* 0x000fe4000bf05270 */
[----:B------:R-:W-:Y:S02]  /*23f0*/  UIADD3 UR30, UP1, UPT, UR36, 0x80, URZ ;  /* 0x00000080241e7890 */ /* 0x000fe4000ff3e0ff */
[----:B------:R-:W-:Y:S02]  /*2400*/  USEL UR8, URZ, 0x1, UP0 ;  /* 0x00000001ff087887 */ /* 0x000fe40008000000 */
[----:B------:R-:W-:Y:S02]  /*2410*/  USEL UR26, UR7, URZ, UP0 ;  /* 0x000000ff071a7287 */ /* 0x000fe40008000000 */
[----:B------:R-:W-:Y:S02]  /*2420*/  ULOP3.LUT UR23, UR23, UR8, URZ, 0x3c, !UPT ;  /* 0x0000000817177292 */ /* 0x000fe4000f8e3cff */
[----:B------:R-:W-:Y:S02]  /*2430*/  ULEA UR7, UR26, UR25, 0x3 ;  /* 0x000000191a077291 */ /* 0x000fe4000f8e18ff */
[----:B------:R-:W-:Y:S02]  /*2440*/  ULEA UR8, UR6, UR25, 0xb ;  /* 0x0000001906087291 */ /* 0x000fe4000f8e58ff */
[----:B------:R-:W-:Y:S01]  /*2450*/  ULOP3.LUT UR9, UR9, 0xfefffff8, URZ, 0xc0, !UPT ;  /* 0xfefffff809097892 */ /* 0x000fe2000f8ec0ff */
[----:B-1----:R-:W-:Y:S01]  /*2460*/  MOV R0, UR23 ;  /* 0x0000001700007c02 */ /* 0x002fe20008000f00 */
[----:B------:R-:W-:Y:S02]  /*2470*/  USHF.L.U32 UR10, UR24, 0x5, URZ ;  /* 0x00000005180a7899 */ /* 0x000fe400080006ff */
[----:B------:R-:W-:Y:S01]  /*2480*/  UIADD3.X UR31, UPT, UPT, URZ, UR37, URZ, UP1, !UPT ;  /* 0x00000025ff1f7290 */ /* 0x000fe20008ffe4ff */
[----:B------:R-:W-:Y:S01]  /*2490*/  SHF.L.U32 R0, R0, 0x1f, RZ ;  /* 0x0000001f00007819 */ /* 0x000fe200000006ff */
[----:B------:R-:W-:Y:S02]  /*24a0*/  UIADD3 UR8, UPT, UPT, UR8, 0x2800, URZ ;  /* 0x0000280008087890 */ /* 0x000fe4000fffe0ff */
[----:B------:R-:W-:Y:S01]  /*24b0*/  UIADD3 UR28, UP0, UPT, UR36, 0x180, URZ ;  /* 0x00000180241c7890 */ /* 0x000fe2000ff1e0ff */
[----:B------:R3:W1:Y:S01]  /*24c0*/  SYNCS.PHASECHK.TRANS64.TRYWAIT P0, [UR7+0x240], R0 ;  /* 0x00024000ff0075a7 */ /* 0x0006620008001107 */
[----:B------:R-:W-:Y:S02]  /*24d0*/  UIMAD UR7, UR20, UR14, UR4 ;  /* 0x0000000e140772a4 */ /* 0x000fe4000f8e0204 */
[----:B------:R-:W-:Y:S02]  /*24e0*/  UIMAD UR6, UR21, UR15, UR5 ;  /* 0x0000000f150672a4 */ /* 0x000fe4000f8e0205 */
[----:B------:R-:W-:Y:S02]  /*24f0*/  UIADD3.X UR29, UPT, UPT, URZ, UR37, URZ, UP0, !UPT ;  /* 0x00000025ff1d7290 */ /* 0x000fe400087fe4ff */
[----:B------:R-:W-:Y:S02]  /*2500*/  UPRMT UR6, UR7, 0x40, UR6 ;  /* 0x0000004007067896 */ /* 0x000fe40008000006 */
[----:B------:R-:W-:Y:S02]  /*2510*/  UIADD3 UR16, UPT, UPT, UR16, 0x26800, URZ ;  /* 0x0002680010107890 */ /* 0x000fe4000fffe0ff */
[----:B------:R-:W-:Y:S02]  /*2520*/  UPRMT UR6, UR6, 0x5410, URZ ;  /* 0x0000541006067896 */ /* 0x000fe400080000ff */
[----:B------:R-:W-:Y:S02]  /*2530*/  UIADD3 UR32, UPT, UPT, UR20, 0x1, URZ ;  /* 0x0000000114207890 */ /* 0x000fe4000fffe0ff */
[----:B------:R-:W-:Y:S02]  /*2540*/  UIADD3 UR22, UPT, UPT, UR21, 0x1, URZ ;  /* 0x0000000115167890 */ /* 0x000fe4000fffe0ff */
[----:B------:R-:W-:Y:S02]  /*2550*/  UISETP.NE.AND UP2, UPT, UR32, UR44, UPT ;  /* 0x0000002c2000728c */ /* 0x000fe4000bf45270 */
[----:B------:R-:W-:Y:S02]  /*2560*/  UIADD3 UR27, UPT, UPT, UR27, 0x1, URZ ;  /* 0x000000011b1b7890 */ /* 0x000fe4000fffe0ff */
[----:B------:R-:W-:Y:S01]  /*2570*/  UIADD3 UR7, UPT, UPT, UR24, 0x1, URZ ;  /* 0x0000000118077890 */ /* 0x000fe2000fffe0ff */
[----:B------:R-:W-:Y:S01]  /*2580*/  UMOV UR40, 0x0 ;  /* 0x0000000000287882 */ /* 0x000fe20000000000 */
[----:B------:R-:W-:Y:S01]  /*2590*/  UMOV UR41, 0x10000000 ;  /* 0x1000000000297882 */ /* 0x000fe20000000000 */
[----:B------:R-:W-:Y:S01]  /*25a0*/  UMOV UR17, UR9 ;  /* 0x0000000900117c82 */ /* 0x000fe20008000000 */
[----:B------:R4:W-:Y:S01]  /*25b0*/  UTMALDG.4D.IM2COL.2CTA [UR8], [UR30], UR6, desc[UR40] ;  /* 0x000028081e0073b4 */ /* 0x0009e20008259006 */
[----:B------:R-:W-:Y:S02]  /*25c0*/  UMOV UR18, UR10 ;  /* 0x0000000a00127c82 */ /* 0x000fe40008000000 */
[----:B------:R-:W-:Y:S04]  /*25d0*/  @UP2 UIADD3 UR22, UPT, UPT, UR21, URZ, URZ ;  /* 0x000000ff15162290 */ /* 0x000fe8000fffe0ff */
[----:B------:R-:W-:Y:S01]  /*25e0*/  UISETP.NE.AND UP0, UPT, UR22, UR43, UPT ;  /* 0x0000002b1600728c */ /* 0x000fe2000bf05270 */
[----:B------:R2:W-:Y:S10]  /*25f0*/  UTMALDG.4D.2CTA [UR16], [UR28], desc[UR40] ;  /* 0x000028101c0075b4 */ /* 0x0005f40008219000 */
[----:B------:R-:W-:Y:S07]  /*2600*/  @UP0 UIADD3 UR7, UPT, UPT, UR24, URZ, URZ ;  /* 0x000000ff18070290 */ /* 0x000fee000fffe0ff */
[----:B------:R-:W-:Y:S01]  /*2610*/  UMOV UR24, UR7 ;  /* 0x0000000700187c82 */ /* 0x000fe20008000000 */
[----:B----4-:R-:W-:Y:S01]  /*2620*/  UMOV UR6, UR26 ;  /* 0x0000001a00067c82 */ /* 0x010fe20008000000 */
[----:B--2---:R-:W-:Y:S02]  /*2630*/  USEL UR21, UR22, URZ, UP0 ;  /* 0x000000ff16157287 */ /* 0x004fe40008000000 */
[----:B------:R-:W-:Y:S02]  /*2640*/  UISETP.NE.AND UP0, UPT, UR27, UR34, UPT ;  /* 0x000000221b00728c */ /* 0x000fe4000bf05270 */
[----:B------:R-:W-:Y:S07]  /*2650*/  USEL UR20, UR32, URZ, UP2 ;  /* 0x000000ff20147287 */ /* 0x000fee0009000000 */
[----:B---3--:R-:W-:Y:S05]  /*2660*/  BRA.U UP0, `(.L_x_29) ;  /* 0xfffffffd00147547 */ /* 0x008fea000b83ffff */
.L_x_23:
[----:B------:R-:W-:Y:S01]  /*2670*/  ULEA UR4, UR26, UR25, 0x3 ;  /* 0x000000191a047291 */ /* 0x000fe2000f8e18ff */
[----:B-1----:R-:W-:Y:S01]  /*2680*/  MOV R0, UR23 ;  /* 0x0000001700007c02 */ /* 0x002fe20008000f00 */
[----:B------:R-:W-:Y:S01]  /*2690*/  @!P1 SYNCS.ARRIVE.TRANS64.A1T0 RZ, [UR25+0x498], RZ ;  /* 0x000498ffffff99a7 */ /* 0x000fe20008100019 */
[----:B------:R-:W-:Y:S02]  /*26a0*/  UISETP.GE.AND UP0, UPT, UR46, 0x1, UPT ;  /* 0x000000012e00788c */ /* 0x000fe4000bf06270 */
[----:B------:R-:W-:-:S04]  /*26b0*/  SHF.L.U32 R0, R0, 0x1f, RZ ;  /* 0x0000001f00007819 */ /* 0x000fc800000006ff */
[----:B--2---:R1:W2:Y:S03]  /*26c0*/  SYNCS.PHASECHK.TRANS64.TRYWAIT P0, [UR4+0x240], R0 ;  /* 0x00024000ff0075a7 */ /* 0x0042a60008001104 */
[----:B------:R-:W-:Y:S05]  /*26d0*/  BRA.U !UP0, `(.L_x_30) ;  /* 0x00000005085c7547 */ /* 0x000fea000b800000 */
        /* <DEDUP_REMOVED lines=16> */
[----:B------:R-:W-:-:S03]  /*27e0*/  UMOV UR32, UR46 ;  /* 0x0000002e00207c82 */ /* 0x000fc60008000000 */
        /* <DEDUP_REMOVED lines=9> */
[----:B---3--:R-:W-:-:S11]  /*2880*/  UMOV UR6, UR26 ;  /* 0x0000001a00067c82 */ /* 0x008fd60008000000 */
.L_x_36:
[----:B------:R-:W-:Y:S01]  /*2890*/  @!P3 MOV R3, 0x1800 ;  /* 0x000018000003b802 */ /* 0x000fe20000000f00 */
[----:B------:R-:W-:Y:S01]  /*28a0*/  ULEA UR9, UR6, UR25, 0x3 ;  /* 0x0000001906097291 */ /* 0x000fe2000f8e18ff */
[----:B-12---:R-:W-:Y:S11]  /*28b0*/  @P0 BRA `(.L_x_31) ;  /* 0x0000000000100947 */ /* 0x006ff60003800000 */
[----:B------:R-:W-:Y:S04]  /*28c0*/  MOV R4, UR23 ;  /* 0x0000001700047c02 */ /* 0x000fe80008000f00 */
[----:B------:R-:W-:Y:S04]  /*28d0*/  SHF.L.U32 R4, R4, 0x1f, RZ ;  /* 0x0000001f04047819 */ /* 0x000fe800000006ff */
[----:B------:R-:W1:Y:S02]  /*28e0*/  SYNCS.PHASECHK.TRANS64.TRYWAIT P0, [UR9+0x240], R4 ;  /* 0x00024004ff0075a7 */ /* 0x000e640008001109 */
[----:B-1----:R-:W-:Y:S05]  /*28f0*/  @!P0 BRA `(.L_x_32) ;  /* 0x0000007400e88947 */ /* 0x002fea0003800000 */
.L_x_31:
[----:B------:R2:W-:Y:S01]  /*2900*/  @!P3 SYNCS.ARRIVE.TRANS64 RZ, [UR9], R3 ;  /* 0x00000003ffffb9a7 */ /* 0x0005e20008000009 */
[----:B------:R-:W-:Y:S04]  /*2910*/  ULOP3.LUT UR7, UR33, 0x2, URZ, 0xfc, !UPT ;  /* 0x0000000221077892 */ /* 0x000fe8000f8efcff */
[----:B------:R-:W-:Y:S09]  /*2920*/  UISETP.NE.AND UP0, UPT, UR7, 0x2, UPT ;  /* 0x000000020700788c */ /* 0x000ff2000bf05270 */
[----:B------:R-:W-:Y:S05]  /*2930*/  BRA.U UP0, `(.L_x_33) ;  /* 0x0000000100047547 */ /* 0x000fea000b800000 */
[----:B----4-:R-:W-:Y:S05]  /*2940*/  BPT.TRAP 0x1 ;  /* 0x000000040000795c */ /* 0x010fea0000300000 */
.L_x_33:
[----:B------:R-:W-:Y:S04]  /*2950*/  BSSY.RECONVERGENT B0, `(.L_x_34) ;  /* 0x0000003000007945 */ /* 0x000fe80003800200 */
[----:B------:R-:W-:Y:S05]  /*2960*/  @P2 BRA `(.L_x_35) ;  /* 0x0000000000042947 */ /* 0x000fea0003800000 */
[----:B----4-:R-:W-:Y:S05]  /*2970*/  BPT.TRAP 0x1 ;  /* 0x000000040000795c */ /* 0x010fea0000300000 */
.L_x_35:
[----:B----4-:R-:W-:Y:S05]  /*2980*/  BSYNC.RECONVERGENT B0 ;  /* 0x0000000000007941 */ /* 0x010fea0003800200 */
.L_x_34:
        /* <DEDUP_REMOVED lines=26> */
[----:B------:R-:W-:Y:S01]  /*2b30*/  UIADD3 UR7, UPT, UPT, UR24, 0x1, URZ ;  /* 0x0000000118077890 */ /* 0x000fe2000fffe0ff */
[----:B------:R-:W-:Y:S01]  /*2b40*/  UMOV UR40, 0x0 ;  /* 0x0000000000287882 */ /* 0x000fe20000000000 */
[----:B------:R-:W-:Y:S01]  /*2b50*/  UMOV UR41, 0x10000000 ;  /* 0x1000000000297882 */ /* 0x000fe20000000000 */
[----:B------:R-:W-:Y:S01]  /*2b60*/  UMOV UR17, UR9 ;  /* 0x0000000900117c82 */ /* 0x000fe20008000000 */
[----:B------:R4:W-:Y:S01]  /*2b70*/  UTMALDG.4D.IM2COL.2CTA [UR8], [UR30], UR6, desc[UR40] ;  /* 0x000028081e0073b4 */ /* 0x0009e20008259006 */
[----:B------:R-:W-:Y:S04]  /*2b80*/  UMOV UR18, UR10 ;  /* 0x0000000a00127c82 */ /* 0x000fe80008000000 */
[----:B------:R-:W-:Y:S04]  /*2b90*/  @UP2 UIADD3 UR22, UPT, UPT, UR21, URZ, URZ ;  /* 0x000000ff15162290 */ /* 0x000fe8000fffe0ff */
[----:B------:R-:W-:Y:S01]  /*2ba0*/  UISETP.NE.AND UP0, UPT, UR22, UR43, UPT ;  /* 0x0000002b1600728c */ /* 0x000fe2000bf05270 */
[----:B------:R2:W-:Y:S10]  /*2bb0*/  UTMALDG.4D.2CTA [UR16], [UR28], desc[UR40] ;  /* 0x000028101c0075b4 */ /* 0x0005f40008219000 */
[----:B------:R-:W-:Y:S07]  /*2bc0*/  @UP0 UIADD3 UR7, UPT, UPT, UR24, URZ, URZ ;  /* 0x000000ff18070290 */ /* 0x000fee000fffe0ff */
[----:B------:R-:W-:Y:S01]  /*2bd0*/  UMOV UR24, UR7 ;  /* 0x0000000700187c82 */ /* 0x000fe20008000000 */
[----:B----4-:R-:W-:Y:S02]  /*2be0*/  UIADD3 UR6, UPT, UPT, UR32, -0x1, URZ ;  /* 0xffffffff20067890 */ /* 0x010fe4000fffe0ff */
[----:B--2---:R-:W-:Y:S02]  /*2bf0*/  USEL UR21, UR22, URZ, UP0 ;  /* 0x000000ff16157287 */ /* 0x004fe40008000000 */
[----:B------:R-:W-:Y:S02]  /*2c00*/  UISETP.GT.U32.AND UP0, UPT, UR32, 0x1, UPT ;  /* 0x000000012000788c */ /* 0x000fe4000bf04070 */
[----:B------:R-:W-:Y:S01]  /*2c10*/  USEL UR20, UR27, URZ, UP2 ;  /* 0x000000ff1b147287 */ /* 0x000fe20009000000 */
[----:B------:R-:W-:Y:S01]  /*2c20*/  UMOV UR32, UR6 ;  /* 0x0000000600207c82 */ /* 0x000fe20008000000 */
[----:B------:R-:W-:Y:S05]  /*2c30*/  UMOV UR6, UR26 ;  /* 0x0000001a00067c82 */ /* 0x000fea0008000000 */
[----:B---3--:R-:W-:Y:S05]  /*2c40*/  BRA.U UP0, `(.L_x_36) ;  /* 0xfffffffd00107547 */ /* 0x008fea000b83ffff */
.L_x_30:
[----:B------:R-:W-:Y:S01]  /*2c50*/  SHF.L.U32 R3, R2, 0x1f, RZ ;  /* 0x0000001f02037819 */ /* 0x000fe200000006ff */
[----:B------:R-:W-:-:S03]  /*2c60*/  NOP ;  /* 0x0000000000007918 */ /* 0x000fc60000000000 */
[----:B-12---:R-:W1:Y:S02]  /*2c70*/  SYNCS.PHASECHK.TRANS64.TRYWAIT P0, [UR25+0x4a0], R3 ;  /* 0x0004a003ff0075a7 */ /* 0x006e640008001119 */
[----:B-1----:R-:W-:Y:S05]  /*2c80*/  @!P0 BRA `(.L_x_37) ;  /* 0x00000074001c8947 */ /* 0x002fea0003800000 */
.L_x_178:
[----:B------:R-:W2:Y:S01]  /*2c90*/  LDS.128 R4, [UR25+0x4e0] ;  /* 0x0004e019ff047984 */ /* 0x000ea20008000c00 */
[----:B------:R-:W-:Y:S02]  /*2ca0*/  UIADD3 UR4, UPT, UPT, UR25, 0x4a8, URZ ;  /* 0x000004a819047890 */ /* 0x000fe4000fffe0ff */
[----:B------:R-:W-:Y:S01]  /*2cb0*/  UISETP.GE.AND UP0, UPT, UR39, 0x1, UPT ;  /* 0x000000012700788c */ /* 0x000fe2000bf06270 */
[----:B------:R-:W-:Y:S01]  /*2cc0*/  @!PT LDS RZ, [RZ] ;  /* 0x00000000fffff984 */ /* 0x000fe20000000800 */
[----:B------:R-:W-:Y:S01]  /*2cd0*/  @!PT LDS RZ, [RZ] ;  /* 0x00000000fffff984 */ /* 0x000fe20000000800 */
[----:B------:R-:W-:Y:S01]  /*2ce0*/  @!PT LDS RZ, [RZ] ;  /* 0x00000000fffff984 */ /* 0x000fe20000000800 */
[----:B------:R-:W-:Y:S01]  /*2cf0*/  @!PT LDS RZ, [RZ] ;  /* 0x00000000fffff984 */ /* 0x000fe20000000800 */
[----:B------:R3:W-:Y:S06]  /*2d00*/  MEMBAR.ALL.CTA ;  /* 0x0000000000007992 */ /* 0x0007ec0000008000 */
[----:B---3--:R-:W3:Y:S01]  /*2d10*/  FENCE.VIEW.ASYNC.S ;  /* 0x00000000000073c6 */ /* 0x008ee20000000000 */
[----:B------:R-:W-:-:S09]  /*2d20*/  UPRMT UR4, URZ, 0x654, UR4 ;  /* 0x00000654ff047896 */ /* 0x000fd20008000004 */
[----:B---3--:R-:W-:Y:S01]  /*2d30*/  SYNCS.ARRIVE.TRANS64.RED.A1T0 RZ, [UR4], RZ ;  /* 0x000000ffffff79a7 */ /* 0x008fe20008100404 */
[----:B--2---:R-:W-:-:S13]  /*2d40*/  LOP3.LUT P0, RZ, R6, 0x1, RZ, 0xc0, !PT ;  /* 0x0000000106ff7812 */ /* 0x004fda000780c0ff */
[----:B------:R-:W-:Y:S01]  /*2d50*/  VOTEU.ANY UP1, P0 ;  /* 0x0000000000ff7886 */ /* 0x000fe20000020100 */
[----:B------:R-:W-:-:S13]  /*2d60*/  PLOP3.LUT P0, PT, PT, PT, UP1, 0x80, 0x8 ;  /* 0x000000000008781c */ /* 0x000fda0003f0f018 */
[----:B-1----:R-:W-:Y:S02]  /*2d70*/  @P0 MOV R0, R4 ;  /* 0x0000000400000202 */ /* 0x002fe40000000f00 */
[----:B------:R-:W-:Y:S02]  /*2d80*/  @P0 LOP3.LUT R4, R5, 0xffff, RZ, 0xc0, !PT ;  /* 0x0000ffff05040812 */ /* 0x000fe400078ec0ff */
[----:B------:R-:W-:Y:S02]  /*2d90*/  @P0 R2UR UR6, R0 ;  /* 0x00000000000602ca */ /* 0x000fe400000e0000 */
[----:B------:R-:W-:-:S11]  /*2da0*/  @P0 R2UR UR5, R4 ;  /* 0x00000000040502ca */ /* 0x000fd600000e0000 */
[----:B------:R-:W-:Y:S02]  /*2db0*/  @UP1 UMOV UR42, UR6 ;  /* 0x00000006002a1c82 */ /* 0x000fe40008000000 */
[----:B------:R-:W-:Y:S01]  /*2dc0*/  @UP1 UMOV UR38, UR5 ;  /* 0x0000000500261c82 */ /* 0x000fe20008000000 */
[----:B------:R-:W-:Y:S05]  /*2dd0*/  BRA.U !UP0, `(.L_x_38) ;  /* 0x0000000108d47547 */ /* 0x000fea000b800000 */
[----:B------:R-:W1:Y:S01]  /*2de0*/  LDCU.128 UR16, c[0x0][0xb10] ;  /* 0x00016200ff1077ac */ /* 0x000e620008000c00 */
[----:B------:R-:W2:Y:S01]  /*2df0*/  LDCU UR21, c[0x0][0xb20] ;  /* 0x00016400ff1577ac */ /* 0x000ea20008000800 */
[----:B------:R-:W3:Y:S01]  /*2e00*/  LDCU UR20, c[0x0][0xb0c] ;  /* 0x00016180ff1477ac */ /* 0x000ee20008000800 */
[----:B------:R-:W4:Y:S01]  /*2e10*/  LDCU.64 UR8, c[0x0][0xb28] ;  /* 0x00016500ff0877ac */ /* 0x000f220008000a00 */
[----:B------:R-:W-:Y:S02]  /*2e20*/  UISETP.NE.AND UP3, UPT, UR39, 0x1, UPT ;  /* 0x000000012700788c */ /* 0x000fe4000bf65270 */
[----:B-1----:R-:W-:Y:S02]  /*2e30*/  UIMAD.WIDE.U32 UR4, UR48, UR19, URZ ;  /* 0x00000013300472a5 */ /* 0x002fe4000f8e00ff */
[----:B------:R-:W-:Y:S02]  /*2e40*/  UIMAD.WIDE.U32 UR6, UR49, UR16, URZ ;  /* 0x00000010310672a5 */ /* 0x000fe4000f8e00ff */
[----:B------:R-:W-:-:S02]  /*2e50*/  UISETP.NE.AND UP0, UPT, UR18, 0x1, UPT ;  /* 0x000000011200788c */ /* 0x000fc4000bf05270 */
[----:B------:R-:W-:Y:S01]  /*2e60*/  UIMAD.WIDE.U32 UR14, UR38, UR19, URZ ;  /* 0x00000013260e72a5 */ /* 0x000fe2000f8e00ff */
[----:B------:R-:W-:Y:S01]  /*2e70*/  UMOV UR4, UR5 ;  /* 0x0000000500047c82 */ /* 0x000fe20008000000 */
[----:B---3--:R-:W-:Y:S02]  /*2e80*/  UISETP.NE.AND UP2, UPT, UR20, 0x1, UPT ;  /* 0x000000011400788c */ /* 0x008fe4000bf45270 */
[----:B--2---:R-:W-:Y:S02]  /*2e90*/  USHF.R.U32.HI UR5, URZ, UR21, UR4 ;  /* 0x00000015ff057299 */ /* 0x004fe40008011604 */
[----:B------:R-:W-:Y:S01]  /*2ea0*/  UIMAD.WIDE.U32 UR12, UR42, UR16, URZ ;  /* 0x000000102a0c72a5 */ /* 0x000fe2000f8e00ff */
[----:B------:R-:W-:Y:S01]  /*2eb0*/  UMOV UR4, UR7 ;  /* 0x0000000700047c82 */ /* 0x000fe20008000000 */
[----:B------:R-:W-:Y:S02]  /*2ec0*/  USEL UR5, UR48, UR5, !UP0 ;  /* 0x0000000530057287 */ /* 0x000fe4000c000000 */
[----:B------:R-:W-:-:S02]  /*2ed0*/  USHF.R.U32.HI UR4, URZ, UR17, UR4 ;  /* 0x00000011ff047299 */ /* 0x000fc40008011604 */
[----:B----4-:R-:W-:Y:S02]  /*2ee0*/  UIMAD.WIDE.U32 UR10, UR5, UR8, URZ ;  /* 0x00000008050a72a5 */ /* 0x010fe4000f8e00ff */
[----:B------:R-:W-:Y:S01]  /*2ef0*/  USEL UR6, UR49, UR4, !UP2 ;  /* 0x0000000431067287 */ /* 0x000fe2000d000000 */
[----:B------:R-:W-:Y:S02]  /*2f00*/  UMOV UR12, UR13 ;  /* 0x0000000d000c7c82 */ /* 0x000fe40008000000 */
[----:B------:R-:W-:Y:S01]  /*2f10*/  UMOV UR4, UR15 ;  /* 0x0000000f00047c82 */ /* 0x000fe20008000000 */
[----:B------:R-:W-:Y:S01]  /*2f20*/  UIMAD.WIDE.U32 UR14, UR6, UR8, URZ ;  /* 0x00000008060e72a5 */ /* 0x000fe2000f8e00ff */
[----:B------:R-:W-:Y:S01]  /*2f30*/  UMOV UR10, UR11 ;  /* 0x0000000b000a7c82 */ /* 0x000fe20008000000 */
[----:B------:R-:W-:Y:S02]  /*2f40*/  USHF.R.U32.HI UR4, URZ, UR21, UR4 ;  /* 0x00000015ff047299 */ /* 0x000fe40008011604 */
[----:B------:R-:W-:-:S03]  /*2f50*/  @UP3 USHF.R.U32.HI UR5, URZ, UR9, UR10 ;  /* 0x00000009ff053299 */ /* 0x000fc6000801160a */
[----:B------:R-:W-:Y:S01]  /*2f60*/  UMOV UR14, UR15 ;  /* 0x0000000f000e7c82 */ /* 0x000fe20008000000 */
[----:B------:R-:W-:Y:S02]  /*2f70*/  USHF.R.U32.HI UR17, URZ, UR17, UR12 ;  /* 0x00000011ff117299 */ /* 0x000fe4000801160c */
[----:B------:R-:W-:Y:S02]  /*2f80*/  USEL UR4, UR38, UR4, !UP0 ;  /* 0x0000000426047287 */ /* 0x000fe4000c000000 */
[----:B------:R-:W-:Y:S02]  /*2f90*/  @UP3 USHF.R.U32.HI UR6, URZ, UR9, UR14 ;  /* 0x00000009ff063299 */ /* 0x000fe4000801160e */
[----:B------:R-:W-:Y:S02]  /*2fa0*/  UIMAD UR7, UR39, UR5, URZ ;  /* 0x00000005270772a4 */ /* 0x000fe4000f8e02ff */
[----:B------:R-:W-:Y:S02]  /*2fb0*/  USEL UR5, UR42, UR17, !UP2 ;  /* 0x000000112a057287 */ /* 0x000fe4000d000000 */
[----:B------:R-:W-:-:S02]  /*2fc0*/  UIMAD UR10, UR39, UR6, URZ ;  /* 0x00000006270a72a4 */ /* 0x000fc4000f8e02ff */
[----:B------:R-:W-:Y:S02]  /*2fd0*/  UISETP.GE.AND UP0, UPT, UR4, UR7, UPT ;  /* 0x000000070400728c */ /* 0x000fe4000bf06270 */
[----:B------:R-:W-:Y:S02]  /*2fe0*/  UIMAD.WIDE.U32 UR12, UR4, UR8, URZ ;  /* 0x00000008040c72a5 */ /* 0x000fe4000f8e00ff */
[----:B------:R-:W-:Y:S02]  /*2ff0*/  UISETP.GE.OR UP0, UPT, UR5, UR10, UP0 ;  /* 0x0000000a0500728c */ /* 0x000fe40008706670 */
[----:B------:R-:W-:Y:S02]  /*3000*/  UIMAD.WIDE.U32 UR10, UR5, UR8, URZ ;  /* 0x00000008050a72a5 */ /* 0x000fe4000f8e00ff */
[----:B------:R-:W-:Y:S01]  /*3010*/  UIADD3 UR12, UPT, UPT, -UR4, URZ, URZ ;  /* 0x000000ff040c7290 */ /* 0x000fe2000fffe1ff */
[----:B------:R-:W-:Y:S01]  /*3020*/  UMOV UR8, UR13 ;  /* 0x0000000d00087c82 */ /* 0x000fe20008000000 */
[----:B------:R-:W-:-:S02]  /*3030*/  UIADD3 UR10, UPT, UPT, -UR5, URZ, URZ ;  /* 0x000000ff050a7290 */ /* 0x000fc4000fffe1ff */
[----:B------:R-:W-:-:S03]  /*3040*/  USHF.R.U32.HI UR8, URZ, UR9, UR8 ;  /* 0x00000009ff087299 */ /* 0x000fc60008011608 */
[----:B------:R-:W-:Y:S01]  /*3050*/  @!UP0 UMOV UR7, UR11 ;  /* 0x0000000b00078c82 */ /* 0x000fe20008000000 */
[----:B------:R-:W-:Y:S02]  /*3060*/  UIMAD UR12, UR18, UR12, UR38 ;  /* 0x0000000c120c72a4 */ /* 0x000fe4000f8e0226 */
[----:B------:R-:W-:Y:S02]  /*3070*/  USEL UR8, UR4, UR8, !UP3 ;  /* 0x0000000804087287 */ /* 0x000fe4000d800000 */
[----:B------:R-:W-:Y:S02]  /*3080*/  @!UP0 USHF.R.U32.HI UR7, URZ, UR9, UR7 ;  /* 0x00000009ff078299 */ /* 0x000fe40008011607 */
[----:B------:R-:W-:Y:S02]  /*3090*/  UIADD3 UR9, UPT, UPT, -UR8, URZ, URZ ;  /* 0x000000ff08097290 */ /* 0x000fe4000fffe1ff */
[----:B------:R-:W-:Y:S02]  /*30a0*/  @!UP0 USEL UR7, UR5, UR7, !UP3 ;  /* 0x0000000705078287 */ /* 0x000fe4000d800000 */
[----:B------:R-:W-:-:S02]  /*30b0*/  UIMAD UR9, UR39, UR9, UR4 ;  /* 0x00000009270972a4 */ /* 0x000fc4000f8e0204 */
[----:B------:R-:W-:Y:S02]  /*30c0*/  @!UP0 UIADD3 UR8, UPT, UPT, UR8, -UR7, URZ ;  /* 0x8000000708088290 */ /* 0x000fe4000fffe0ff */
[----:B------:R-:W-:Y:S02]  /*30d0*/  @!UP0 UIMAD UR7, UR9, UR6, UR7 ;  /* 0x00000006090782a4 */ /* 0x000fe4000f8e0207 */
[----:B------:R-:W-:Y:S02]  /*30e0*/  @!UP0 UIMAD UR4, UR39, UR8, UR5 ;  /* 0x00000008270482a4 */ /* 0x000fe4000f8e0205 */
[----:B------:R-:W-:Y:S02]  /*30f0*/  UIMAD UR6, UR20, UR10, UR42 ;  /* 0x0000000a140672a4 */ /* 0x000fe4000f8e022a */
[----:B------:R-:W-:Y:S01]  /*3100*/  UIMAD UR38, UR4, UR18, UR12 ;  /* 0x00000012042672a4 */ /* 0x000fe2000f8e020c */
[----:B------:R-:W-:Y:S02]  /*3110*/  @!UP0 UMOV UR5, UR7 ;  /* 0x0000000700058c82 */ /* 0x000fe40008000000 */
[----:B------:R-:W-:-:S12]  /*3120*/  UIMAD UR42, UR5, UR20, UR6 ;  /* 0x00000014052a72a4 */ /* 0x000fd8000f8e0206 */
.L_x_38:
[----:B------:R-:W1:Y:S02]  /*3130*/  LDCU UR4, c[0x0][0xb30] ;  /* 0x00016600ff0477ac */ /* 0x000e640008000800 */
[----:B-1----:R-:W-:-:S09]  /*3140*/  UISETP.NE.AND UP0, UPT, UR4, 0x1, UPT ;  /* 0x000000010400788c */ /* 0x002fd2000bf05270 */
[----:B------:R-:W-:Y:S05]  /*3150*/  BRA.U UP0, `(.L_x_39) ;  /* 0x0000000100447547 */ /* 0x000fea000b800000 */
[----:B------:R-:W1:Y:S01]  /*3160*/  LDCU.128 UR8, c[0x0][0xb10] ;  /* 0x00016200ff0877ac */ /* 0x000e620008000c00 */
[----:B------:R-:W2:Y:S01]  /*3170*/  LDCU UR12, c[0x0][0xb0c] ;  /* 0x00016180ff0c77ac */ /* 0x000ea20008000800 */
[----:B------:R-:W3:Y:S01]  /*3180*/  LDCU UR13, c[0x0][0xb20] ;  /* 0x00016400ff0d77ac */ /* 0x000ee20008000800 */
[----:B-1----:R-:W-:Y:S02]  /*3190*/  UIMAD.WIDE.U32 UR6, UR42, UR8, URZ ;  /* 0x000000082a0672a5 */ /* 0x002fe4000f8e00ff */
[----:B------:R-:W-:Y:S02]  /*31a0*/  UIMAD.WIDE.U32 UR4, UR38, UR11, URZ ;  /* 0x0000000b260472a5 */ /* 0x000fe4000f8e00ff */
[----:B--2---:R-:W-:Y:S02]  /*31b0*/  UISETP.NE.AND UP2, UPT, UR12, 0x1, UPT ;  /* 0x000000010c00788c */ /* 0x004fe4000bf45270 */
[----:B------:R-:W-:Y:S01]  /*31c0*/  UISETP.NE.AND UP0, UPT, UR10, 0x1, UPT ;  /* 0x000000010a00788c */ /* 0x000fe2000bf05270 */
[----:B------:R-:W-:-:S02]  /*31d0*/  UMOV UR6, UR7 ;  /* 0x0000000700067c82 */ /* 0x000fc40008000000 */
[----:B------:R-:W-:Y:S01]  /*31e0*/  UMOV UR4, UR5 ;  /* 0x0000000500047c82 */ /* 0x000fe20008000000 */
[----:B------:R-:W-:Y:S02]  /*31f0*/  USHF.R.U32.HI UR6, URZ, UR9, UR6 ;  /* 0x00000009ff067299 */ /* 0x000fe40008011606 */
[----:B---3--:R-:W-:Y:S02]  /*3200*/  USHF.R.U32.HI UR4, URZ, UR13, UR4 ;  /* 0x0000000dff047299 */ /* 0x008fe40008011604 */
[----:B------:R-:W-:Y:S02]  /*3210*/  USEL UR5, UR42, UR6, !UP2 ;  /* 0x000000062a057287 */ /* 0x000fe4000d000000 */
[----:B------:R-:W-:-:S04]  /*3220*/  USEL UR4, UR38, UR4, !UP0 ;  /* 0x0000000426047287 */ /* 0x000fc8000c000000 */
[----:B------:R-:W-:Y:S02]  /*3230*/  UIADD3 UR6, UPT, UPT, UR5, -UR4, URZ ;  /* 0x8000000405067290 */ /* 0x000fe4000fffe0ff */
[----:B------:R-:W-:Y:S02]  /*3240*/  UIADD3 UR4, UPT, UPT, -UR5, UR4, URZ ;  /* 0x0000000405047290 */ /* 0x000fe4000fffe1ff */
[----:B------:R-:W-:Y:S02]  /*3250*/  UIMAD UR38, UR6, UR10, UR38 ;  /* 0x0000000a062672a4 */ /* 0x000fe4000f8e0226 */
[----:B------:R-:W-:-:S12]  /*3260*/  UIMAD UR42, UR4, UR12, UR42 ;  /* 0x0000000c042a72a4 */ /* 0x000fd8000f8e022a */
.L_x_39:
[----:B------:R-:W-:Y:S01]  /*3270*/  R2UR UR4, R83 ;  /* 0x00000000530472ca */ /* 0x000fe200000e0000 */
[----:B------:R-:W-:Y:S01]  /*3280*/  UIADD3 UR45, UPT, UPT, UR42, UR63, URZ ;  /* 0x0000003f2a2d7290 */ /* 0x000fe2000fffe0ff */
[----:B------:R-:W-:Y:S01]  /*3290*/  PLOP3.LUT P1, PT, PT, PT, PT, 0x80, 0x8 ;  /* 0x000000000008781c */ /* 0x000fe20003f2f070 */
[----:B------:R-:W-:Y:S01]  /*32a0*/  UMOV UR27, UR34 ;  /* 0x00000022001b7c82 */ /* 0x000fe20008000000 */
[----:B------:R-:W-:-:S09]  /*32b0*/  LOP3.LUT R2, R2, 0x1, RZ, 0x3c, !PT ;  /* 0x0000000102027812 */ /* 0x000fd200078e3cff */
[----:B------:R-:W-:Y:S01]  /*32c0*/  UIADD3 UR47, UPT, UPT, UR38, UR4, URZ ;  /* 0x00000004262f7290 */ /* 0x000fe2000fffe0ff */
[----:B------:R-:W-:Y:S11]  /*32d0*/  BRA.U UP1, `(.L_x_40) ;  /* 0xffffffed01407547 */ /* 0x000ff6000b83ffff */
[----:B------:R-:W-:Y:S01]  /*32e0*/  UIADD3 UR25, UPT, UPT, UR25, 0x240, URZ ;  /* 0x0000024019197890 */ /* 0x000fe2000fffe0ff */
[----:B------:R-:W-:-:S03]  /*32f0*/  MOV R2, UR23 ;  /* 0x0000001700027c02 */ /* 0x000fc60008000f00 */
[----:B------:R-:W-:Y:S01]  /*3300*/  ULEA UR4, UR26, UR25, 0x3 ;  /* 0x000000191a047291 */ /* 0x000fe2000f8e18ff */
[----:B------:R-:W-:-:S08]  /*3310*/  SHF.L.U32 R2, R2, 0x1f, RZ ;  /* 0x0000001f02027819 */ /* 0x000fd000000006ff */
[----:B------:R-:W1:Y:S02]  /*3320*/  SYNCS.PHASECHK.TRANS64.TRYWAIT P0, [UR4], R2 ;  /* 0x00000002ff0075a7 */ /* 0x000e640008001104 */
[----:B-1----:R-:W-:Y:S05]  /*3330*/  @!P0 BRA `(.L_x_41) ;  /* 0x0000006c00888947 */ /* 0x002fea0003800000 */
.L_x_180:
[----:B------:R-:W-:-:S04]  /*3340*/  UIADD3 UR4, UPT, UPT, UR26, 0x1, URZ ;  /* 0x000000011a047890 */ /* 0x000fc8000fffe0ff */
[----:B------:R-:W-:-:S04]  /*3350*/  UISETP.NE.AND UP0, UPT, UR4, 0x48, UPT ;  /* 0x000000480400788c */ /* 0x000fc8000bf05270 */
[----:B------:R-:W-:Y:S02]  /*3360*/  USEL UR5, URZ, 0x1, UP0 ;  /* 0x00000001ff057887 */ /* 0x000fe40008000000 */
[----:B------:R-:W-:Y:S02]  /*3370*/  USEL UR4, UR4, URZ, UP0 ;  /* 0x000000ff04047287 */ /* 0x000fe40008000000 */
[----:B------:R-:W-:Y:S02]  /*3380*/  ULOP3.LUT UR6, UR23, UR5, URZ, 0x3c, !UPT ;  /* 0x0000000517067292 */ /* 0x000fe4000f8e3cff */
[----:B------:R-:W-:-:S04]  /*3390*/  ULEA UR5, UR4, UR25, 0x3 ;  /* 0x0000001904057291 */ /* 0x000fc8000f8e18ff */
[----:B-1----:R-:W-:-:S04]  /*33a0*/  MOV R2, UR6 ;  /* 0x0000000600027c02 */ /* 0x002fc80008000f00 */
[----:B------:R-:W-:-:S04]  /*33b0*/  SHF.L.U32 R2, R2, 0x1f, RZ ;  /* 0x0000001f02027819 */ /* 0x000fc800000006ff */
[----:B------:R-:W1:Y:S02]  /*33c0*/  SYNCS.PHASECHK.TRANS64.TRYWAIT P0, [UR5], R2 ;  /* 0x00000002ff0075a7 */ /* 0x000e640008001105 */
[----:B-1----:R-:W-:Y:S05]  /*33d0*/  @!P0 BRA `(.L_x_42) ;  /* 0x0000006c00788947 */ /* 0x002fea0003800000 */
.L_x_182:
        /* <DEDUP_REMOVED lines=10> */
.L_x_184:
        /* <DEDUP_REMOVED lines=10> */
.L_x_186:
        /* <DEDUP_REMOVED lines=10> */
.L_x_188:
        /* <DEDUP_REMOVED lines=10> */
.L_x_190:
        /* <DEDUP_REMOVED lines=10> */
.L_x_192:
        /* <DEDUP_REMOVED lines=10> */
.L_x_194:
        /* <DEDUP_REMOVED lines=10> */
.L_x_196:
        /* <DEDUP_REMOVED lines=10> */
.L_x_198:
        /* <DEDUP_REMOVED lines=10> */
.L_x_200:
        /* <DEDUP_REMOVED lines=10> */
.L_x_202:
        /* <DEDUP_REMOVED lines=10> */
.L_x_204:
        /* <DEDUP_REMOVED lines=10> */
.L_x_206:
        /* <DEDUP_REMOVED lines=10> */
.L_x_208:
        /* <DEDUP_REMOVED lines=10> */
.L_x_210:
        /* <DEDUP_REMOVED lines=10> */
.L_x_212:
        /* <DEDUP_REMOVED lines=10> */
.L_x_214:
        /* <DEDUP_REMOVED lines=10> */
.L_x_216:
        /* <DEDUP_REMOVED lines=10> */
.L_x_218:
        /* <DEDUP_REMOVED lines=10> */
.L_x_220:
        /* <DEDUP_REMOVED lines=10> */
.L_x_222:
        /* <DEDUP_REMOVED lines=10> */
.L_x_224:
        /* <DEDUP_REMOVED lines=10> */
.L_x_226:
        /* <DEDUP_REMOVED lines=10> */
.L_x_228:
        /* <DEDUP_REMOVED lines=10> */
.L_x_230:
        /* <DEDUP_REMOVED lines=10> */
.L_x_232:
        /* <DEDUP_REMOVED lines=10> */
.L_x_234:
        /* <DEDUP_REMOVED lines=10> */
.L_x_236:
        /* <DEDUP_REMOVED lines=10> */
.L_x_238:
        /* <DEDUP_REMOVED lines=10> */
.L_x_240:
        /* <DEDUP_REMOVED lines=10> */
.L_x_242:
        /* <DEDUP_REMOVED lines=10> */
.L_x_244:
        /* <DEDUP_REMOVED lines=10> */
.L_x_246:
        /* <DEDUP_REMOVED lines=10> */
.L_x_248:
        /* <DEDUP_REMOVED lines=10> */
.L_x_250:
        /* <DEDUP_REMOVED lines=10> */
.L_x_252:
        /* <DEDUP_REMOVED lines=10> */
.L_x_254:
        /* <DEDUP_REMOVED lines=10> */
.L_x_256:
        /* <DEDUP_REMOVED lines=10> */
.L_x_258:
        /* <DEDUP_REMOVED lines=10> */
.L_x_260:
        /* <DEDUP_REMOVED lines=10> */
.L_x_262:
        /* <DEDUP_REMOVED lines=10> */
.L_x_264:
        /* <DEDUP_REMOVED lines=10> */
.L_x_266:
        /* <DEDUP_REMOVED lines=10> */
.L_x_268:
        /* <DEDUP_REMOVED lines=10> */
.L_x_270:
        /* <DEDUP_REMOVED lines=10> */
.L_x_272:
        /* <DEDUP_REMOVED lines=10> */
.L_x_274:
        /* <DEDUP_REMOVED lines=10> */
.L_x_276:
        /* <DEDUP_REMOVED lines=10> */
.L_x_278:
        /* <DEDUP_REMOVED lines=10> */
.L_x_280:
        /* <DEDUP_REMOVED lines=10> */
.L_x_282:
        /* <DEDUP_REMOVED lines=10> */
.L_x_284:
        /* <DEDUP_REMOVED lines=10> */
.L_x_286:
        /* <DEDUP_REMOVED lines=10> */
.L_x_288:
        /* <DEDUP_REMOVED lines=10> */
.L_x_290:
        /* <DEDUP_REMOVED lines=10> */
.L_x_292:
        /* <DEDUP_REMOVED lines=10> */
.L_x_294:
        /* <DEDUP_REMOVED lines=10> */
.L_x_296:
        /* <DEDUP_REMOVED lines=10> */
.L_x_298:
        /* <DEDUP_REMOVED lines=10> */
.L_x_300:
        /* <DEDUP_REMOVED lines=10> */
.L_x_302:
        /* <DEDUP_REMOVED lines=10> */
.L_x_304:
        /* <DEDUP_REMOVED lines=10> */
.L_x_306:
        /* <DEDUP_REMOVED lines=10> */
.L_x_308:
        /* <DEDUP_REMOVED lines=10> */
.L_x_310:
        /* <DEDUP_REMOVED lines=10> */
.L_x_312:
        /* <DEDUP_REMOVED lines=10> */
.L_x_314:
        /* <DEDUP_REMOVED lines=10> */
.L_x_316:
        /* <DEDUP_REMOVED lines=10> */
.L_x_318:
        /* <DEDUP_REMOVED lines=10> */
.L_x_320:
[----:B------:R-:W-:-:S04]  /*5f00*/  UIADD3 UR4, UPT, UPT, UR4, 0x1, URZ ;  /* 0x0000000104047890 */ /* 0x000fc8000fffe0ff */
[----:B------:R-:W-:-:S04]  /*5f10*/  UISETP.NE.AND UP0, UPT, UR4, 0x48, UPT ;  /* 0x000000480400788c */ /* 0x000fc8000bf05270 */
[----:B------:R-:W-:Y:S02]  /*5f20*/  USEL UR5, URZ, 0x1, UP0 ;  /* 0x00000001ff057887 */ /* 0x000fe40008000000 */
[----:B------:R-:W-:Y:S02]  /*5f30*/  USEL UR4, UR4, URZ, UP0 ;  /* 0x000000ff04047287 */ /* 0x000fe40008000000 */
[----:B------:R-:W-:Y:S02]  /*5f40*/  ULOP3.LUT UR5, UR6, UR5, URZ, 0x3c, !UPT ;  /* 0x0000000506057292 */ /* 0x000fe4000f8e3cff */
[----:B------:R-:W-:-:S04]  /*5f50*/  ULEA UR4, UR4, UR25, 0x3 ;  /* 0x0000001904047291 */ /* 0x000fc8000f8e18ff */
[----:B-1----:R-:W-:Y:S02]  /*5f60*/  IMAD.U32 R2, RZ, RZ, UR5 ;  /* 0x00000005ff027e24 */ /* 0x002fe4000f8e00ff */
[----:B------:R-:W-:-:S03]  /*5f70*/  MOV R0, UR4 ;  /* 0x0000000400007c02 */ /* 0x000fc60008000f00 */
[----:B------:R-:W-:-:S07]  /*5f80*/  SHF.L.U32 R2, R2, 0x1f, RZ ;  /* 0x0000001f02027819 */ /* 0x000fce00000006ff */
.L_x_112:
[----:B-1----:R1:W2:Y:S02]  /*5f90*/  SYNCS.PHASECHK.TRANS64.TRYWAIT P0, [R0+URZ], R2 ;  /* 0x00000002000075a7 */ /* 0x0022a400080011ff */
[----:B--2---:R-:W-:Y:S05]  /*5fa0*/  @!P0 NANOSLEEP.SYNCS 0x989680 ;  /* 0x009896800000895d */ /* 0x004fea0003900000 */
[----:B------:R-:W2:Y:S02]  /*5fb0*/  @!P0 SYNCS.PHASECHK.TRANS64 P0, [R0+URZ], R2 ;  /* 0x00000002000085a7 */ /* 0x000ea400080010ff */
[----:B--2---:R-:W-:Y:S05]  /*5fc0*/  @P0 EXIT ;  /* 0x000000000000094d */ /* 0x004fea0003800000 */
[----:B------:R-:W-:Y:S05]  /*5fd0*/  BRA `(.L_x_112) ;  /* 0xfffffffc00ec7947 */ /* 0x000fea000383ffff */
.L_x_22:
[----:B------:R-:W2:Y:S02]  /*5fe0*/  S2UR UR4, SR_CgaCtaId ;  /* 0x00000000000479c3 */ /* 0x000ea40000008800 */
[----:B--2---:R-:W-:-:S04]  /*5ff0*/  UISETP.NE.AND UP0, UPT, UR4, URZ, UPT ;  /* 0x000000ff0400728c */ /* 0x004fc8000bf05270 */
[----:B------:R-:W-:-:S09]  /*6000*/  UISETP.NE.OR UP0, UPT, UR18, 0x1, UP0 ;  /* 0x000000011200788c */ /* 0x000fd20008705670 */
[----:B------:R-:W-:Y:S05]  /*6010*/  BRA.U UP0, `(.L_x_113) ;  /* 0x0000000100b47547 */ /* 0x000fea000b800000 */
[----:B------:R-:W2:Y:S01]  /*6020*/  S2UR UR5, SR_CgaCtaId ;  /* 0x00000000000579c3 */ /* 0x000ea20000008800 */
[----:B------:R-:W-:Y:S01]  /*6030*/  UMOV UR4, 0x400 ;  /* 0x0000040000047882 */ /* 0x000fe20000000000 */
[----:B------:R-:W-:Y:S01]  /*6040*/  HFMA2 R2, -RZ, RZ, 0, 5.9604644775390625e-08 ;  /* 0x00000001ff027431 */ /* 0x000fe200000001ff */
[----:B------:R-:W-:Y:S01]  /*6050*/  ISETP.GE.U32.AND P0, PT, R3, 0x2, PT ;  /* 0x000000020300780c */ /* 0x000fe20003f06070 */
[----:B------:R-:W-:Y:S01]  /*6060*/  IMAD.MOV.U32 R8, RZ, RZ, RZ ;  /* 0x000000ffff087224 */ /* 0x000fe200078e00ff */
[----:B--2---:R-:W-:-:S04]  /*6070*/  ULEA UR4, UR5, UR4, 0x18 ;  /* 0x0000000405047291 */ /* 0x004fc8000f8ec0ff */
[----:B------:R-:W-:Y:S02]  /*6080*/  UIADD3 UR5, UPT, UPT, UR4, 0x4a8, URZ ;  /* 0x000004a804057890 */ /* 0x000fe4000fffe0ff */
[----:B------:R-:W-:Y:S02]  /*6090*/  UIADD3 UR8, UPT, UPT, UR4, 0x4a0, URZ ;  /* 0x000004a004087890 */ /* 0x000fe4000fffe0ff */
[----:B------:R-:W-:-:S12]  /*60a0*/  UPRMT UR5, URZ, 0x654, UR5 ;  /* 0x00000654ff057896 */ /* 0x000fd80008000005 */
.L_x_116:
[----:B------:R-:W-:Y:S01]  /*60b0*/  SHF.L.U32 R6, R2, 0x1f, RZ ;  /* 0x0000001f02067819 */ /* 0x000fe200000006ff */
[----:B------:R-:W-:Y:S02]  /*60c0*/  IMAD.U32 R4, RZ, RZ, UR8 ;  /* 0x00000008ff047e24 */ /* 0x000fe4000f8e00ff */
[----:B------:R-:W-:Y:S01]  /*60d0*/  @!P0 IMAD.MOV.U32 R5, RZ, RZ, 0x10 ;  /* 0x00000010ff058424 */ /* 0x000fe200078e00ff */
[----:B------:R-:W2:Y:S02]  /*60e0*/  SYNCS.PHASECHK.TRANS64.TRYWAIT P1, [UR4+0x4a8], R6 ;  /* 0x0004a806ff0075a7 */ /* 0x000ea40008021104 */
[----:B------:R-:W-:-:S04]  /*60f0*/  PRMT R4, R3, 0x654, R4 ;  /* 0x0000065403047816 */ /* 0x000fc80000000004 */
[----:B------:R-:W-:Y:S01]  /*6100*/  SEL R0, R4, R0, !P0 ;  /* 0x0000000004007207 */ /* 0x000fe20004000000 */
[----:B--2---:R-:W-:Y:S06]  /*6110*/  @!P1 BRA `(.L_x_114) ;  /* 0x0000005800b89947 */ /* 0x004fec0003800000 */
.L_x_322:
[----:B------:R-:W-:Y:S01]  /*6120*/  UIADD3 UR6, UPT, UPT, UR4, 0x4e0, URZ ;  /* 0x000004e004067890 */ /* 0x000fe2000fffe0ff */
[----:B------:R3:W-:Y:S01]  /*6130*/  @!P0 SYNCS.ARRIVE.TRANS64.RED RZ, [R0+URZ], R5 ;  /* 0x0000000500ff89a7 */ /* 0x0007e200080004ff */
[----:B------:R-:W-:Y:S01]  /*6140*/  UIADD3 UR7, UPT, UPT, UR4, 0x4a0, URZ ;  /* 0x000004a004077890 */ /* 0x000fe2000fffe0ff */
[----:B------:R-:W-:-:S08]  /*6150*/  LOP3.LUT R2, R2, 0x1, RZ, 0x3c, !PT ;  /* 0x0000000102027812 */ /* 0x000fd000078e3cff */
[----:B------:R-:W-:Y:S06]  /*6160*/  UGETNEXTWORKID.BROADCAST [UR6], [UR7] ;  /* 0x00000000060073ca */ /* 0x000fec0008000100 */
[----:B---3--:R-:W-:-:S04]  /*6170*/  SHF.L.U32 R5, R8, 0x1f, RZ ;  /* 0x0000001f08057819 */ /* 0x008fc800000006ff */
[----:B------:R-:W3:Y:S02]  /*6180*/  SYNCS.PHASECHK.TRANS64.TRYWAIT P1, [UR4+0x4a0], R5 ;  /* 0x0004a005ff0075a7 */ /* 0x000ee40008021104 */
[----:B---3--:R-:W-:Y:S05]  /*6190*/  @!P1 BRA `(.L_x_115) ;  /* 0x0000005800b09947 */ /* 0x008fea0003800000 */
.L_x_324:
[----:B--2---:R-:W2:Y:S01]  /*61a0*/  LDS.128 R4, [UR4+0x4e0] ;  /* 0x0004e004ff047984 */ /* 0x004ea20008000c00 */
[----:B------:R-:W-:Y:S01]  /*61b0*/  LOP3.LUT R8, R8, 0x1, RZ, 0x3c, !PT ;  /* 0x0000000108087812 */ /* 0x000fe200078e3cff */
[----:B------:R-:W-:Y:S01]  /*61c0*/  @!PT LDS RZ, [RZ] ;  /* 0x00000000fffff984 */ /* 0x000fe20000000800 */
[----:B------:R-:W-:Y:S01]  /*61d0*/  @!PT LDS RZ, [RZ] ;  /* 0x00000000fffff984 */ /* 0x000fe20000000800 */
[----:B------:R-:W-:Y:S01]  /*61e0*/  @!PT LDS RZ, [RZ] ;  /* 0x00000000fffff984 */ /* 0x000fe20000000800 */
[----:B------:R-:W-:Y:S01]  /*61f0*/  @!PT LDS RZ, [RZ] ;  /* 0x00000000fffff984 */ /* 0x000fe20000000800 */
[----:B------:R3:W-:Y:S06]  /*6200*/  MEMBAR.ALL.CTA ;  /* 0x0000000000007992 */ /* 0x0007ec0000008000 */
[----:B---3--:R-:W3:Y:S02]  /*6210*/  FENCE.VIEW.ASYNC.S ;  /* 0x00000000000073c6 */ /* 0x008ee40000000000 */
[----:B---3--:R-:W-:Y:S01]  /*6220*/  SYNCS.ARRIVE.TRANS64.RED.A1T0 RZ, [UR5], RZ ;  /* 0x000000ffffff79a7 */ /* 0x008fe20008100405 */
[----:B--2---:R-:W-:-:S13]  /*6230*/  LOP3.LUT P1, RZ, R6, 0x1, RZ, 0xc0, !PT ;  /* 0x0000000106ff7812 */ /* 0x004fda000782c0ff */
[----:B------:R-:W-:Y:S05]  /*6240*/  @P1 BRA `(.L_x_116) ;  /* 0xfffffffc00981947 */ /* 0x000fea000383ffff */
[----:B------:R-:W-:-:S04]  /*6250*/  SHF.L.U32 R0, R2, 0x1f, RZ ;  /* 0x0000001f02007819 */ /* 0x000fc800000006ff */
[----:B------:R-:W2:Y:S02]  /*6260*/  SYNCS.PHASECHK.TRANS64 P0, [UR4+0x4a8], R0 ;  /* 0x0004a800ff0075a7 */ /* 0x000ea40008001004 */
[----:B-12---:R-:W-:Y:S05]  /*6270*/  @P0 EXIT ;  /* 0x000000000000094d */ /* 0x006fea0003800000 */
[----:B------:R-:W-:-:S07]  /*6280*/  MOV R0, UR4 ;  /* 0x0000000400007c02 */ /* 0x000fce0008000f00 */
.L_x_117:
[----:B-1----:R-:W-:-:S04]  /*6290*/  SHF.L.U32 R3, R2, 0x1f, RZ ;  /* 0x0000001f02037819 */ /* 0x002fc800000006ff */
[----:B------:R1:W2:Y:S03]  /*62a0*/  SYNCS.PHASECHK.TRANS64.TRYWAIT P0, [R0+URZ+0x4a8], R3 ;  /* 0x0004a803000075a7 */ /* 0x0002a600080011ff */
[----:B--2---:R-:W-:Y:S05]  /*62b0*/  @!P0 NANOSLEEP.SYNCS 0x989680 ;  /* 0x009896800000895d */ /* 0x004fea0003900000 */
[----:B------:R-:W2:Y:S02]  /*62c0*/  @!P0 SYNCS.PHASECHK.TRANS64 P0, [R0+URZ+0x4a8], R3 ;  /* 0x0004a803000085a7 */ /* 0x000ea400080010ff */
[----:B--2---:R-:W-:Y:S05]  /*62d0*/  @P0 EXIT ;  /* 0x000000000000094d */ /* 0x004fea0003800000 */
[----:B------:R-:W-:Y:S05]  /*62e0*/  BRA `(.L_x_117) ;  /* 0xfffffffc00e87947 */ /* 0x000fea000383ffff */
.L_x_113:
[----:B------:R-:W-:Y:S05]  /*62f0*/  BRA.U UP4, `(.L_x_118) ;  /* 0x0000001104387547 */ /* 0x000fea000b800000 */
[----:B------:R-:W2:Y:S01]  /*6300*/  S2UR UR4, SR_CgaCtaId ;  /* 0x00000000000479c3 */ /* 0x000ea20000008800 */
[----:B------:R-:W-:Y:S01]  /*6310*/  UMOV UR5, 0x40 ;  /* 0x0000004000057882 */ /* 0x000fe20000000000 */
[----:B------:R-:W-:Y:S01]  /*6320*/  NOP ;  /* 0x0000000000007918 */ /* 0x000fe20000000000 */
[----:B------:R-:W-:Y:S01]  /*6330*/  UMOV UR6, 0x400 ;  /* 0x0000040000067882 */ /* 0x000fe20000000000 */
[----:B--2---:R-:W-:Y:S02]  /*6340*/  ULEA UR5, UR4, UR5, 0x18 ;  /* 0x0000000504057291 */ /* 0x004fe4000f8ec0ff */
[----:B------:R-:W-:-:S07]  /*6350*/  ULEA UR6, UR4, UR6, 0x18 ;  /* 0x0000000604067291 */ /* 0x000fce000f8ec0ff */
[----:B------:R-:W2:Y:S02]  /*6360*/  LDS.U8 R3, [UR5+0x1c] ;  /* 0x00001c05ff037984 */ /* 0x000ea40008000000 */
[----:B--2---:R-:W-:-:S13]  /*6370*/  ISETP.NE.AND P0, PT, R3, RZ, PT ;  /* 0x000000ff0300720c */ /* 0x004fda0003f05270 */
[----:B------:R-:W-:Y:S05]  /*6380*/  @P0 BRA `(.L_x_119) ;  /* 0x0000000400080947 */ /* 0x000fea0003800000 */
[----:B------:R-:W-:Y:S02]  /*6390*/  UISETP.NE.U32.AND UP1, UPT, UR26, 0x1, UPT ;  /* 0x000000011a00788c */ /* 0x000fe4000bf25070 */
[----:B------:R-:W-:-:S07]  /*63a0*/  UIADD3 UR7, UPT, UPT, UR5, 0x8, URZ ;  /* 0x0000000805077890 */ /* 0x000fce000fffe0ff */
[----:B------:R-:W-:Y:S05]  /*63b0*/  BRA.U !UP1, `(.L_x_120) ;  /* 0x00000001099c7547 */ /* 0x000fea000b800000 */
[----:B------:R-:W-:Y:S01]  /*63c0*/  ELECT P0, URZ, PT ;  /* 0x0000000000ff782f */ /* 0x000fe20003800000 */
[----:B------:R-:W-:-:S12]  /*63d0*/  BSSY B0, `(.L_x_120) ;  /* 0x0000025000007945 */ /* 0x000fd80003800000 */
[----:B------:R-:W-:Y:S05]  /*63e0*/  @!P0 BRA `(.L_x_121) ;  /* 0x00000000008c8947 */ /* 0x000fea0003800000 */
[----:B------:R-:W-:-:S05]  /*63f0*/  UMOV UR4, 0x10 ;  /* 0x0000001000047882 */ /* 0x000fca0000000000 */
[----:B------:R-:W-:Y:S04]  /*6400*/  DEPBAR.LE SB2, 0x36 ;  /* 0x0000ad800000791a */ /* 0x000fe80000000000 */
[----:B------:R-:W2:Y:S02]  /*6410*/  UTCATOMSWS.2CTA.FIND_AND_SET.ALIGN UP0, UR4, UR4 ;  /* 0x00000004000475e3 */ /* 0x000ea40008200800 */
[----:B--2---:R-:W-:Y:S01]  /*6420*/  MOV R10, UR4 ;  /* 0x00000004000a7c02 */ /* 0x004fe20008000f00 */
[----:B------:R-:W-:Y:S06]  /*6430*/  BRA.U UP0, `(.L_x_122) ;  /* 0x0000000100187547 */ /* 0x000fec000b800000 */
.L_x_123:
[----:B------:R-:W-:Y:S05]  /*6440*/  NANOSLEEP 0x64 ;  /* 0x000000640000795d */ /* 0x000fea0003800000 */
[----:B------:R-:W-:-:S05]  /*6450*/  UMOV UR4, 0x10 ;  /* 0x0000001000047882 */ /* 0x000fca0000000000 */
[----:B------:R-:W-:Y:S04]  /*6460*/  DEPBAR.LE SB2, 0x36 ;  /* 0x0000ad800000791a */ /* 0x000fe80000000000 */
[----:B------:R-:W2:Y:S02]  /*6470*/  UTCATOMSWS.2CTA.FIND_AND_SET.ALIGN UP0, UR4, UR4 ;  /* 0x00000004000475e3 */ /* 0x000ea40008200800 */
[----:B--2---:R-:W-:Y:S01]  /*6480*/  MOV R10, UR4 ;  /* 0x00000004000a7c02 */ /* 0x004fe20008000f00 */
[----:B------:R-:W-:Y:S05]  /*6490*/  BRA.U !UP0, `(.L_x_123) ;  /* 0xfffffffd08e87547 */ /* 0x000fea000b83ffff */
.L_x_122:
[----:B------:R-:W2:Y:S01]  /*64a0*/  LDS R6, [UR5+0x10] ;  /* 0x00001005ff067984 */ /* 0x000ea20008000800 */
[----:B------:R-:W-:Y:S01]  /*64b0*/  IMAD.U32 R3, RZ, RZ, UR6 ;  /* 0x00000006ff037e24 */ /* 0x000fe2000f8e00ff */
[----:B------:R-:W-:-:S03]  /*64c0*/  MOV R4, UR25 ;  /* 0x0000001900047c02 */ /* 0x000fc60008000f00 */
[----:B------:R-:W-:Y:S01]  /*64d0*/  VIADD R3, R3, 0x4f0 ;  /* 0x000004f003037836 */ /* 0x000fe20000000000 */
[----:B--2---:R-:W-:-:S04]  /*64e0*/  SHF.L.U32 R6, R6, 0x1f, RZ ;  /* 0x0000001f06067819 */ /* 0x004fc800000006ff */
[----:B------:R-:W2:Y:S02]  /*64f0*/  SYNCS.PHASECHK.TRANS64.TRYWAIT P0, [UR5+0x8], R6 ;  /* 0x00000806ff0075a7 */ /* 0x000ea40008001105 */
[----:B--2---:R-:W-:Y:S05]  /*6500*/  @P0 BRA `(.L_x_124) ;  /* 0x0000000000080947 */ /* 0x004fea0003800000 */
[----:B------:R-:W2:Y:S02]  /*6510*/  SYNCS.PHASECHK.TRANS64.TRYWAIT P0, [UR5+0x8], R6 ;  /* 0x00000806ff0075a7 */ /* 0x000ea40008001105 */
[----:B--2---:R-:W-:Y:S05]  /*6520*/  @!P0 BRA `(.L_x_125) ;  /* 0x0000005400e48947 */ /* 0x004fea0003800000 */
.L_x_124:
[----:B------:R-:W-:Y:S01]  /*6530*/  PRMT R4, R4, 0x654, R3 ;  /* 0x0000065404047816 */ /* 0x000fe20000000003 */
[----:B------:R-:W-:Y:S01]  /*6540*/  HFMA2 R3, -RZ, RZ, 0, 5.9604644775390625e-08 ;  /* 0x00000001ff037431 */ /* 0x000fe200000001ff */
[----:B------:R-:W-:Y:S01]  /*6550*/  UPRMT UR4, UR25, 0x654, UR7 ;  /* 0x0000065419047896 */ /* 0x000fe20008000007 */
[----:B------:R-:W-:Y:S02]  /*6560*/  IMAD.MOV.U32 R8, RZ, RZ, 0xffff ;  /* 0x0000ffffff087424 */ /* 0x000fe400078e00ff */
[----:B--2---:R-:W-:Y:S02]  /*6570*/  IMAD.MOV.U32 R6, RZ, RZ, 0x4 ;  /* 0x00000004ff067424 */ /* 0x004fe400078e00ff */
[----:B------:R-:W-:Y:S01]  /*6580*/  IMAD.SHL.U32 R9, R10, 0x20, RZ ;  /* 0x000000200a097824 */ /* 0x000fe200078e00ff */
[----:B------:R-:W-:Y:S02]  /*6590*/  MOV R5, UR4 ;  /* 0x0000000400057c02 */ /* 0x000fe40008000f00 */
[-C--:B------:R-:W-:Y:S01]  /*65a0*/  SHF.L.U32 R8, R8, R10.reuse, RZ ;  /* 0x0000000a08087219 */ /* 0x080fe200000006ff */
[----:B------:R2:W-:Y:S01]  /*65b0*/  SYNCS.ARRIVE.TRANS64.RED RZ, [UR4], R6 ;  /* 0x00000006ffff79a7 */ /* 0x0005e20008000404 */
[----:B------:R-:W-:Y:S01]  /*65c0*/  SHF.L.U32 R7, R3, R10, RZ ;  /* 0x0000000a03077219 */ /* 0x000fe200000006ff */
[----:B------:R2:W-:Y:S04]  /*65d0*/  STS [UR6+0x4f0], R9 ;  /* 0x0004f009ff007988 */ /* 0x0005e80008000806 */
[----:B------:R2:W-:Y:S04]  /*65e0*/  STAS [R4.64], R10 ;  /* 0x0000000a04007dbd */ /* 0x0005e8000c0008ff */
[----:B------:R2:W-:Y:S04]  /*65f0*/  ATOMS.OR RZ, [UR5+0x14], R8 ;  /* 0x00001408ffff798c */ /* 0x0005e8000b000005 */
[----:B------:R2:W-:Y:S04]  /*6600*/  ATOMS.OR RZ, [UR5+0x18], R7 ;  /* 0x00001807ffff798c */ /* 0x0005e8000b000005 */
[----:B------:R2:W-:Y:S02]  /*6610*/  ATOMS.XOR RZ, [UR5+0x10], R3 ;  /* 0x00001003ffff798c */ /* 0x0005e4000b800005 */
.L_x_121:
[----:B-1----:R-:W-:Y:S05]  /*6620*/  BSYNC B0 ;  /* 0x0000000000007941 */ /* 0x002fea0003800000 */
.L_x_120:
[----:B------:R-:W-:Y:S05]  /*6630*/  BRA.U UP1, `(.L_x_126) ;  /* 0x00000001016c7547 */ /* 0x000fea000b800000 */
[----:B------:R-:W-:-:S03]  /*6640*/  UMOV UR4, 0xffffffff ;  /* 0xffffffff00047882 */ /* 0x000fc60000000000 */
[----:B------:R-:W-:Y:S05]  /*6650*/  BRA.DIV UR4, `(.L_x_127) ;  /* 0x0000005604b07947 */ /* 0x000fea000b800000 */
[----:B------:R-:W-:-:S13]  /*6660*/  ELECT P0, URZ, PT ;  /* 0x0000000000ff782f */ /* 0x000fda0003800000 */
.L_x_327:
[----:B------:R-:W-:Y:S05]  /*6670*/  @!P0 BRA `(.L_x_126) ;  /* 0x00000000005c8947 */ /* 0x000fea0003800000 */
[----:B--2---:R-:W2:Y:S02]  /*6680*/  LDS R4, [UR5+0x10] ;  /* 0x00001005ff047984 */ /* 0x004ea40008000800 */
[----:B--2---:R-:W-:-:S04]  /*6690*/  SHF.L.U32 R4, R4, 0x1f, RZ ;  /* 0x0000001f04047819 */ /* 0x004fc800000006ff */
[----:B------:R-:W2:Y:S02]  /*66a0*/  SYNCS.PHASECHK.TRANS64.TRYWAIT P0, [UR5+0x8], R4 ;  /* 0x00000804ff0075a7 */ /* 0x000ea40008001105 */
[----:B--2---:R-:W-:Y:S05]  /*66b0*/  @P0 BRA `(.L_x_128) ;  /* 0x0000000000080947 */ /* 0x004fea0003800000 */
[----:B------:R-:W2:Y:S02]  /*66c0*/  SYNCS.PHASECHK.TRANS64.TRYWAIT P0, [UR5+0x8], R4 ;  /* 0x00000804ff0075a7 */ /* 0x000ea40008001105 */
[----:B--2---:R-:W-:Y:S05]  /*66d0*/  @!P0 BRA `(.L_x_129) ;  /* 0x0000005400b48947 */ /* 0x004fea0003800000 */
.L_x_128:
[----:B------:R-:W3:Y:S01]  /*66e0*/  LDS R6, [UR6+0x4f0] ;  /* 0x0004f006ff067984 */ /* 0x000ee20008000800 */
[----:B--2---:R-:W-:Y:S02]  /*66f0*/  HFMA2 R3, -RZ, RZ, 0, 5.9604644775390625e-08 ;  /* 0x00000001ff037431 */ /* 0x004fe400000001ff */
[----:B------:R-:W-:Y:S01]  /*6700*/  IMAD.MOV.U32 R4, RZ, RZ, 0xffff ;  /* 0x0000ffffff047424 */ /* 0x000fe200078e00ff */
[----:B------:R-:W-:Y:S01]  /*6710*/  UPRMT UR4, UR25, 0x654, UR7 ;  /* 0x0000065419047896 */ /* 0x000fe20008000007 */
[----:B---3--:R-:W-:-:S03]  /*6720*/  IMAD.SHL.U32 R5, R6, 0x20, RZ ;  /* 0x0000002006057824 */ /* 0x008fc600078e00ff */
[-C--:B------:R-:W-:Y:S02]  /*6730*/  SHF.L.U32 R4, R4, R6.reuse, RZ ;  /* 0x0000000604047219 */ /* 0x080fe400000006ff */
[----:B------:R-:W-:Y:S01]  /*6740*/  SHF.L.U32 R6, R3, R6, RZ ;  /* 0x0000000603067219 */ /* 0x000fe200000006ff */
[----:B------:R3:W-:Y:S04]  /*6750*/  STS [UR6+0x4f0], R5 ;  /* 0x0004f005ff007988 */ /* 0x0007e80008000806 */
[----:B------:R3:W-:Y:S04]  /*6760*/  ATOMS.OR RZ, [UR5+0x14], R4 ;  /* 0x00001404ffff798c */ /* 0x0007e8000b000005 */
[----:B------:R3:W-:Y:S01]  /*6770*/  ATOMS.OR RZ, [UR5+0x18], R6 ;  /* 0x00001806ffff798c */ /* 0x0007e2000b000005 */
[----:B------:R-:W-:Y:S03]  /*6780*/  SYNCS.ARRIVE.TRANS64.RED.A1T0 RZ, [UR4], RZ ;  /* 0x000000ffffff79a7 */ /* 0x000fe60008100404 */
[----:B------:R3:W-:Y:S01]  /*6790*/  ATOMS.XOR RZ, [UR5+0x10], R3 ;  /* 0x00001003ffff798c */ /* 0x0007e2000b800005 */
[----:B------:R-:W-:Y:S05]  /*67a0*/  BRA `(.L_x_126) ;  /* 0x0000000000107947 */ /* 0x000fea0003800000 */
.L_x_119:
[----:B------:R-:W-:Y:S02]  /*67b0*/  MOV R3, 0xffffffff ;  /* 0xffffffff00037802 */ /* 0x000fe40000000f00 */
[----:B------:R-:W-:-:S03]  /*67c0*/  MOV R4, 0x67f0 ;  /* 0x000067f000047802 */ /* 0x000fc60000000f00 */
[----:B------:R2:W-:Y:S04]  /*67d0*/  STS [UR6+0x4f0], R3 ;  /* 0x0004f003ff007988 */ /* 0x0005e80008000806 */
[----:B-12--5:R-:W-:Y:S05]  /*67e0*/  CALL.REL.NOINC `($__internal_1_$__cuda_sm10x_tcgen05_guardrail_trap_phase_invalid_during_alloc) ;  /* 0x0000005800987944 */ /* 0x026fea0003c00000 */
.L_x_126:
[----:B------:R-:W-:Y:S05]  /*67f0*/  WARPSYNC.ALL ;  /* 0x0000000000007948 */ /* 0x000fea0003800000 */
[----:B------:R-:W4:Y:S01]  /*6800*/  S2UR UR14, SR_CgaCtaId ;  /* 0x00000000000e79c3 */ /* 0x000f220000008800 */
[----:B------:R-:W-:Y:S01]  /*6810*/  UMOV UR4, 0x400 ;  /* 0x0000040000047882 */ /* 0x000fe20000000000 */
[----:B------:R-:W-:-:S06]  /*6820*/  NOP ;  /* 0x0000000000007918 */ /* 0x000fcc0000000000 */
[----:B------:R-:W-:Y:S06]  /*6830*/  BAR.ARV 0x6, 0xa0 ;  /* 0x0182800000007b1d */ /* 0x000fec0000002000 */
[----:B------:R-:W1:Y:S01]  /*6840*/  LDCU.64 UR6, c[0x0][0x388] ;  /* 0x00007100ff0677ac */ /* 0x000e620008000a00 */
[----:B------:R-:W-:Y:S01]  /*6850*/  LOP3.LUT R2, R2, 0xffff, RZ, 0xc0, !PT ;  /* 0x0000ffff02027812 */ /* 0x000fe200078ec0ff */
[----:B--2---:R-:W-:Y:S01]  /*6860*/  IMAD.MOV.U32 R8, RZ, RZ, 0x1 ;  /* 0x00000001ff087424 */ /* 0x004fe200078e00ff */
[----:B------:R-:W-:Y:S01]  /*6870*/  LOP3.LUT R0, R0, 0xffff, RZ, 0xc0, !PT ;  /* 0x0000ffff00007812 */ /* 0x000fe200078ec0ff */
[----:B------:R-:W-:Y:S01]  /*6880*/  UISETP.NE.AND UP3, UPT, UR26, URZ, UPT ;  /* 0x000000ff1a00728c */ /* 0x000fe2000bf65270 */
[----:B------:R-:W-:Y:S01]  /*6890*/  R2UR UR15, R2 ;  /* 0x00000000020f72ca */ /* 0x000fe200000e0000 */
[----:B------:R-:W-:Y:S01]  /*68a0*/  IMAD.MOV.U32 R2, RZ, RZ, RZ ;  /* 0x000000ffff027224 */ /* 0x000fe200078e00ff */
[----:B------:R-:W-:Y:S01]  /*68b0*/  R2UR UR22, R0 ;  /* 0x00000000001672ca */ /* 0x000fe200000e0000 */
[----:B------:R-:W-:Y:S01]  /*68c0*/  IMAD.MOV.U32 R0, RZ, RZ, RZ ;  /* 0x000000ffff007224 */ /* 0x000fe200078e00ff */
[----:B------:R-:W-:Y:S01]  /*68d0*/  UMOV UR18, URZ ;  /* 0x000000ff00127c82 */ /* 0x000fe20008000000 */
[----:B----4-:R-:W-:Y:S01]  /*68e0*/  ULEA UR14, UR14, UR4, 0x18 ;  /* 0x000000040e0e7291 */ /* 0x010fe2000f8ec0ff */
[----:B------:R-:W-:Y:S01]  /*68f0*/  UMOV UR13, URZ ;  /* 0x000000ff000d7c82 */ /* 0x000fe20008000000 */
[----:B------:R-:W-:-:S02]  /*6900*/  UMOV UR20, 0x0 ;  /* 0x0000000000147882 */ /* 0x000fc40000000000 */
[----:B------:R-:W-:Y:S01]  /*6910*/  UIADD3 UR24, UPT, UPT, UR14, 0x4a8, URZ ;  /* 0x000004a80e187890 */ /* 0x000fe2000fffe0ff */
[----:B------:R-:W-:Y:S01]  /*6920*/  UMOV UR21, 0x8100010 ;  /* 0x0810001000157882 */ /* 0x000fe20000000000 */
[----:B-1----:R-:W-:-:S03]  /*6930*/  UIADD3 UR4, UPT, UPT, UR6, 0x1f, URZ ;  /* 0x0000001f06047890 */ /* 0x002fc6000fffe0ff */
[----:B---3--:R-:W1:Y:S01]  /*6940*/  LDS R3, [UR14+0x4f0] ;  /* 0x0004f00eff037984 */ /* 0x008e620008000800 */
[----:B------:R-:W2:Y:S01]  /*6950*/  LDCU UR6, c[0x0][0x390] ;  /* 0x00007200ff0677ac */ /* 0x000ea20008000800 */
[----:B------:R-:W-:Y:S02]  /*6960*/  USHF.R.S32.HI UR5, URZ, 0x1f, UR4 ;  /* 0x0000001fff057899 */ /* 0x000fe40008011404 */
[----:B------:R-:W-:Y:S02]  /*6970*/  UPRMT UR24, URZ, 0x654, UR24 ;  /* 0x00000654ff187896 */ /* 0x000fe40008000018 */
[----:B------:R-:W-:Y:S02]  /*6980*/  ULEA.HI UR4, UR5, UR4, URZ, 0x5 ;  /* 0x0000000405047291 */ /* 0x000fe4000f8f28ff */
[----:B------:R-:W-:Y:S02]  /*6990*/  UIADD3 UR5, UPT, UPT, UR14, 0x2800, URZ ;  /* 0x000028000e057890 */ /* 0x000fe4000fffe0ff */
[----:B------:R-:W-:-:S02]  /*69a0*/  USHF.R.S32.HI UR4, URZ, 0x5, UR4 ;  /* 0x00000005ff047899 */ /* 0x000fc40008011404 */
[----:B------:R-:W-:Y:S02]  /*69b0*/  USHF.R.U32.HI UR5, URZ, 0x4, UR5 ;  /* 0x00000004ff057899 */ /* 0x000fe40008011605 */
[----:B------:R-:W-:Y:S02]  /*69c0*/  UIMAD UR7, UR4, UR7, URZ ;  /* 0x00000007040772a4 */ /* 0x000fe4000f8e02ff */
[----:B------:R-:W-:Y:S02]  /*69d0*/  UIADD3 UR4, UPT, UPT, UR14, 0x26800, URZ ;  /* 0x000268000e047890 */ /* 0x000fe4000fffe0ff */
[----:B------:R-:W-:Y:S02]  /*69e0*/  ULOP3.LUT UR5, UR5, 0x3fff, URZ, 0xc0, !UPT ;  /* 0x00003fff05057892 */ /* 0x000fe4000f8ec0ff */
[----:B------:R-:W-:Y:S02]  /*69f0*/  USHF.R.U32.HI UR4, URZ, 0x4, UR4 ;  /* 0x00000004ff047899 */ /* 0x000fe40008011604 */
[----:B------:R-:W-:-:S02]  /*6a00*/  ULOP3.LUT UR16, UR5, 0x10000, URZ, 0xfc, !UPT ;  /* 0x0001000005107892 */ /* 0x000fc4000f8efcff */
[----:B------:R-:W-:Y:S02]  /*6a10*/  ULOP3.LUT UR17, UR4, 0x3fff, URZ, 0xc0, !UPT ;  /* 0x00003fff04117892 */ /* 0x000fe4000f8ec0ff */
[----:B--2---:R-:W-:Y:S02]  /*6a20*/  UIMAD UR4, UR7, UR6, URZ ;  /* 0x00000006070472a4 */ /* 0x004fe4000f8e02ff */
[----:B------:R-:W-:Y:S02]  /*6a30*/  ULOP3.LUT UR17, UR17, 0x10000, URZ, 0xfc, !UPT ;  /* 0x0001000011117892 */ /* 0x000fe4000f8efcff */
[----:B------:R-:W-:Y:S02]  /*6a40*/  UIADD3 UR23, UPT, UPT, UR4, -0x1, URZ ;  /* 0xffffffff04177890 */ /* 0x000fe4000fffe0ff */
[----:B------:R-:W-:Y:S01]  /*6a50*/  UISETP.GE.AND UP4, UPT, UR4, 0x1, UPT ;  /* 0x000000010400788c */ /* 0x000fe2000bf86270 */
[C---:B-1----:R-:W-:Y:S01]  /*6a60*/  VIADD R5, R3.reuse, 0x20 ;  /* 0x0000002003057836 */ /* 0x042fe20000000000 */
[----:B------:R-:W-:-:S04]  /*6a70*/  LOP3.LUT R4, R3, 0xffff, RZ, 0xc0, !PT ;  /* 0x0000ffff03047812 */ /* 0x000fc800078ec0ff */
[----:B------:R-:W-:-:S05]  /*6a80*/  LOP3.LUT R5, R5, 0xffff, RZ, 0xc0, !PT ;  /* 0x0000ffff05057812 */ /* 0x000fca00078ec0ff */
[----:B------:R1:W-:Y:S02]  /*6a90*/  STL.64 [R1], R4 ;  /* 0x0000000401007387 */ /* 0x0003e40000100a00 */
.L_x_138:
[----:B-1----:R-:W-:-:S04]  /*6aa0*/  SHF.L.U32 R5, R2, 0x1f, RZ ;  /* 0x0000001f02057819 */ /* 0x002fc800000006ff */
[----:B------:R-:W1:Y:S02]  /*6ab0*/  SYNCS.PHASECHK.TRANS64.TRYWAIT P0, [UR14+0x4a0], R5 ;  /* 0x0004a005ff0075a7 */ /* 0x000e64000800110e */
[----:B-1--4-:R-:W-:Y:S05]  /*6ac0*/  @!P0 BRA `(.L_x_130) ;  /* 0x0000005000d08947 */ /* 0x012fea0003800000 */
.L_x_329:
[----:B-1----:R-:W1:Y:S01]  /*6ad0*/  LDS.128 R4, [UR14+0x4e0] ;  /* 0x0004e00eff047984 */ /* 0x002e620008000c00 */
[----:B------:R-:W-:Y:S01]  /*6ae0*/  ULEA UR19, UR18, UR14, 0x3 ;  /* 0x0000000e12137291 */ /* 0x000fe2000f8e18ff */
[----:B------:R-:W-:Y:S01]  /*6af0*/  @!PT LDS RZ, [RZ] ;  /* 0x00000000fffff984 */ /* 0x000fe20000000800 */
[----:B------:R-:W-:Y:S01]  /*6b00*/  @!PT LDS RZ, [RZ] ;  /* 0x00000000fffff984 */ /* 0x000fe20000000800 */
[----:B------:R-:W-:Y:S01]  /*6b10*/  @!PT LDS RZ, [RZ] ;  /* 0x00000000fffff984 */ /* 0x000fe20000000800 */
[----:B------:R-:W-:Y:S01]  /*6b20*/  @!PT LDS RZ, [RZ] ;  /* 0x00000000fffff984 */ /* 0x000fe20000000800 */
[----:B------:R2:W-:Y:S06]  /*6b30*/  MEMBAR.ALL.CTA ;  /* 0x0000000000007992 */ /* 0x0005ec0000008000 */
[----:B--2---:R-:W2:Y:S02]  /*6b40*/  FENCE.VIEW.ASYNC.S ;  /* 0x00000000000073c6 */ /* 0x004ea40000000000 */
[----:B--2---:R-:W-:Y:S01]  /*6b50*/  SYNCS.ARRIVE.TRANS64.RED.A1T0 RZ, [UR24], RZ ;  /* 0x000000ffffff79a7 */ /* 0x004fe20008100418 */
[----:B-1----:R-:W-:Y:S01]  /*6b60*/  LOP3.LUT P2, RZ, R6, 0x1, RZ, 0xc0, !PT ;  /* 0x0000000106ff7812 */ /* 0x002fe2000784c0ff */
[----:B------:R-:W-:-:S12]  /*6b70*/  BRA.U UP3, `(.L_x_131) ;  /* 0x00000001030c7547 */ /* 0x000fd8000b800000 */
[----:B------:R-:W-:-:S04]  /*6b80*/  SHF.L.U32 R5, R8, 0x1f, RZ ;  /* 0x0000001f08057819 */ /* 0x000fc800000006ff */
[----:B------:R-:W1:Y:S02]  /*6b90*/  SYNCS.PHASECHK.TRANS64.TRYWAIT P0, [UR19+0x4c0], R5 ;  /* 0x0004c005ff0075a7 */ /* 0x000e640008001113 */
[----:B-1----:R-:W-:Y:S05]  /*6ba0*/  @!P0 BRA `(.L_x_132) ;  /* 0x0000005000b08947 */ /* 0x002fea0003800000 */
.L_x_131:
[----:B------:R-:W-:Y:S05]  /*6bb0*/  BRA.U UP3, `(.L_x_133) ;  /* 0x0000000103b07547 */ /* 0x000fea000b800000 */
[----:B------:R-:W-:Y:S05]  /*6bc0*/  BRA.U !UP4, `(.L_x_134) ;  /* 0x000000010ca07547 */ /* 0x000fea000b800000 */
[----:B------:R-:W-:Y:S01]  /*6bd0*/  ULEA UR4, UR18, UR43, 0x2 ;  /* 0x0000002b12047291 */ /* 0x000fe2000f8e10ff */
[----:B-1----:R-:W-:-:S08]  /*6be0*/  SHF.L.U32 R4, R0, 0x1f, RZ ;  /* 0x0000001f00047819 */ /* 0x002fd000000006ff */
[----:B------:R-:W5:Y:S01]  /*6bf0*/  LDL R5, [UR4] ;  /* 0x00000004ff057983 */ /* 0x000f620008100800 */
[----:B------:R-:W-:Y:S02]  /*6c00*/  ULEA UR4, UR13, UR14, 0x3 ;  /* 0x0000000e0d047291 */ /* 0x000fe4000f8e18ff */
[----:B------:R-:W-:Y:S01]  /*6c10*/  UPLOP3.LUT UP2, UPT, UPT, UPT, UPT, 0x40, 0x4 ;  /* 0x000000000004789c */ /* 0x000fe20003f4e870 */
[----:B------:R-:W-:-:S06]  /*6c20*/  UMOV UR10, UR23 ;  /* 0x00000017000a7c82 */ /* 0x000fcc0008000000 */
[----:B------:R1:W2:Y:S01]  /*6c30*/  SYNCS.PHASECHK.TRANS64.TRYWAIT P1, [UR4], R4 ;  /* 0x00000004ff0075a7 */ /* 0x0002a20008021104 */
[----:B------:R-:W-:-:S05]  /*6c40*/  UMOV UR4, UR13 ;  /* 0x0000000d00047c82 */ /* 0x000fca0008000000 */
.L_x_137:
[----:B------:R-:W-:Y:S01]  /*6c50*/  ULEA UR11, UR4, UR14, 0x3 ;  /* 0x0000000e040b7291 */ /* 0x000fe2000f8e18ff */
[----:B--234-:R-:W-:Y:S11]  /*6c60*/  @P1 BRA `(.L_x_135) ;  /* 0x00000000000c1947 */ /* 0x01cff60003800000 */
[----:B------:R-:W-:Y:S04]  /*6c70*/  SHF.L.U32 R6, R0, 0x1f, RZ ;  /* 0x0000001f00067819 */ /* 0x000fe800000006ff */
[----:B------:R-:W2:Y:S02]  /*6c80*/  SYNCS.PHASECHK.TRANS64.TRYWAIT P0, [UR11], R6 ;  /* 0x00000006ff0075a7 */ /* 0x000ea4000800110b */
[----:B--2---:R-:W-:Y:S05]  /*6c90*/  @!P0 BRA `(.L_x_136) ;  /* 0x00000050008c8947 */ /* 0x004fea0003800000 */
.L_x_135:
[----:B------:R-:W-:Y:S01]  /*6ca0*/  UISETP.NE.AND UP0, UPT, UR10, URZ, UPT ;  /* 0x000000ff0a00728c */ /* 0x000fe2000bf05270 */
[----:B------:R-:W-:Y:S01]  /*6cb0*/  PLOP3.LUT P1, PT, PT, PT, PT, 0x80, 0x8 ;  /* 0x000000000008781c */ /* 0x000fe20003f2f070 */
[----:B------:R-:W-:Y:S02]  /*6cc0*/  UIADD3 UR5, UPT, UPT, UR4, 0x1, URZ ;  /* 0x0000000104057890 */ /* 0x000fe4000fffe0ff */
[----:B------:R-:W-:Y:S02]  /*6cd0*/  ULEA UR8, UR4, UR17, 0x6 ;  /* 0x0000001104087291 */ /* 0x000fe4000f8e30ff */
[----:B------:R-:W-:Y:S01]  /*6ce0*/  UISETP.NE.AND UP1, UPT, UR5, 0x48, UPT ;  /* 0x000000480500788c */ /* 0x000fe2000bf25270 */
[----:B------:R-:W-:Y:S01]  /*6cf0*/  PLOP3.LUT P0, PT, PT, PT, UP0, 0x80, 0x8 ;  /* 0x000000000008781c */ /* 0x000fe20003f0f008 */
[----:B------:R-:W-:Y:S01]  /*6d00*/  UMOV UR9, 0xc0004010 ;  /* 0xc000401000097882 */ /* 0x000fe20000000000 */
[----:B------:R-:W-:Y:S01]  /*6d10*/  UMOV UR7, 0xc0004010 ;  /* 0xc000401000077882 */ /* 0x000fe20000000000 */
[----:B------:R-:W-:Y:S02]  /*6d20*/  USEL UR6, URZ, 0x1, UP1 ;  /* 0x00000001ff067887 */ /* 0x000fe40008800000 */
[----:B------:R-:W-:Y:S04]  /*6d30*/  USEL UR13, UR5, URZ, UP1 ;  /* 0x000000ff050d7287 */ /* 0x000fe80008800000 */
[----:B------:R-:W-:Y:S01]  /*6d40*/  @UP0 ULEA UR5, UR13, UR14, 0x3 ;  /* 0x0000000e0d050291 */ /* 0x000fe2000f8e18ff */
[----:B------:R-:W-:Y:S01]  /*6d50*/  LOP3.LUT R0, R0, UR6, RZ, 0x3c, !PT ;  /* 0x0000000600007c12 */ /* 0x000fe2000f8e3cff */
[----:B------:R-:W-:Y:S02]  /*6d60*/  ULEA UR6, UR4, UR16, 0x7 ;  /* 0x0000001004067291 */ /* 0x000fe4000f8e38ff */
[----:B------:R-:W-:Y:S01]  /*6d70*/  UIADD3 UR4, UPT, UPT, UR10, 0x1, URZ ;  /* 0x000000010a047890 */ /* 0x000fe2000fffe0ff */
[----:B-1----:R-:W-:Y:S01]  /*6d80*/  @P0 SHF.L.U32 R4, R0, 0x1f, RZ ;  /* 0x0000001f00040819 */ /* 0x002fe200000006ff */
[----:B------:R-:W-:Y:S02]  /*6d90*/  UIADD3 UR10, UPT, UPT, UR10, -0x1, URZ ;  /* 0xffffffff0a0a7890 */ /* 0x000fe4000fffe0ff */
[----:B------:R-:W-:Y:S01]  /*6da0*/  UISETP.GT.U32.AND UP0, UPT, UR4, 0x1, UPT ;  /* 0x000000010400788c */ /* 0x000fe2000bf04070 */
[----:B------:R3:W4:Y:S01]  /*6db0*/  @P0 SYNCS.PHASECHK.TRANS64.TRYWAIT P1, [UR5], R4 ;  /* 0x00000004ff0005a7 */ /* 0x0007220008021105 */
[----:B------:R-:W-:Y:S11]  /*6dc0*/  ELECT P0, URZ, PT ;  /* 0x0000000000ff782f */ /* 0x000ff60003800000 */
[----:B------:R-:W-:Y:S02]  /*6dd0*/  @!UPT UIADD3 URZ, UPT, UPT, URZ, URZ, URZ ;  /* 0x000000fffffff290 */ /* 0x000fe4000fffe0ff */
[----:B-----5:R-:W-:Y:S01]  /*6de0*/  @P0 R2UR.BROADCAST UR12, R5 ;  /* 0x00000000050c02ca */ /* 0x020fe200008e0000 */
[----:B------:R-:W-:Y:S01]  /*6df0*/  UIADD3 UR5, UPT, UPT, UR11, 0x240, URZ ;  /* 0x000002400b057890 */ /* 0x000fe2000fffe0ff */
[----:B------:R-:W-:Y:S11]  /*6e00*/  UMOV UR4, UR13 ;  /* 0x0000000d00047c82 */ /* 0x000ff60008000000 */
[----:B------:R3:W-:Y:S01]  /*6e10*/  UTCQMMA.2CTA gdesc[UR6], gdesc[UR8], tmem[UR12], tmem[UR20], idesc[UR21], UP2 ;  /* 0x00ff1408060075ea */ /* 0x0007e2000920030c */
[----:B------:R-:W-:Y:S01]  /*6e20*/  UPLOP3.LUT UP2, UPT, UPT, UPT, UPT, 0x80, 0x8 ;  /* 0x000000000008789c */ /* 0x000fe20003f4f070 */
[----:B------:R3:W-:Y:S01]  /*6e30*/  UTCBAR.2CTA.MULTICAST [UR5], URZ, UR15 ;  /* 0x000000ff050073e9 */ /* 0x0007e2000820080f */
[----:B------:R-:W-:Y:S09]  /*6e40*/  BRA.U UP0, `(.L_x_137) ;  /* 0xfffffffd00807547 */ /* 0x000ff2000b83ffff */
.L_x_134:
[----:B------:R-:W-:-:S09]  /*6e50*/  UIADD3 UR4, UPT, UPT, UR19, 0x4b0, URZ ;  /* 0x000004b013047890 */ /* 0x000fd2000fffe0ff */
[----:B------:R2:W-:Y:S01]  /*6e60*/  UTCBAR.2CTA.MULTICAST [UR4], URZ, UR22 ;  /* 0x000000ff040073e9 */ /* 0x0005e20008200816 */
[----:B------:R-:W-:Y:S02]  /*6e70*/  NOP ;  /* 0x0000000000007918 */ /* 0x000fe40000000000 */
.L_x_133:
[----:B--2---:R-:W-:Y:S01]  /*6e80*/  UIADD3 UR4, UPT, UPT, UR18, 0x1, URZ ;  /* 0x0000000112047890 */ /* 0x004fe2000fffe0ff */
[----:B------:R-:W-:-:S03]  /*6e90*/  LOP3.LUT R2, R2, 0x1, RZ, 0x3c, !PT ;  /* 0x0000000102027812 */ /* 0x000fc600078e3cff */
[----:B------:R-:W-:-:S04]  /*6ea0*/  UISETP.NE.AND UP0, UPT, UR4, 0x2, UPT ;  /* 0x000000020400788c */ /* 0x000fc8000bf05270 */
[----:B---3--:R-:W-:Y:S02]  /*6eb0*/  USEL UR5, URZ, 0x1, UP0 ;  /* 0x00000001ff057887 */ /* 0x008fe40008000000 */
[----:B------:R-:W-:-:S04]  /*6ec0*/  USEL UR18, UR4, URZ, UP0 ;  /* 0x000000ff04127287 */ /* 0x000fc80008000000 */
[----:B------:R-:W-:Y:S01]  /*6ed0*/  LOP3.LUT R8, R8, UR5, RZ, 0x3c, !PT ;  /* 0x0000000508087c12 */ /* 0x000fe2000f8e3cff */
[----:B------:R-:W-:Y:S07]  /*6ee0*/  @P2 BRA `(.L_x_138) ;  /* 0xfffffff800ec2947 */ /* 0x000fee000383ffff */
[----:B------:R-:W2:Y:S01]  /*6ef0*/  S2UR UR8, SR_CgaCtaId ;  /* 0x00000000000879c3 */ /* 0x000ea20000008800 */
[----:B------:R-:W-:Y:S01]  /*6f00*/  ELECT P0, URZ, PT ;  /* 0x0000000000ff782f */ /* 0x000fe20003800000 */
[----:B------:R-:W-:Y:S01]  /*6f10*/  HFMA2 R0, -RZ, RZ, 0, 5.9604644775390625e-08 ;  /* 0x00000001ff007431 */ /* 0x000fe200000001ff */
[----:B------:R-:W-:-:S05]  /*6f20*/  UMOV UR4, 0x40 ;  /* 0x0000004000047882 */ /* 0x000fca0000000000 */
[----:B------:R-:W-:Y:S01]  /*6f30*/  UVIRTCOUNT.DEALLOC.SMPOOL 0x80 ;  /* 0x000000800000784c */ /* 0x000fe20000000000 */
[----:B------:R-:W-:Y:S02]  /*6f40*/  UISETP.NE.AND UP0, UPT, UR26, URZ, UPT ;  /* 0x000000ff1a00728c */ /* 0x000fe4000bf05270 */
[----:B--2---:R-:W-:-:S09]  /*6f50*/  ULEA UR8, UR8, UR4, 0x18 ;  /* 0x0000000408087291 */ /* 0x004fd2000f8ec0ff */
[----:B------:R2:W-:Y:S01]  /*6f60*/  @P0 STS.U8 [UR8+0x1c], R0 ;  /* 0x00001c00ff000988 */ /* 0x0005e20008000008 */
[----:B------:R-:W-:Y:S05]  /*6f70*/  BRA.U UP0, `(.L_x_139) ;  /* 0x0000000100587547 */ /* 0x000fea000b800000 */
[----:B------:R-:W-:Y:S01]  /*6f80*/  UIADD3 UR5, UPT, UPT, UR14, 0x4c0, URZ ;  /* 0x000004c00e057890 */ /* 0x000fe2000fffe0ff */
[----:B------:R-:W-:-:S03]  /*6f90*/  SHF.L.U32 R2, R8, 0x1f, RZ ;  /* 0x0000001f08027819 */ /* 0x000fc600000006ff */
[----:B------:R-:W-:-:S09]  /*6fa0*/  ULEA UR4, UR18, UR5, 0x3 ;  /* 0x0000000512047291 */ /* 0x000fd2000f8e18ff */
[----:B------:R-:W3:Y:S02]  /*6fb0*/  SYNCS.PHASECHK.TRANS64.TRYWAIT P0, [UR4], R2 ;  /* 0x00000002ff0075a7 */ /* 0x000ee40008001104 */
[----:B---3--:R-:W-:Y:S05]  /*6fc0*/  @!P0 BRA `(.L_x_140) ;  /* 0x0000004c00d88947 */ /* 0x008fea0003800000 */
.L_x_333:
[----:B------:R-:W-:-:S04]  /*6fd0*/  UIADD3 UR18, UPT, UPT, UR18, 0x1, URZ ;  /* 0x0000000112127890 */ /* 0x000fc8000fffe0ff */
[----:B------:R-:W-:-:S04]  /*6fe0*/  UISETP.NE.AND UP1, UPT, UR18, 0x2, UPT ;  /* 0x000000021200788c */ /* 0x000fc8000bf25270 */
[----:B------:R-:W-:Y:S02]  /*6ff0*/  USEL UR6, URZ, 0x1, UP1 ;  /* 0x00000001ff067887 */ /* 0x000fe40008800000 */
[----:B------:R-:W-:-:S04]  /*7000*/  USEL UR4, UR18, URZ, UP1 ;  /* 0x000000ff12047287 */ /* 0x000fc80008800000 */
[----:B------:R-:W-:Y:S01]  /*7010*/  ULEA UR4, UR4, UR5, 0x3 ;  /* 0x0000000504047291 */ /* 0x000fe2000f8e18ff */
[----:B--2---:R-:W-:-:S04]  /*7020*/  LOP3.LUT R2, R8, UR6, RZ, 0x3c, !PT ;  /* 0x0000000608027c12 */ /* 0x004fc8000f8e3cff */
[----:B------:R-:W-:Y:S01]  /*7030*/  SHF.L.U32 R2, R2, 0x1f, RZ ;  /* 0x0000001f02027819 */ /* 0x000fe200000006ff */
[----:B------:R-:W-:-:S04]  /*7040*/  IMAD.U32 R0, RZ, RZ, UR4 ;  /* 0x00000004ff007e24 */ /* 0x000fc8000f8e00ff */
[----:B------:R2:W3:Y:S03]  /*7050*/  SYNCS.PHASECHK.TRANS64.TRYWAIT P0, [R0+URZ], R2 ;  /* 0x00000002000075a7 */ /* 0x0004e600080011ff */
[----:B---3--:R-:W-:Y:S05]  /*7060*/  @!P0 NANOSLEEP.SYNCS 0x989680 ;  /* 0x009896800000895d */ /* 0x008fea0003900000 */
[----:B------:R-:W3:Y:S02]  /*7070*/  @!P0 SYNCS.PHASECHK.TRANS64 P0, [R0+URZ], R2 ;  /* 0x00000002000085a7 */ /* 0x000ee400080010ff */
[----:B---3--:R-:W-:Y:S05]  /*7080*/  @P0 BRA `(.L_x_141) ;  /* 0x0000000000200947 */ /* 0x008fea0003800000 */
.L_x_142:
[----:B---3--:R3:W1:Y:S02]  /*7090*/  SYNCS.PHASECHK.TRANS64.TRYWAIT P0, [R0+URZ], R2 ;  /* 0x00000002000075a7 */ /* 0x00866400080011ff */
[----:B-1----:R-:W-:Y:S05]  /*70a0*/  @!P0 NANOSLEEP.SYNCS 0x989680 ;  /* 0x009896800000895d */ /* 0x002fea0003900000 */
[----:B------:R-:W1:Y:S02]  /*70b0*/  @!P0 SYNCS.PHASECHK.TRANS64 P0, [R0+URZ], R2 ;  /* 0x00000002000085a7 */ /* 0x000e6400080010ff */
[----:B-1----:R-:W-:Y:S05]  /*70c0*/  @!P0 BRA `(.L_x_142) ;  /* 0xfffffffc00f08947 */ /* 0x002fea000383ffff */
[----:B------:R-:W-:Y:S05]  /*70d0*/  BRA `(.L_x_141) ;  /* 0x00000000000c7947 */ /* 0x000fea0003800000 */
.L_x_139:
[----:B------:R-:W-:-:S04]  /*70e0*/  UIADD3 UR4, UPT, UPT, UR14, 0x4d0, URZ ;  /* 0x000004d00e047890 */ /* 0x000fc8000fffe0ff */
[----:B------:R-:W-:-:S09]  /*70f0*/  UPRMT UR4, UR25, 0x654, UR4 ;  /* 0x0000065419047896 */ /* 0x000fd20008000004 */
[----:B------:R-:W-:Y:S03]  /*7100*/  SYNCS.ARRIVE.TRANS64.RED.A1T0 RZ, [UR4], RZ ;  /* 0x000000ffffff79a7 */ /* 0x000fe60008100404 */
.L_x_141:
[----:B--23--:R-:W-:Y:S01]  /*7110*/  SHF.L.U32 R2, RZ, 0x1f, RZ ;  /* 0x0000001fff027819 */ /* 0x00cfe200000006ff */
[----:B------:R-:W-:Y:S01]  /*7120*/  UIADD3 UR4, UPT, UPT, UR14, 0x4d0, URZ ;  /* 0x000004d00e047890 */ /* 0x000fe2000fffe0ff */
[----:B------:R-:W-:Y:S02]  /*7130*/  PLOP3.LUT P0, PT, PT, PT, UP0, 0x80, 0x8 ;  /* 0x000000000008781c */ /* 0x000fe40003f0f008 */
[----:B----4-:R-:W2:Y:S02]  /*7140*/  SYNCS.PHASECHK.TRANS64.TRYWAIT P1, [UR14+0x4d0], R2 ;  /* 0x0004d002ff0075a7 */ /* 0x010ea4000802110e */
[----:B--2---:R-:W-:Y:S09]  /*7150*/  @!P1 BRA `(.L_x_143) ;  /* 0x0000004c008c9947 */ /* 0x004ff20003800000 */
.L_x_335:
[----:B------:R-:W-:Y:S01]  /*7160*/  @!UP0 UPRMT UR4, UR25, 0x654, UR4 ;  /* 0x0000065419048896 */ /* 0x000fe20008000004 */
[----:B------:R-:W-:Y:S01]  /*7170*/  LOP3.LUT R3, R3, 0xffff, RZ, 0xc0, !PT ;  /* 0x0000ffff03037812 */ /* 0x000fe200078ec0ff */
[----:B--2---:R-:W-:-:S03]  /*7180*/  IMAD.MOV.U32 R2, RZ, RZ, 0xffff ;  /* 0x0000ffffff027424 */ /* 0x004fc600078e00ff */
[----:B------:R-:W-:-:S04]  /*7190*/  SHF.R.U32.HI R3, RZ, 0x5, R3 ;  /* 0x00000005ff037819 */ /* 0x000fc80000011603 */
[----:B------:R-:W-:Y:S01]  /*71a0*/  @!P0 SYNCS.ARRIVE.TRANS64.RED.A1T0 RZ, [UR4], RZ ;  /* 0x000000ffffff89a7 */ /* 0x000fe20008100404 */
[----:B------:R-:W-:Y:S01]  /*71b0*/  NOP ;  /* 0x0000000000007918 */ /* 0x000fe20000000000 */
[----:B------:R-:W2:Y:S01]  /*71c0*/  LDS R0, [UR8+0x14] ;  /* 0x00001408ff007984 */ /* 0x000ea20008000800 */
[----:B------:R-:W-:-:S04]  /*71d0*/  SHF.L.U32 R2, R2, R3, RZ ;  /* 0x0000000302027219 */ /* 0x000fc800000006ff */
[----:B--2---:R-:W-:-:S04]  /*71e0*/  LOP3.LUT R0, R0, R2, RZ, 0xc0, !PT ;  /* 0x0000000200007212 */ /* 0x004fc800078ec0ff */
[----:B------:R-:W-:Y:S01]  /*71f0*/  ISETP.NE.AND P0, PT, R0, R2, PT ;  /* 0x000000020000720c */ /* 0x000fe20003f05270 */
[----:B------:R-:W-:-:S05]  /*7200*/  IMAD.MOV.U32 R0, RZ, RZ, 0x1 ;  /* 0x00000001ff007424 */ /* 0x000fca00078e00ff */
[----:B------:R-:W-:-:S07]  /*7210*/  SHF.L.U32 R0, R0, R3, RZ ;  /* 0x0000000300007219 */ /* 0x000fce00000006ff */
[----:B------:R-:W-:Y:S05]  /*7220*/  @P0 BRA `(.L_x_144) ;  /* 0x00000000005c0947 */ /* 0x000fea0003800000 */
[----:B------:R-:W2:Y:S02]  /*7230*/  LDS R3, [UR8+0x18] ;  /* 0x00001808ff037984 */ /* 0x000ea40008000800 */
[----:B--2---:R-:W-:-:S04]  /*7240*/  LOP3.LUT R3, R3, R0, RZ, 0xc0, !PT ;  /* 0x0000000003037212 */ /* 0x004fc800078ec0ff */
[----:B------:R-:W-:-:S13]  /*7250*/  ISETP.NE.AND P0, PT, R3, R0, PT ;  /* 0x000000000300720c */ /* 0x000fda0003f05270 */
[----:B------:R-:W-:Y:S05]  /*7260*/  @P0 BRA `(.L_x_145) ;  /* 0x0000000000400947 */ /* 0x000fea0003800000 */
[----:B------:R-:W-:Y:S01]  /*7270*/  R2UR UR4, R2 ;  /* 0x00000000020472ca */ /* 0x000fe200000e0000 */
[----:B------:R-:W2:Y:S01]  /*7280*/  S2R R3, SR_LANEID ;  /* 0x0000000000037919 */ /* 0x000ea20000000000 */
[----:B------:R-:W-:-:S04]  /*7290*/  LOP3.LUT R0, RZ, R0, RZ, 0x33, !PT ;  /* 0x00000000ff007212 */ /* 0x000fc800078e33ff */
[----:B------:R-:W3:Y:S07]  /*72a0*/  REDUX UR6, R0 ;  /* 0x00000000000673c4 */ /* 0x000eee0000000000 */
[----:B------:R-:W-:-:S03]  /*72b0*/  ULOP3.LUT UR5, URZ, UR4, URZ, 0x33, !UPT ;  /* 0x00000004ff057292 */ /* 0x000fc6000f8e33ff */
[----:B------:R-:W-:Y:S02]  /*72c0*/  VOTEU.ANY UR4, UPT, PT ;  /* 0x0000000000047886 */ /* 0x000fe400038e0100 */
[----:B------:R-:W-:Y:S01]  /*72d0*/  UFLO.U32 UR4, UR4 ;  /* 0x00000004000472bd */ /* 0x000fe200080e0000 */
[----:B------:R-:W-:-:S04]  /*72e0*/  IMAD.U32 R2, RZ, RZ, UR5 ;  /* 0x00000005ff027e24 */ /* 0x000fc8000f8e00ff */
[----:B------:R-:W4:Y:S02]  /*72f0*/  REDUX UR7, R2 ;  /* 0x00000000020773c4 */ /* 0x000f240000000000 */
[----:B------:R1:W-:Y:S01]  /*7300*/  UTCATOMSWS.AND URZ, UR5 ;  /* 0x0000000500ff79e3 */ /* 0x0003e20008000000 */
[----:B---3--:R-:W-:Y:S01]  /*7310*/  IMAD.U32 R0, RZ, RZ, UR6 ;  /* 0x00000006ff007e24 */ /* 0x008fe2000f8e00ff */
[----:B--2---:R-:W-:Y:S01]  /*7320*/  ISETP.EQ.U32.AND P0, PT, R3, UR4, PT ;  /* 0x0000000403007c0c */ /* 0x004fe2000bf02070 */
[----:B----4-:R-:W-:-:S12]  /*7330*/  IMAD.U32 R2, RZ, RZ, UR7 ;  /* 0x00000007ff027e24 */ /* 0x010fd8000f8e00ff */
[----:B------:R1:W-:Y:S04]  /*7340*/  @P0 ATOMS.AND RZ, [UR8+0x14], R2 ;  /* 0x00001402ffff098c */ /* 0x0003e8000a800008 */
[----:B------:R1:W-:Y:S01]  /*7350*/  @P0 ATOMS.AND RZ, [UR8+0x18], R0 ;  /* 0x00001800ffff098c */ /* 0x0003e2000a800008 */
[----:B------:R-:W-:Y:S05]  /*7360*/  BRA `(.L_x_146) ;  /* 0x0000000000147947 */ /* 0x000fea0003800000 */
.L_x_145:
[----:B------:R-:W-:Y:S02]  /*7370*/  MOV R2, 0x7390 ;  /* 0x0000739000027802 */ /* 0x000fe40000000f00 */
[----:B-1---5:R-:W-:Y:S05]  /*7380*/  CALL.REL.NOINC `($__internal_0_$__cuda_sm10x_tcgen05_guardrail_trap_col_being_dealloced_not_returned_by_alloc) ;  /* 0x0000004c00a47944 */ /* 0x022fea0003c00000 */
[----:B------:R-:W-:Y:S05]  /*7390*/  BRA `(.L_x_146) ;  /* 0x0000000000087947 */ /* 0x000fea0003800000 */
.L_x_144:
[----:B------:R-:W-:Y:S02]  /*73a0*/  MOV R2, 0x73c0 ;  /* 0x000073c000027802 */ /* 0x000fe40000000f00 */
[----:B-1---5:R-:W-:Y:S05]  /*73b0*/  CALL.REL.NOINC `($__internal_2_$__cuda_sm10x_tcgen05_guardrail_trap_unallocated_columns_being_dealloced) ;  /* 0x0000004c00b07944 */ /* 0x022fea0003c00000 */
.L_x_146:
[----:B------:R-:W-:Y:S01]  /*73c0*/  NOP ;  /* 0x0000000000007918 */ /* 0x000fe20000000000 */
[----:B-1----:R-:W-:Y:S05]  /*73d0*/  EXIT ;  /* 0x000000000000794d */ /* 0x002fea0003800000 */
.L_x_118:
[----:B------:R-:W-:-:S09]  /*73e0*/  UISETP.NE.OR UP0, UPT, UR18, 0x3, !UP3 ;  /* 0x000000031200788c */ /* 0x000fd2000df05670 */
[----:B------:R-:W-:Y:S05]  /*73f0*/  BRA.U UP0, `(.L_x_147) ;  /* 0x0000000d00547547 */ /* 0x000fea000b800000 */
[----:B------:R-:W2:Y:S01]  /*7400*/  LDCU.64 UR4, c[0x0][0x888] ;  /* 0x00011100ff0477ac */ /* 0x000ea20008000a00 */
[----:B------:R-:W3:Y:S01]  /*7410*/  S2UR UR10, SR_CgaCtaId ;  /* 0x00000000000a79c3 */ /* 0x000ee20000008800 */
[----:B------:R-:W-:Y:S01]  /*7420*/  HFMA2 R10, -RZ, RZ, 0, 5.9604644775390625e-08 ;  /* 0x00000001ff0a7431 */ /* 0x000fe200000001ff */
[----:B------:R-:W-:Y:S01]  /*7430*/  MOV R9, RZ ;  /* 0x000000ff00097202 */ /* 0x000fe20000000f00 */
[----:B------:R-:W4:Y:S01]  /*7440*/  LDCU UR27, c[0x0][0x370] ;  /* 0x00006e00ff1b77ac */ /* 0x000f220008000800 */
[----:B------:R-:W-:Y:S01]  /*7450*/  HFMA2 R2, -RZ, RZ, 0, 0.00048828125 ;  /* 0x00001000ff027431 */ /* 0x000fe200000001ff */
[----:B------:R-:W4:Y:S03]  /*7460*/  LDCU.128 UR28, c[0x0][0xb10] ;  /* 0x00016200ff1c77ac */ /* 0x000f260008000c00 */
[----:B------:R-:W1:Y:S01]  /*7470*/  LDC.64 R12, c[0x0][0x348] ;  /* 0x0000d200ff0c7b82 */ /* 0x000e620000000a00 */
[----:B------:R-:W3:Y:S01]  /*7480*/  LDCU UR26, c[0x0][0x374] ;  /* 0x00006e80ff1a77ac */ /* 0x000ee20008000800 */
[----:B------:R-:W3:Y:S01]  /*7490*/  LDCU.64 UR24, c[0x0][0x890] ;  /* 0x00011200ff1877ac */ /* 0x000ee20008000a00 */
[----:B------:R-:W3:Y:S01]  /*74a0*/  LDCU UR18, c[0x0][0xb0c] ;  /* 0x00016180ff1277ac */ /* 0x000ee20008000800 */
[----:B--2---:R-:W-:Y:S01]  /*74b0*/  UISETP.NE.U32.AND UP0, UPT, UR4, URZ, UPT ;  /* 0x000000ff0400728c */ /* 0x004fe2000bf05070 */
[----:B------:R-:W2:Y:S01]  /*74c0*/  LDCU UR36, c[0x0][0xb20] ;  /* 0x00016400ff2477ac */ /* 0x000ea20008000800 */
[----:B------:R-:W2:Y:S01]  /*74d0*/  LDCU UR4, c[0x0][0xb30] ;  /* 0x00016600ff0477ac */ /* 0x000ea20008000800 */
[----:B------:R-:W-:Y:S01]  /*74e0*/  UMOV UR19, 0x400 ;  /* 0x0000040000137882 */ /* 0x000fe20000000000 */
[----:B----4-:R-:W-:-:S02]  /*74f0*/  UIMAD.WIDE.U32 UR6, UR27, UR28, URZ ;  /* 0x0000001c1b0672a5 */ /* 0x010fc4000f8e00ff */
[----:B---3--:R-:W-:Y:S02]  /*7500*/  UIMAD.WIDE.U32 UR8, UR26, UR31, URZ ;  /* 0x0000001f1a0872a5 */ /* 0x008fe4000f8e00ff */
[----:B------:R-:W-:Y:S02]  /*7510*/  ULEA UR19, UR10, UR19, 0x18 ;  /* 0x000000130a137291 */ /* 0x000fe4000f8ec0ff */
[----:B------:R-:W-:Y:S02]  /*7520*/  UISETP.NE.U32.AND UP6, UPT, UR24, URZ, UPT ;  /* 0x000000ff1800728c */ /* 0x000fe4000bfc5070 */
[----:B------:R-:W-:Y:S02]  /*7530*/  UIADD3 UR33, UPT, UPT, UR19, 0x480, URZ ;  /* 0x0000048013217890 */ /* 0x000fe4000fffe0ff */
[----:B------:R-:W-:Y:S02]  /*7540*/  UIADD3 UR32, UPT, UPT, UR19, 0x4a8, URZ ;  /* 0x000004a813207890 */ /* 0x000fe4000fffe0ff */
[----:B------:R-:W-:-:S02]  /*7550*/  UISETP.NE.AND.EX UP5, UPT, UR5, URZ, UPT, UP0 ;  /* 0x000000ff0500728c */ /* 0x000fc4000bfa5300 */
[----:B------:R-:W-:Y:S01]  /*7560*/  UISETP.NE.AND UP0, UPT, UR39, 0x1, UPT ;  /* 0x000000012700788c */ /* 0x000fe2000bf05270 */
[----:B------:R-:W-:Y:S01]  /*7570*/  UMOV UR35, UR7 ;  /* 0x0000000700237c82 */ /* 0x000fe20008000000 */
[----:B------:R-:W-:Y:S01]  /*7580*/  UMOV UR34, UR9 ;  /* 0x0000000900227c82 */ /* 0x000fe20008000000 */
[----:B------:R-:W-:Y:S02]  /*7590*/  UISETP.NE.AND UP0, UPT, UR18, 0x1, UPT ;  /* 0x000000011200788c */ /* 0x000fe4000bf05270 */
[----:B------:R-:W-:Y:S02]  /*75a0*/  UPLOP3.LUT UP1, UPT, UPT, UPT, UPT, 0x40, 0x4 ;  /* 0x000000000004789c */ /* 0x000fe40003f2e870 */
[----:B------:R-:W-:Y:S01]  /*75b0*/  UISETP.GE.AND UP3, UPT, UR39, 0x1, UPT ;  /* 0x000000012700788c */ /* 0x000fe2000bf66270 */
[----:B------:R-:W3:Y:S01]  /*75c0*/  LDCU.64 UR16, c[0x0][0xb28] ;  /* 0x00016500ff1077ac */ /* 0x000ee20008000a00 */
[----:B------:R-:W-:Y:S02]  /*75d0*/  UISETP.NE.AND.EX UP6, UPT, UR25, URZ, UPT, UP6 ;  /* 0x000000ff1900728c */ /* 0x000fe4000bfc5360 */
[----:B------:R-:W-:-:S02]  /*75e0*/  UPRMT UR33, UR10, 0x654, UR33 ;  /* 0x000006540a217896 */ /* 0x000fc40008000021 */
[----:B------:R-:W-:Y:S02]  /*75f0*/  UPRMT UR32, URZ, 0x654, UR32 ;  /* 0x00000654ff207896 */ /* 0x000fe40008000020 */
[----:B------:R-:W-:Y:S02]  /*7600*/  USHF.R.U32.HI UR35, URZ, UR29, UR35 ;  /* 0x0000001dff237299 */ /* 0x000fe40008011623 */
[----:B--2---:R-:W-:Y:S02]  /*7610*/  USHF.R.U32.HI UR34, URZ, UR36, UR34 ;  /* 0x00000024ff227299 */ /* 0x004fe40008011622 */
[----:B------:R-:W-:Y:S02]  /*7620*/  UISETP.NE.AND UP0, UPT, UR30, 0x1, UPT ;  /* 0x000000011e00788c */ /* 0x000fe4000bf05270 */
[----:B-1----:R-:W-:-:S11]  /*7630*/  UISETP.NE.AND UP4, UPT, UR4, 0x1, UPT ;  /* 0x000000010400788c */ /* 0x002fd6000bf85270 */
.L_x_155:
[----:B------:R-:W-:Y:S04]  /*7640*/  SHF.L.U32 R3, R9, 0x1f, RZ ;  /* 0x0000001f09037819 */ /* 0x000fe800000006ff */
[----:B-1----:R-:W1:Y:S02]  /*7650*/  SYNCS.PHASECHK.TRANS64.TRYWAIT P0, [UR19+0x4a0], R3 ;  /* 0x0004a003ff0075a7 */ /* 0x002e640008001113 */
[----:B-1----:R-:W-:Y:S05]  /*7660*/  @!P0 BRA `(.L_x_148) ;  /* 0x0000004800608947 */ /* 0x002fea0003800000 */
.L_x_337:
[----:B------:R-:W2:Y:S01]  /*7670*/  LDS.128 R4, [UR19+0x4e0] ;  /* 0x0004e013ff047984 */ /* 0x000ea20008000c00 */
[----:B------:R-:W-:Y:S01]  /*7680*/  UISETP.GE.AND UP0, UPT, UR39, 0x1, UPT ;  /* 0x000000012700788c */ /* 0x000fe2000bf06270 */
[----:B------:R-:W-:Y:S01]  /*7690*/  @!PT LDS RZ, [RZ] ;  /* 0x00000000fffff984 */ /* 0x000fe20000000800 */
[----:B------:R-:W-:Y:S01]  /*76a0*/  @!PT LDS RZ, [RZ] ;  /* 0x00000000fffff984 */ /* 0x000fe20000000800 */
[----:B------:R-:W-:Y:S01]  /*76b0*/  @!PT LDS RZ, [RZ] ;  /* 0x00000000fffff984 */ /* 0x000fe20000000800 */
[----:B------:R-:W-:Y:S01]  /*76c0*/  @!PT LDS RZ, [RZ] ;  /* 0x00000000fffff984 */ /* 0x000fe20000000800 */
[----:B------:R4:W-:Y:S06]  /*76d0*/  MEMBAR.ALL.CTA ;  /* 0x0000000000007992 */ /* 0x0009ec0000008000 */
[----:B----4-:R-:W4:Y:S02]  /*76e0*/  FENCE.VIEW.ASYNC.S ;  /* 0x00000000000073c6 */ /* 0x010f240000000000 */
[----:B----4-:R-:W-:Y:S01]  /*76f0*/  SYNCS.ARRIVE.TRANS64.RED.A1T0 RZ, [UR32], RZ ;  /* 0x000000ffffff79a7 */ /* 0x010fe20008100420 */
[----:B--2---:R-:W-:Y:S11]  /*7700*/  LOP3.LUT P0, RZ, R6, 0x1, RZ, 0xc0, !PT ;  /* 0x0000000106ff7812 */ /* 0x004ff6000780c0ff */
[----:B------:R-:W-:Y:S02]  /*7710*/  @!UPT UIADD3 URZ, UPT, UPT, URZ, URZ, URZ ;  /* 0x000000fffffff290 */ /* 0x000fe4000fffe0ff */
[----:B------:R-:W-:Y:S01]  /*7720*/  VOTEU.ANY UP3, P0 ;  /* 0x0000000000ff7886 */ /* 0x000fe20000060100 */
[----:B------:R-:W-:Y:S11]  /*7730*/  PLOP3.LUT P1, PT, PT, PT, UP3, 0x80, 0x8 ;  /* 0x000000000008781c */ /* 0x000ff60003f2f038 */
[----:B------:R-:W-:Y:S02]  /*7740*/  @!UPT UIADD3 URZ, UPT, UPT, URZ, URZ, URZ ;  /* 0x000000fffffff290 */ /* 0x000fe4000fffe0ff */
[----:B-1----:R-:W-:Y:S02]  /*7750*/  @P1 MOV R3, R4 ;  /* 0x0000000400031202 */ /* 0x002fe40000000f00 */
[----:B------:R-:W-:Y:S02]  /*7760*/  @P1 LOP3.LUT R0, R5, 0xffff, RZ, 0xc0, !PT ;  /* 0x0000ffff05001812 */ /* 0x000fe400078ec0ff */
[----:B------:R-:W-:Y:S02]  /*7770*/  @P1 R2UR UR5, R3 ;  /* 0x00000000030512ca */ /* 0x000fe400000e0000 */
[----:B------:R-:W-:Y:S11]  /*7780*/  @P1 R2UR UR4, R0 ;  /* 0x00000000000412ca */ /* 0x000ff600000e0000 */
[----:B------:R-:W-:Y:S02]  /*7790*/  @UP3 UMOV UR15, UR5 ;  /* 0x00000005000f3c82 */ /* 0x000fe40008000000 */
[----:B------:R-:W-:Y:S01]  /*77a0*/  @UP3 UMOV UR14, UR4 ;  /* 0x00000004000e3c82 */ /* 0x000fe20008000000 */
[----:B------:R-:W-:Y:S05]  /*77b0*/  BRA.U !UP0, `(.L_x_149) ;  /* 0x0000000108c07547 */ /* 0x000fea000b800000 */
[----:B------:R-:W-:Y:S02]  /*77c0*/  UIMAD.WIDE.U32 UR8, UR14, UR31, URZ ;  /* 0x0000001f0e0872a5 */ /* 0x000fe4000f8e00ff */
[----:B------:R-:W-:Y:S02]  /*77d0*/  UP2UR UR22, UPR, URZ, 0x4 ;  /* 0x00000004ff167883 */ /* 0x000fe40008000000 */
[----:B------:R-:W-:Y:S02]  /*77e0*/  UISETP.NE.AND UP2, UPT, UR30, 0x1, UPT ;  /* 0x000000011e00788c */ /* 0x000fe4000bf45270 */
[----:B------:R-:W-:Y:S02]  /*77f0*/  UIMAD.WIDE.U32 UR10, UR15, UR28, URZ ;  /* 0x0000001c0f0a72a5 */ /* 0x000fe4000f8e00ff */
[----:B------:R-:W-:Y:S02]  /*7800*/  USEL UR4, UR26, UR34, !UP2 ;  /* 0x000000221a047287 */ /* 0x000fe4000d000000 */
[----:B------:R-:W-:Y:S02]  /*7810*/  UISETP.NE.AND UP0, UPT, UR18, 0x1, UPT ;  /* 0x000000011200788c */ /* 0x000fe4000bf05270 */
[----:B------:R-:W-:Y:S02]  /*7820*/  UP2UR UR23, UPR, URZ, 0x2 ;  /* 0x00000002ff177883 */ /* 0x000fe40008000000 */
[----:B------:R-:W-:Y:S02]  /*7830*/  UISETP.NE.AND UP1, UPT, UR39, 0x1, UPT ;  /* 0x000000012700788c */ /* 0x000fe4000bf25270 */
[----:B---3--:R-:W-:Y:S02]  /*7840*/  UIMAD.WIDE.U32 UR12, UR4, UR16, URZ ;  /* 0x00000010040c72a5 */ /* 0x008fe4000f8e00ff */
[----:B------:R-:W-:Y:S01]  /*7850*/  USEL UR7, UR27, UR35, !UP0 ;  /* 0x000000231b077287 */ /* 0x000fe2000c000000 */
[----:B------:R-:W-:Y:S02]  /*7860*/  UMOV UR5, UR9 ;  /* 0x0000000900057c82 */ /* 0x000fe40008000000 */
[----:B------:R-:W-:Y:S02]  /*7870*/  USHF.R.U32.HI UR6, URZ, UR36, UR5 ;  /* 0x00000024ff067299 */ /* 0x000fe40008011605 */
[----:B------:R-:W-:Y:S02]  /*7880*/  UIMAD.WIDE.U32 UR20, UR7, UR16, URZ ;  /* 0x00000010071472a5 */ /* 0x000fe4000f8e00ff */
[----:B------:R-:W-:Y:S02]  /*7890*/  USEL UR6, UR14, UR6, !UP2 ;  /* 0x000000060e067287 */ /* 0x000fe4000d000000 */
[----:B------:R-:W-:Y:S01]  /*78a0*/  UISETP.NE.AND UP2, UPT, UR22, URZ, UPT ;  /* 0x000000ff1600728c */ /* 0x000fe2000bf45270 */
[----:B------:R-:W-:Y:S01]  /*78b0*/  UMOV UR5, UR11 ;  /* 0x0000000b00057c82 */ /* 0x000fe20008000000 */
[----:B------:R-:W-:Y:S02]  /*78c0*/  UIMAD.WIDE.U32 UR10, UR6, UR16, URZ ;  /* 0x00000010060a72a5 */ /* 0x000fe4000f8e00ff */
[----:B------:R-:W-:Y:S03]  /*78d0*/  USHF.R.U32.HI UR8, URZ, UR29, UR5 ;  /* 0x0000001dff087299 */ /* 0x000fe60008011605 */
[----:B------:R-:W-:Y:S02]  /*78e0*/  UMOV UR5, UR13 ;  /* 0x0000000d00057c82 */ /* 0x000fe40008000000 */
[----:B------:R-:W-:Y:S03]  /*78f0*/  @UP1 USHF.R.U32.HI UR4, URZ, UR17, UR5 ;  /* 0x00000011ff041299 */ /* 0x000fe60008011605 */
[----:B------:R-:W-:Y:S01]  /*7900*/  UMOV UR5, UR21 ;  /* 0x0000001500057c82 */ /* 0x000fe20008000000 */
[----:B------:R-:W-:Y:S02]  /*7910*/  UIMAD UR4, UR39, UR4, URZ ;  /* 0x00000004270472a4 */ /* 0x000fe4000f8e02ff */
[----:B------:R-:W-:Y:S02]  /*7920*/  @UP1 USHF.R.U32.HI UR7, URZ, UR17, UR5 ;  /* 0x00000011ff071299 */ /* 0x000fe40008011605 */
[----:B------:R-:W-:Y:S02]  /*7930*/  USEL UR5, UR15, UR8, !UP0 ;  /* 0x000000080f057287 */ /* 0x000fe4000c000000 */
[----:B------:R-:W-:Y:S02]  /*7940*/  UIMAD UR8, UR39, UR7, URZ ;  /* 0x00000007270872a4 */ /* 0x000fe4000f8e02ff */
[----:B------:R-:W-:Y:S03]  /*7950*/  UISETP.GE.AND UP0, UPT, UR6, UR4, UPT ;  /* 0x000000040600728c */ /* 0x000fe6000bf06270 */
[----:B------:R-:W-:Y:S01]  /*7960*/  UMOV UR4, UR11 ;  /* 0x0000000b00047c82 */ /* 0x000fe20008000000 */
[----:B------:R-:W-:Y:S02]  /*7970*/  UISETP.GE.OR UP0, UPT, UR5, UR8, UP0 ;  /* 0x000000080500728c */ /* 0x000fe40008706670 */
[----:B------:R-:W-:Y:S02]  /*7980*/  USHF.R.U32.HI UR4, URZ, UR17, UR4 ;  /* 0x00000011ff047299 */ /* 0x000fe40008011604 */
[----:B------:R-:W-:Y:S02]  /*7990*/  UIMAD.WIDE.U32 UR8, UR5, UR16, URZ ;  /* 0x00000010050872a5 */ /* 0x000fe4000f8e00ff */
[----:B------:R-:W-:Y:S04]  /*79a0*/  USEL UR10, UR6, UR4, !UP1 ;  /* 0x00000004060a7287 */ /* 0x000fe8000c800000 */
[----:B------:R-:W-:Y:S01]  /*79b0*/  UIADD3 UR11, UPT, UPT, -UR10, URZ, URZ ;  /* 0x000000ff0a0b7290 */ /* 0x000fe2000fffe1ff */
[----:B------:R-:W-:Y:S02]  /*79c0*/  @!UP0 UMOV UR4, UR9 ;  /* 0x0000000900048c82 */ /* 0x000fe40008000000 */
[----:B------:R-:W-:Y:S02]  /*79d0*/  @!UP0 USHF.R.U32.HI UR4, URZ, UR17, UR4 ;  /* 0x00000011ff048299 */ /* 0x000fe40008011604 */
[----:B------:R-:W-:Y:S02]  /*79e0*/  UIMAD UR8, UR39, UR11, UR6 ;  /* 0x0000000b270872a4 */ /* 0x000fe4000f8e0206 */
[----:B------:R-:W-:Y:S02]  /*79f0*/  @!UP0 USEL UR4, UR5, UR4, !UP1 ;  /* 0x0000000405048287 */ /* 0x000fe4000c800000 */
[----:B------:R-:W-:Y:S02]  /*7a00*/  UISETP.NE.AND UP1, UPT, UR23, URZ, UPT ;  /* 0x000000ff1700728c */ /* 0x000fe4000bf25270 */
[----:B------:R-:W-:Y:S02]  /*7a10*/  @!UP0 UIMAD UR8, UR7, UR8, UR4 ;  /* 0x00000008070882a4 */ /* 0x000fe4000f8e0204 */
[----:B------:R-:W-:Y:S02]  /*7a20*/  @!UP0 UIADD3 UR9, UPT, UPT, UR10, -UR4, URZ ;  /* 0x800000040a098290 */ /* 0x000fe4000fffe0ff */
[----:B------:R-:W-:Y:S02]  /*7a30*/  UIADD3 UR4, UPT, UPT, -UR5, URZ, URZ ;  /* 0x000000ff05047290 */ /* 0x000fe4000fffe1ff */
[----:B------:R-:W-:Y:S02]  /*7a40*/  UIADD3 UR7, UPT, UPT, -UR6, URZ, URZ ;  /* 0x000000ff06077290 */ /* 0x000fe4000fffe1ff */
[----:B------:R-:W-:Y:S02]  /*7a50*/  @!UP0 UIMAD UR6, UR9, UR39, UR5 ;  /* 0x00000027090682a4 */ /* 0x000fe4000f8e0205 */
[----:B------:R-:W-:Y:S02]  /*7a60*/  UIMAD UR15, UR18, UR4, UR15 ;  /* 0x00000004120f72a4 */ /* 0x000fe4000f8e020f */
[----:B------:R-:W-:Y:S01]  /*7a70*/  UIMAD UR14, UR30, UR7, UR14 ;  /* 0x000000071e0e72a4 */ /* 0x000fe2000f8e020e */
[----:B------:R-:W-:Y:S02]  /*7a80*/  @!UP0 UMOV UR5, UR8 ;  /* 0x0000000800058c82 */ /* 0x000fe40008000000 */
[----:B------:R-:W-:Y:S02]  /*7a90*/  UIMAD UR15, UR5, UR18, UR15 ;  /* 0x00000012050f72a4 */ /* 0x000fe4000f8e020f */
[----:B------:R-:W-:Y:S11]  /*7aa0*/  UIMAD UR14, UR6, UR30, UR14 ;  /* 0x0000001e060e72a4 */ /* 0x000ff6000f8e020e */
[----:B------:R-:W-:Y:S01]  /*7ab0*/  @!UPT UIADD3 URZ, UPT, UPT, URZ, URZ, URZ ;  /* 0x000000fffffff290 */ /* 0x000fe2000fffe0ff */
.L_x_149:
[----:B------:R-:W1:Y:S01]  /*7ac0*/  @!UP4 LDCU.128 UR8, c[0x0][0xb10] ;  /* 0x00016200ff08c7ac */ /* 0x000e620008000c00 */
[----:B------:R-:W-:Y:S02]  /*7ad0*/  ISETP.NE.U32.AND P2, PT, RZ, UR24, PT ;  /* 0x00000018ff007c0c */ /* 0x000fe4000bf45070 */
[----:B------:R-:W-:Y:S02]  /*7ae0*/  SHF.L.U32 R3, R10, 0x1f, RZ ;  /* 0x0000001f0a037819 */ /* 0x000fe400000006ff */
[----:B------:R-:W-:Y:S01]  /*7af0*/  ISETP.NE.AND.EX P2, PT, RZ, UR25, PT, P2 ;  /* 0x00000019ff007c0c */ /* 0x000fe2000bf45320 */
[----:B------:R-:W2:Y:S01]  /*7b00*/  @!UP4 LDCU UR5, c[0x0][0xb0c] ;  /* 0x00016180ff05c7ac */ /* 0x000ea20008000800 */
[----:B-1----:R-:W-:Y:S07]  /*7b10*/  UIMAD.WIDE.U32 UR6, UR15, UR8, URZ ;  /* 0x000000080f0672a5 */ /* 0x002fee000f8e00ff */
[----:B------:R-:W-:Y:S01]  /*7b20*/  @!UP4 UMOV UR4, UR7 ;  /* 0x000000070004cc82 */ /* 0x000fe20008000000 */
[----:B--2---:R-:W-:Y:S02]  /*7b30*/  @!UP4 UISETP.NE.AND UP0, UPT, UR5, 0x1, UPT ;  /* 0x000000010500c88c */ /* 0x004fe4000bf05270 */
[----:B------:R-:W-:Y:S02]  /*7b40*/  @!UP4 USHF.R.U32.HI UR4, URZ, UR9, UR4 ;  /* 0x00000009ff04c299 */ /* 0x000fe40008011604 */
[----:B------:R-:W-:Y:S02]  /*7b50*/  UIMAD.WIDE.U32 UR6, UR14, UR11, URZ ;  /* 0x0000000b0e0672a5 */ /* 0x000fe4000f8e00ff */
[----:B------:R-:W-:Y:S02]  /*7b60*/  @!UP4 USEL UR8, UR15, UR4, !UP0 ;  /* 0x000000040f08c287 */ /* 0x000fe4000c000000 */
[----:B------:R-:W-:Y:S03]  /*7b70*/  @!UP4 UISETP.NE.AND UP0, UPT, UR10, 0x1, UPT ;  /* 0x000000010a00c88c */ /* 0x000fe6000bf05270 */
[----:B------:R-:W-:Y:S02]  /*7b80*/  @!UP4 UMOV UR6, UR7 ;  /* 0x000000070006cc82 */ /* 0x000fe40008000000 */
[----:B------:R-:W1:Y:S02]  /*7b90*/  @!UP4 LDCU UR4, c[0x0][0xb20] ;  /* 0x00016400ff04c7ac */ /* 0x000e640008000800 */
[----:B-1----:R-:W-:Y:S04]  /*7ba0*/  @!UP4 USHF.R.U32.HI UR6, URZ, UR4, UR6 ;  /* 0x00000004ff06c299 */ /* 0x002fe80008011606 */
[----:B------:R-:W-:Y:S04]  /*7bb0*/  @!UP4 USEL UR6, UR14, UR6, !UP0 ;  /* 0x000000060e06c287 */ /* 0x000fe8000c000000 */
[----:B------:R-:W-:Y:S02]  /*7bc0*/  @!UP4 UIADD3 UR4, UPT, UPT, -UR8, UR6, URZ ;  /* 0x000000060804c290 */ /* 0x000fe4000fffe1ff */
[----:B------:R-:W-:Y:S02]  /*7bd0*/  @!UP4 UIADD3 UR6, UPT, UPT, UR8, -UR6, URZ ;  /* 0x800000060806c290 */ /* 0x000fe4000fffe0ff */
[----:B------:R-:W-:Y:S02]  /*7be0*/  @!UP4 UIMAD UR15, UR4, UR5, UR15 ;  /* 0x00000005040fc2a4 */ /* 0x000fe4000f8e020f */
[----:B------:R-:W-:Y:S01]  /*7bf0*/  @!UP4 UIMAD UR14, UR6, UR10, UR14 ;  /* 0x0000000a060ec2a4 */ /* 0x000fe2000f8e020e */
[----:B------:R-:W-:Y:S11]  /*7c00*/  BRA.U UP1, `(.L_x_150) ;  /* 0x0000000101107547 */ /* 0x000ff6000b800000 */
[----:B------:R-:W-:Y:S04]  /*7c10*/  MOV R8, UR38 ;  /* 0x0000002600087c02 */ /* 0x000fe80008000f00 */
[----:B------:R-:W-:Y:S04]  /*7c20*/  SHF.L.U32 R8, R8, 0x1f, RZ ;  /* 0x0000001f08087819 */ /* 0x000fe800000006ff */
[----:B------:R-:W1:Y:S02]  /*7c30*/  SYNCS.PHASECHK.TRANS64.TRYWAIT P0, [UR19+0x498], R8 ;  /* 0x00049808ff0075a7 */ /* 0x000e640008001113 */
[----:B-1----:R-:W-:Y:S05]  /*7c40*/  @!P0 BRA `(.L_x_151) ;  /* 0x0000004400008947 */ /* 0x002fea0003800000 */
.L_x_150:
[----:B------:R-:W-:Y:S05]  /*7c50*/  BRA.U !UP6, `(.L_x_152) ;  /* 0x000000010e387547 */ /* 0x000fea000b800000 */
[----:B------:R-:W-:Y:S01]  /*7c60*/  UPLOP3.LUT UP2, UPT, UPT, UPT, UP5, 0x80, 0x8 ;  /* 0x000000000008789c */ /* 0x000fe20003f4f050 */
[----:B-1----:R-:W-:Y:S01]  /*7c70*/  HFMA2 R0, -RZ, RZ, 0, 5.9604644775390625e-08 ;  /* 0x00000001ff007431 */ /* 0x002fe200000001ff */
[----:B------:R-:W1:Y:S01]  /*7c80*/  LDCU.64 UR8, c[0x0][0x358] ;  /* 0x00006b00ff0877ac */ /* 0x000e620008000a00 */
[----:B------:R-:W-:Y:S03]  /*7c90*/  IMAD.MOV.U32 R79, RZ, RZ, 0x1 ;  /* 0x00000001ff4f7424 */ /* 0x000fe600078e00ff */
[----:B------:R-:W-:Y:S05]  /*7ca0*/  PLOP3.LUT P0, PT, PT, PT, UP2, 0x80, 0x8 ;  /* 0x000000000008781c */ /* 0x000fea0003f0f028 */
[----:B------:R-:W2:Y:S01]  /*7cb0*/  @UP2 LDCU.64 UR4, c[0x0][0x888] ;  /* 0x00011100ff0427ac */ /* 0x000ea20008000a00 */
[----:B------:R-:W-:Y:S07]  /*7cc0*/  @UP2 UIMAD UR6, UR46, UR24, URZ ;  /* 0x000000182e0622a4 */ /* 0x000fee000f8e02ff */
[----:B------:R-:W-:Y:S01]  /*7cd0*/  @!P0 PRMT R79, R0, 0x7610, R79 ;  /* 0x00007610004f8816 */ /* 0x000fe2000000004f */
[----:B--2---:R-:W-:Y:S06]  /*7ce0*/  @UP2 UIMAD.WIDE UR4, UR6, 0x4, UR4 ;  /* 0x00000004060428a5 */ /* 0x004fec000f8e0204 */
[----:B------:R-:W-:Y:S01]  /*7cf0*/  IMAD.U32 R14, RZ, RZ, UR4 ;  /* 0x00000004ff0e7e24 */ /* 0x000fe2000f8e00ff */
[----:B------:R-:W-:Y:S04]  /*7d00*/  MOV R15, UR5 ;  /* 0x00000005000f7c02 */ /* 0x000fe80008000f00 */
[----:B------:R-:W2:Y:S01]  /*7d10*/  @!UP2 LDCU UR4, c[0x0][0x880] ;  /* 0x00011000ff04a7ac */ /* 0x000ea20008000800 */
[----:B-1---5:R4:W5:Y:S02]  /*7d20*/  @P0 LDG.E R39, desc[UR8][R14.64] ;  /* 0x000000080e270981 */ /* 0x022964000c1e1900 */
[----:B--2-4-:R-:W-:Y:S07]  /*7d30*/  @!P0 IMAD.U32 R39, RZ, RZ, UR4 ;  /* 0x00000004ff278e24 */ /* 0x014fee000f8e00ff */
.L_x_152:
[----:B-----5:R-:W-:Y:S01]  /*7d40*/  @!P2 FSETP.EQ.AND P0, PT, R39, RZ, PT ;  /* 0x000000ff2700a20b */ /* 0x020fe20003f02000 */
[----:B------:R-:W-:Y:S01]  /*7d50*/  @!UPT UIADD3 URZ, UPT, UPT, URZ, URZ, URZ ;  /* 0x000000fffffff290 */ /* 0x000fe2000fffe0ff */
[----:B------:R-:W-:Y:S11]  /*7d60*/  @!P2 BRA `(.L_x_153) ;  /* 0x000000000014a947 */ /* 0x000ff60003800000 */
[----:B------:R-:W-:Y:S02]  /*7d70*/  LOP3.LUT P2, RZ, R79, 0xff, RZ, 0xc0, !PT ;  /* 0x000000ff4fff7812 */ /* 0x000fe4000784c0ff */
[----:B------:R-:W-:Y:S04]  /*7d80*/  PLOP3.LUT P0, PT, PT, PT, UP2, 0x80, 0x8 ;  /* 0x000000000008781c */ /* 0x000fe80003f0f028 */
[----:B------:R-:W-:Y:S07]  /*7d90*/  PLOP3.LUT P0, PT, P0, PT, PT, 0x8, 0x80 ;  /* 0x000000000080781c */ /* 0x000fee000070e170 */
[----:B------:R-:W-:Y:S11]  /*7da0*/  @P2 FSETP.EQ.AND P0, PT, R39, RZ, PT ;  /* 0x000000ff2700220b */ /* 0x000ff60003f02000 */
[----:B------:R-:W-:Y:S02]  /*7db0*/  @!UPT UIADD3 URZ, UPT, UPT, URZ, URZ, URZ ;  /* 0x000000fffffff290 */ /* 0x000fe4000fffe0ff */
.L_x_153:
[----:B------:R-:W2:Y:S01]  /*7dc0*/  SYNCS.PHASECHK.TRANS64.TRYWAIT P2, [UR19+0x488], R3 ;  /* 0x00048803ff0075a7 */ /* 0x000ea20008041113 */
[----:B------:R-:W-:Y:S04]  /*7dd0*/  @P1 SHF.R.U32.HI R4, RZ, 0x10, R5 ;  /* 0x00000010ff041819 */ /* 0x000fe80000011605 */
[----:B------:R-:W-:Y:S02]  /*7de0*/  @P1 R2UR UR46, R4 ;  /* 0x00000000042e12ca */ /* 0x000fe400000e0000 */
[----:B------:R-:W-:Y:S01]  /*7df0*/  ELECT P1, URZ, PT ;  /* 0x0000000000ff782f */ /* 0x000fe20003820000 */
[----:B------:R-:W-:Y:S01]  /*7e00*/  @!UPT UIADD3 URZ, UPT, UPT, URZ, URZ, URZ ;  /* 0x000000fffffff290 */ /* 0x000fe2000fffe0ff */
[----:B--2---:R-:W-:Y:S11]  /*7e10*/  @!P2 BRA `(.L_x_154) ;  /* 0x0000004000a4a947 */ /* 0x004ff60003800000 */
.L_x_340:
[----:B------:R-:W-:Y:S02]  /*7e20*/  PLOP3.LUT P1, PT, P0, P1, PT, 0xf2, 0x2f ;  /* 0x00000000002f781c */ /* 0x000fe40000723e72 */
[----:B------:R-:W-:Y:S02]  /*7e30*/  R2UR UR37, R83 ;  /* 0x00000000532572ca */ /* 0x000fe400000e0000 */
[----:B------:R-:W-:Y:S02]  /*7e40*/  LOP3.LUT R10, R10, 0x1, RZ, 0x3c, !PT ;  /* 0x000000010a0a7812 */ /* 0x000fe400078e3cff */
[----:B------:R-:W-:Y:S07]  /*7e50*/  LOP3.LUT R9, R9, 0x1, RZ, 0x3c, !PT ;  /* 0x0000000109097812 */ /* 0x000fee00078e3cff */
[----:B------:R-:W-:Y:S01]  /*7e60*/  VOTEU.ALL UP0, P1 ;  /* 0x0000000000ff7886 */ /* 0x000fe20000800000 */
[----:B-1----:R-:W-:Y:S04]  /*7e70*/  @!P1 IADD3 R3, P0, PT, R12, 0x580, RZ ;  /* 0x000005800c039810 */ /* 0x002fe80007f1e0ff */
[----:B------:R-:W1:Y:S01]  /*7e80*/  @!UP0 LDCU.128 UR20, c[0x0][0x980] ;  /* 0x00013000ff1487ac */ /* 0x000e620008000c00 */
[----:B------:R-:W-:Y:S01]  /*7e90*/  @!P1 IMAD.X R0, RZ, RZ, R13, P0 ;  /* 0x000000ffff009224 */ /* 0x000fe200000e060d */
[----:B------:R-:W2:Y:S01]  /*7ea0*/  @!UP0 LDCU.64 UR6, c[0x0][0x990] ;  /* 0x00013200ff0687ac */ /* 0x000ea20008000a00 */
[----:B------:R-:W-:Y:S02]  /*7eb0*/  @!UP0 USHF.L.U32 UR11, UR45, 0x6, URZ ;  /* 0x000000062d0b8899 */ /* 0x000fe400080006ff */
[----:B------:R-:W-:Y:S02]  /*7ec0*/  @!UP0 USHF.L.U32 UR10, UR47, 0x6, URZ ;  /* 0x000000062f0a8899 */ /* 0x000fe400080006ff */
[----:B-1----:R-:W-:Y:S02]  /*7ed0*/  UIMAD.WIDE.U32 UR4, UR11, UR21, URZ ;  /* 0x000000150b0472a5 */ /* 0x002fe4000f8e00ff */
[----:B------:R-:W-:Y:S02]  /*7ee0*/  @!UP0 UISETP.NE.AND UP1, UPT, UR20, 0x1, UPT ;  /* 0x000000011400888c */ /* 0x000fe4000bf25270 */
[----:B------:R-:W-:Y:S02]  /*7ef0*/  @!UP0 UIADD3 UR8, UPT, UPT, UR19, 0x600, URZ ;  /* 0x0000060013088890 */ /* 0x000fe4000fffe0ff */
[----:B------:R-:W-:Y:S02]  /*7f00*/  @!UP0 UIADD3 UR9, UPT, UPT, UR19, 0x480, URZ ;  /* 0x0000048013098890 */ /* 0x000fe4000fffe0ff */
[----:B------:R-:W-:Y:S02]  /*7f10*/  UIADD3 UR47, UPT, UPT, UR14, UR37, URZ ;  /* 0x000000250e2f7290 */ /* 0x000fe4000fffe0ff */
[----:B------:R-:W-:Y:S01]  /*7f20*/  UIADD3 UR45, UPT, UPT, UR15, UR63, URZ ;  /* 0x0000003f0f2d7290 */ /* 0x000fe2000fffe0ff */
[----:B------:R-:W-:Y:S02]  /*7f30*/  @!UP0 UMOV UR4, UR5 ;  /* 0x0000000500048c82 */ /* 0x000fe40008000000 */
[----:B------:R-:W-:Y:S04]  /*7f40*/  @!UP0 USHF.R.U32.HI UR4, URZ, UR22, UR4 ;  /* 0x00000016ff048299 */ /* 0x000fe80008011604 */
[----:B------:R-:W-:Y:S02]  /*7f50*/  @!UP0 USEL UR12, UR11, UR4, !UP1 ;  /* 0x000000040b0c8287 */ /* 0x000fe4000c800000 */
[----:B------:R-:W-:Y:S02]  /*7f60*/  @!UP0 UISETP.NE.AND UP1, UPT, UR23, 0x1, UPT ;  /* 0x000000011700888c */ /* 0x000fe4000bf25270 */
[----:B--2---:R-:W-:Y:S02]  /*7f70*/  UIMAD.WIDE.U32 UR4, UR12, UR6, URZ ;  /* 0x000000060c0472a5 */ /* 0x004fe4000f8e00ff */
[----:B------:R-:W-:Y:S04]  /*7f80*/  @!UP0 UPRMT UR6, URZ, 0x40, URZ ;  /* 0x00000040ff068896 */ /* 0x000fe800080000ff */
[----:B------:R-:W-:Y:S01]  /*7f90*/  @!UP0 UPRMT UR6, UR6, 0x5410, URZ ;  /* 0x0000541006068896 */ /* 0x000fe200080000ff */
[----:B------:R-:W-:Y:S02]  /*7fa0*/  @!UP0 UMOV UR4, UR5 ;  /* 0x0000000500048c82 */ /* 0x000fe40008000000 */
[----:B------:R-:W-:Y:S04]  /*7fb0*/  @!UP0 USHF.R.U32.HI UR4, URZ, UR7, UR4 ;  /* 0x00000007ff048299 */ /* 0x000fe80008011604 */
[----:B------:R-:W-:Y:S02]  /*7fc0*/  @!UP0 USEL UR13, UR12, UR4, !UP1 ;  /* 0x000000040c0d8287 */ /* 0x000fe4000c800000 */
[----:B------:R-:W-:Y:S02]  /*7fd0*/  @!UP0 UIADD3 UR4, UPT, UPT, -UR12, URZ, URZ ;  /* 0x000000ff0c048290 */ /* 0x000fe4000fffe1ff */
[----:B------:R-:W-:Y:S02]  /*7fe0*/  @!UP0 UIADD3 UR5, UPT, UPT, -UR13, URZ, URZ ;  /* 0x000000ff0d058290 */ /* 0x000fe4000fffe1ff */
[----:B------:R-:W-:Y:S02]  /*7ff0*/  @!UP0 UIMAD UR11, UR20, UR4, UR11 ;  /* 0x00000004140b82a4 */ /* 0x000fe4000f8e020b */
[----:B------:R-:W-:Y:S01]  /*8000*/  @!UP0 UIMAD UR12, UR23, UR5, UR12 ;  /* 0x00000005170c82a4 */ /* 0x000fe2000f8e020c */
[----:B------:R-:W-:Y:S01]  /*8010*/  @!P1 R2UR UR4, R0 ;  /* 0x00000000000492ca */ /* 0x000fe200000e0000 */
[----:B------:R-:W-:Y:S01]  /*8020*/  VOTEU.ALL UP0, P1 ;  /* 0x0000000000ff7886 */ /* 0x000fe20000800000 */
[----:B------:R-:W-:Y:S01]  /*8030*/  @!P1 R2UR UR5, R3 ;  /* 0x00000000030592ca */ /* 0x000fe200000e0000 */
[----:B------:R-:W-:Y:S10]  /*8040*/  UPLOP3.LUT UP1, UPT, UPT, UPT, UPT, 0x80, 0x8 ;  /* 0x000000000008789c */ /* 0x000ff40003f2f070 */
[----:B------:R-:W-:Y:S02]  /*8050*/  IMAD.U32 R5, RZ, RZ, UR4 ;  /* 0x00000004ff057e24 */ /* 0x000fe4000f8e00ff */
[----:B------:R-:W-:Y:S03]  /*8060*/  IMAD.U32 R4, RZ, RZ, UR5 ;  /* 0x00000005ff047e24 */ /* 0x000fe6000f8e00ff */
[----:B------:R-:W-:Y:S02]  /*8070*/  @!P1 R2UR UR5, R5 ;  /* 0x00000000050592ca */ /* 0x000fe400000e0000 */
[----:B------:R-:W-:Y:S11]  /*8080*/  @!P1 R2UR UR4, R4 ;  /* 0x00000000040492ca */ /* 0x000ff600000e0000 */
[----:B------:R-:W-:Y:S02]  /*8090*/  @!UPT UIADD3 URZ, UPT, UPT, URZ, URZ, URZ ;  /* 0x000000fffffff290 */ /* 0x000fe4000fffe0ff */
[----:B------:R1:W-:Y:S01]  /*80a0*/  @!UP0 UTMALDG.4D.IM2COL [UR8], [UR4], UR6 ;  /* 0x00000008040083b4 */ /* 0x0003e20008058006 */
[----:B------:R1:W-:Y:S01]  /*80b0*/  @!P1 SYNCS.ARRIVE.TRANS64.RED.A0TR RZ, [UR19+0x480], R2 ;  /* 0x00048002ffff99a7 */ /* 0x0003e20008300413 */
[----:B------:R-:W-:Y:S01]  /*80c0*/  SYNCS.ARRIVE.TRANS64.RED.A1T0 RZ, [UR33], RZ ;  /* 0x000000ffffff79a7 */ /* 0x000fe20008100421 */
[----:B------:R-:W-:Y:S05]  /*80d0*/  BRA.U UP3, `(.L_x_155) ;  /* 0xfffffff503587547 */ /* 0x000fea000b83ffff */
[----:B------:R-:W-:Y:S07]  /*80e0*/  MOV R0, UR19 ;  /* 0x0000001300007c02 */ /* 0x000fee0008000f00 */
.L_x_156:
[----:B-1----:R-:W-:-:S04]  /*80f0*/  SHF.L.U32 R2, R10, 0x1f, RZ ;  /* 0x0000001f0a027819 */ /* 0x002fc800000006ff */
[----:B------:R1:W2:Y:S03]  /*8100*/  SYNCS.PHASECHK.TRANS64.TRYWAIT P0, [R0+URZ+0x488], R2 ;  /* 0x00048802000075a7 */ /* 0x0002a600080011ff */
[----:B--2---:R-:W-:Y:S05]  /*8110*/  @!P0 NANOSLEEP.SYNCS 0x989680 ;  /* 0x009896800000895d */ /* 0x004fea0003900000 */
[----:B------:R-:W2:Y:S02]  /*8120*/  @!P0 SYNCS.PHASECHK.TRANS64 P0, [R0+URZ+0x488], R2 ;  /* 0x00048802000085a7 */ /* 0x000ea400080010ff */
[----:B--23--:R-:W-:Y:S05]  /*8130*/  @P0 EXIT ;  /* 0x000000000000094d */ /* 0x00cfea0003800000 */
[----:B------:R-:W-:Y:S05]  /*8140*/  BRA `(.L_x_156) ;  /* 0xfffffffc00e87947 */ /* 0x000fea000383ffff */
.L_x_147:
[----:B------:R-:W-:-:S06]  /*8150*/  UISETP.GE.AND UP0, UPT, UR18, 0x4, UPT ;  /* 0x000000041200788c */ /* 0x000fcc000bf06270 */
[----:B------:R-:W-:-:S13]  /*8160*/  PLOP3.LUT P0, PT, PT, PT, UP0, 0x80, 0x8 ;  /* 0x000000000008781c */ /* 0x000fda0003f0f008 */
[----:B-1----:R-:W-:Y:S05]  /*8170*/  @!P0 EXIT ;  /* 0x000000000000894d */ /* 0x002fea0003800000 */
[----:B------:R-:W1:Y:S08]  /*8180*/  S2UR UR4, SR_CgaCtaId ;  /* 0x00000000000479c3 */ /* 0x000e700000008800 */
[----:B------:R-:W-:Y:S01]  /*8190*/  BAR.SYNC.DEFER_BLOCKING 0x6, 0xa0 ;  /* 0x0182800000007b1d */ /* 0x000fe20000010000 */
[C---:B------:R-:W-:Y:S01]  /*81a0*/  IMAD.SHL.U32 R3, R69.reuse, 0x40, RZ ;  /* 0x0000004045037824 */ /* 0x040fe200078e00ff */
[----:B------:R-:W-:Y:S01]  /*81b0*/  SHF.R.U32.HI R6, RZ, 0x1, R69 ;  /* 0x00000001ff067819 */ /* 0x000fe20000011645 */
[----:B------:R-:W-:Y:S01]  /*81c0*/  IMAD.SHL.U32 R0, R80, 0x800, RZ ;  /* 0x0000080050007824 */ /* 0x000fe200078e00ff */
[----:B------:R-:W-:Y:S01]  /*81d0*/  CS2R R86, SRZ ;  /* 0x0000000000567805 */ /* 0x000fe2000001ff00 */
[----:B------:R-:W-:Y:S01]  /*81e0*/  IMAD.SHL.U32 R78, R69, 0x8, RZ ;  /* 0x00000008454e7824 */ /* 0x000fe200078e00ff */
[----:B------:R-:W-:Y:S01]  /*81f0*/  UMOV UR44, 0x400 ;  /* 0x00000400002c7882 */ /* 0x000fe20000000000 */
[C---:B------:R-:W-:Y:S01]  /*8200*/  LOP3.LUT R7, R3.reuse, 0x180, RZ, 0xc0, !PT ;  /* 0x0000018003077812 */ /* 0x040fe200078ec0ff */
[----:B------:R-:W2:Y:S01]  /*8210*/  LDC.64 R74, c[0x0][0x888] ;  /* 0x00022200ff4a7b82 */ /* 0x000ea20000000a00 */
[----:B------:R-:W-:Y:S01]  /*8220*/  LOP3.LUT R3, R3, 0x640, RZ, 0xc0, !PT ;  /* 0x0000064003037812 */ /* 0x000fe200078ec0ff */
[----:B------:R-:W-:Y:S01]  /*8230*/  IMAD.U32 R37, R69, 0x10000, RZ ;  /* 0x0001000045257824 */ /* 0x000fe200078e00ff */
[----:B------:R-:W-:Y:S01]  /*8240*/  LOP3.LUT R6, R7, 0x20, R6, 0xf8, !PT ;  /* 0x0000002007067812 */ /* 0x000fe200078ef806 */
[----:B------:R-:W-:Y:S01]  /*8250*/  IMAD.MOV.U32 R36, RZ, RZ, RZ ;  /* 0x000000ffff247224 */ /* 0x000fe200078e00ff */
[----:B------:R-:W-:Y:S01]  /*8260*/  LOP3.LUT R0, R3, 0x800, R0, 0xf8, !PT ;  /* 0x0000080003007812 */ /* 0x000fe200078ef800 */
[----:B------:R-:W-:Y:S01]  /*8270*/  IMAD.MOV.U32 R85, RZ, RZ, RZ ;  /* 0x000000ffff557224 */ /* 0x000fe200078e00ff */
[----:B------:R-:W-:Y:S01]  /*8280*/  LOP3.LUT R78, R6, 0x30, R78, 0x78, !PT ;  /* 0x00000030064e7812 */ /* 0x000fe200078e784e */
[----:B------:R-:W3:Y:S01]  /*8290*/  LDC.64 R76, c[0x0][0x890] ;  /* 0x00022400ff4c7b82 */ /* 0x000ee20000000a00 */
[----:B------:R-:W4:Y:S02]  /*82a0*/  LDCU UR50, c[0x0][0x370] ;  /* 0x00006e00ff3277ac */ /* 0x000f240008000800 */
[----:B------:R-:W-:Y:S01]  /*82b0*/  LOP3.LUT R78, R0, R78, RZ, 0xfc, !PT ;  /* 0x0000004e004e7212 */ /* 0x000fe200078efcff */
[----:B------:R-:W-:Y:S01]  /*82c0*/  IMAD.SHL.U32 R0, R80, 0x200000, RZ ;  /* 0x0020000050007824 */ /* 0x000fe200078e00ff */
[----:B------:R-:W2:Y:S03]  /*82d0*/  LDCU UR42, c[0x0][0xb0c] ;  /* 0x00016180ff2a77ac */ /* 0x000ea60008000800 */
[----:B------:R-:W2:Y:S01]  /*82e0*/  LDC.64 R72, c[0x0][0x8b0] ;  /* 0x00022c00ff487b82 */ /* 0x000ea20000000a00 */
[----:B-1----:R-:W-:Y:S01]  /*82f0*/  ULEA UR44, UR4, UR44, 0x18 ;  /* 0x0000002c042c7291 */ /* 0x002fe2000f8ec0ff */
[----:B------:R-:W-:Y:S01]  /*8300*/  LOP3.LUT R0, R0, 0x200000, RZ, 0xc0, !PT ;  /* 0x0020000000007812 */ /* 0x000fe200078ec0ff */
[----:B------:R-:W1:Y:S03]  /*8310*/  LDCU.64 UR4, c[0x0][0xa90] ;  /* 0x00015200ff0477ac */ /* 0x000e660008000a00 */
[----:B------:R-:W-:Y:S01]  /*8320*/  LOP3.LUT R37, R0, 0x400000, R37, 0xf8, !PT ;  /* 0x0040000000257812 */ /* 0x000fe200078ef825 */
[----:B------:R-:W-:Y:S01]  /*8330*/  VIADD R88, R78, UR44 ;  /* 0x0000002c4e587c36 */ /* 0x000fe20008000000 */
[----:B------:R-:W2:Y:S01]  /*8340*/  LDC.64 R70, c[0x0][0x8a8] ;  /* 0x00022a00ff467b82 */ /* 0x000ea20000000a00 */
[----:B------:R-:W2:Y:S01]  /*8350*/  LDCU UR38, c[0x0][0xb30] ;  /* 0x00016600ff2677ac */ /* 0x000ea20008000800 */
[----:B------:R-:W4:Y:S01]  /*8360*/  LDS R2, [UR44+0x4f0] ;  /* 0x0004f02cff027984 */ /* 0x000f220008000800 */
[----:B------:R-:W2:Y:S01]  /*8370*/  LDCU.64 UR60, c[0x0][0x888] ;  /* 0x00011100ff3c77ac */ /* 0x000ea20008000a00 */
[----:B------:R-:W2:Y:S01]  /*8380*/  LDCU.64 UR40, c[0x0][0xb28] ;  /* 0x00016500ff2877ac */ /* 0x000ea20008000a00 */
[----:B-1----:R-:W-:Y:S01]  /*8390*/  IMAD.U32 R82, RZ, RZ, UR4 ;  /* 0x00000004ff527e24 */ /* 0x002fe2000f8e00ff */
[----:B------:R-:W-:Y:S01]  /*83a0*/  UIADD3 UR4, UPT, UPT, UR44, 0x1600, URZ ;  /* 0x000016002c047890 */ /* 0x000fe2000fffe0ff */
[----:B------:R-:W-:Y:S01]  /*83b0*/  IMAD.U32 R81, RZ, RZ, UR5 ;  /* 0x00000005ff517e24 */ /* 0x000fe2000f8e00ff */
[----:B------:R-:W1:Y:S04]  /*83c0*/  LDCU.128 UR52, c[0x0][0xb10] ;  /* 0x00016200ff3477ac */ /* 0x000e680008000c00 */
[----:B------:R-:W-:Y:S01]  /*83d0*/  IMAD.U32 R89, RZ, RZ, UR4 ;  /* 0x00000004ff597e24 */ /* 0x000fe2000f8e00ff */
[----:B------:R-:W1:Y:S01]  /*83e0*/  LDCU.128 UR56, c[0x0][0xa80] ;  /* 0x00015000ff3877ac */ /* 0x000e620008000c00 */
[----:B------:R-:W1:Y:S01]  /*83f0*/  LDCU UR49, c[0x0][0x374] ;  /* 0x00006e80ff3177ac */ /* 0x000e620008000800 */
[----:B------:R-:W-:Y:S01]  /*8400*/  UIADD3 UR62, UPT, UPT, UR44, 0x600, URZ ;  /* 0x000006002c3e7890 */ /* 0x000fe2000fffe0ff */
[C---:B----4-:R-:W-:Y:S01]  /*8410*/  VIADD R3, R2.reuse, 0x20 ;  /* 0x0000002002037836 */ /* 0x050fe20000000000 */
[----:B------:R-:W-:-:S04]  /*8420*/  LOP3.LUT R2, R2, 0xffff, RZ, 0xc0, !PT ;  /* 0x0000ffff02027812 */ /* 0x000fc800078ec0ff */
[----:B------:R-:W-:-:S05]  /*8430*/  LOP3.LUT R3, R3, 0xffff, RZ, 0xc0, !PT ;  /* 0x0000ffff03037812 */ /* 0x000fca00078ec0ff */
[----:B------:R4:W-:Y:S02]  /*8440*/  STL.64 [R1], R2 ;  /* 0x0000000201007387 */ /* 0x0009e40000100a00 */
[----:B----4-:R-:W-:-:S05]  /*8450*/  IMAD.SHL.U32 R2, R69, 0x10, RZ ;  /* 0x0000001045027824 */ /* 0x010fca00078e00ff */
[----:B------:R-:W-:-:S04]  /*8460*/  LOP3.LUT R2, R2, 0x20, RZ, 0xc0, !PT ;  /* 0x0000002002027812 */ /* 0x000fc800078ec0ff */
[----:B-123--:R-:W-:-:S07]  /*8470*/  IADD3 R88, PT, PT, -R2, 0x600, R88 ;  /* 0x0000060002587810 */ /* 0x00efce0007ffe158 */
.L_x_174:
[----:B------:R-:W-:Y:S04]  /*8480*/  SHF.L.U32 R2, R86, 0x1f, RZ ;  /* 0x0000001f56027819 */ /* 0x000fe800000006ff */
[----:B-1----:R-:W1:Y:S02]  /*8490*/  SYNCS.PHASECHK.TRANS64.TRYWAIT P0, [UR44+0x4a0], R2 ;  /* 0x0004a002ff0075a7 */ /* 0x002e64000800112c */
[----:B-1----:R-:W-:Y:S05]  /*84a0*/  @!P0 BRA `(.L_x_157) ;  /* 0x0000003c00188947 */ /* 0x002fea0003800000 */
.L_x_342:
[----:B-1----:R-:W-:Y:S01]  /*84b0*/  LEA R2, R36, UR43, 0x2 ;  /* 0x0000002b24027c11 */ /* 0x002fe2000f8e10ff */
[----:B------:R-:W1:Y:S01]  /*84c0*/  LDS.128 R4, [UR44+0x4e0] ;  /* 0x0004e02cff047984 */ /* 0x000e620008000c00 */
[----:B------:R-:W-:Y:S02]  /*84d0*/  UIADD3 UR4, UPT, UPT, UR44, 0x4a8, URZ ;  /* 0x000004a82c047890 */ /* 0x000fe4000fffe0ff */
[----:B------:R-:W-:Y:S01]  /*84e0*/  UISETP.GE.AND UP0, UPT, UR39, 0x1, UPT ;  /* 0x000000012700788c */ /* 0x000fe2000bf06270 */
[----:B------:R-:W-:Y:S01]  /*84f0*/  @!PT LDS RZ, [RZ] ;  /* 0x00000000fffff984 */ /* 0x000fe20000000800 */
[----:B------:R-:W-:Y:S01]  /*8500*/  @!PT LDS RZ, [RZ] ;  /* 0x00000000fffff984 */ /* 0x000fe20000000800 */
[----:B------:R-:W-:Y:S01]  /*8510*/  @!PT LDS RZ, [RZ] ;  /* 0x00000000fffff984 */ /* 0x000fe20000000800 */
[----:B------:R-:W-:Y:S01]  /*8520*/  @!PT LDS RZ, [RZ] ;  /* 0x00000000fffff984 */ /* 0x000fe20000000800 */
[----:B------:R2:W-:Y:S06]  /*8530*/  MEMBAR.ALL.CTA ;  /* 0x0000000000007992 */ /* 0x0005ec0000008000 */
[----:B--2---:R-:W2:Y:S01]  /*8540*/  FENCE.VIEW.ASYNC.S ;  /* 0x00000000000073c6 */ /* 0x004ea20000000000 */
[----:B------:R-:W-:Y:S09]  /*8550*/  UPRMT UR4, URZ, 0x654, UR4 ;  /* 0x00000654ff047896 */ /* 0x000ff20008000004 */
[----:B--2---:R-:W-:Y:S01]  /*8560*/  SYNCS.ARRIVE.TRANS64.RED.A1T0 RZ, [UR4], RZ ;  /* 0x000000ffffff79a7 */ /* 0x004fe20008100404 */
[----:B------:R-:W5:Y:S01]  /*8570*/  LDL R2, [R2] ;  /* 0x0000000002027983 */ /* 0x000f620000100800 */
[----:B-1----:R-:W-:Y:S11]  /*8580*/  LOP3.LUT P0, RZ, R6, 0x1, RZ, 0xc0, !PT ;  /* 0x0000000106ff7812 */ /* 0x002ff6000780c0ff */
[----:B------:R-:W-:Y:S02]  /*8590*/  @!UPT UIADD3 URZ, UPT, UPT, URZ, URZ, URZ ;  /* 0x000000fffffff290 */ /* 0x000fe4000fffe0ff */
[----:B------:R-:W-:Y:S01]  /*85a0*/  VOTEU.ANY UP1, P0 ;  /* 0x0000000000ff7886 */ /* 0x000fe20000020100 */
[----:B------:R-:W-:Y:S01]  /*85b0*/  PLOP3.LUT P0, PT, PT, PT, UP1, 0x80, 0x8 ;  /* 0x000000000008781c */ /* 0x000fe20003f0f018 */
[----:B------:R-:W-:Y:S11]  /*85c0*/  UP2UR UR48, UPR, URZ, 0x2 ;  /* 0x00000002ff307883 */ /* 0x000ff60008000000 */
[----:B------:R-:W-:Y:S01]  /*85d0*/  @!UPT UIADD3 URZ, UPT, UPT, URZ, URZ, URZ ;  /* 0x000000fffffff290 */ /* 0x000fe2000fffe0ff */
[----:B------:R-:W-:Y:S02]  /*85e0*/  @P0 MOV R3, R4 ;  /* 0x0000000400030202 */ /* 0x000fe40000000f00 */
[----:B------:R-:W-:Y:S02]  /*85f0*/  @P0 LOP3.LUT R0, R5, 0xffff, RZ, 0xc0, !PT ;  /* 0x0000ffff05000812 */ /* 0x000fe400078ec0ff */
[----:B------:R-:W-:Y:S02]  /*8600*/  @P0 R2UR UR5, R3 ;  /* 0x00000000030502ca */ /* 0x000fe400000e0000 */
[----:B------:R-:W-:Y:S11]  /*8610*/  @P0 R2UR UR4, R0 ;  /* 0x00000000000402ca */ /* 0x000ff600000e0000 */
[----:B------:R-:W-:Y:S02]  /*8620*/  @UP1 UMOV UR37, UR5 ;  /* 0x0000000500251c82 */ /* 0x000fe40008000000 */
[----:B------:R-:W-:Y:S01]  /*8630*/  @UP1 UMOV UR36, UR4 ;  /* 0x0000000400241c82 */ /* 0x000fe20008000000 */
[----:B------:R-:W-:Y:S05]  /*8640*/  BRA.U !UP0, `(.L_x_158) ;  /* 0x0000000108cc7547 */ /* 0x000fea000b800000 */
[----:B------:R-:W1:Y:S01]  /*8650*/  LDCU UR9, c[0x0][0xb20] ;  /* 0x00016400ff0977ac */ /* 0x000e620008000800 */
[----:B------:R-:W-:Y:S02]  /*8660*/  UIMAD.WIDE.U32 UR4, UR49, UR55, URZ ;  /* 0x00000037310472a5 */ /* 0x000fe4000f8e00ff */
[----:B------:R-:W-:Y:S02]  /*8670*/  UIMAD.WIDE.U32 UR6, UR50, UR52, URZ ;  /* 0x00000034320672a5 */ /* 0x000fe4000f8e00ff */
[----:B------:R-:W-:Y:S02]  /*8680*/  UIMAD.WIDE.U32 UR10, UR36, UR55, URZ ;  /* 0x00000037240a72a5 */ /* 0x000fe4000f8e00ff */
[----:B------:R-:W-:Y:S02]  /*8690*/  UISETP.NE.AND UP0, UPT, UR54, 0x1, UPT ;  /* 0x000000013600788c */ /* 0x000fe4000bf05270 */
[----:B------:R-:W-:Y:S02]  /*86a0*/  UISETP.NE.AND UP1, UPT, UR42, 0x1, UPT ;  /* 0x000000012a00788c */ /* 0x000fe4000bf25270 */
[----:B------:R-:W-:Y:S02]  /*86b0*/  UISETP.NE.AND UP2, UPT, UR39, 0x1, UPT ;  /* 0x000000012700788c */ /* 0x000fe4000bf45270 */
[----:B------:R-:W-:Y:S01]  /*86c0*/  UIMAD.WIDE.U32 UR12, UR37, UR52, URZ ;  /* 0x00000034250c72a5 */ /* 0x000fe2000f8e00ff */
[----:B------:R-:W-:Y:S01]  /*86d0*/  UMOV UR4, UR5 ;  /* 0x0000000500047c82 */ /* 0x000fe20008000000 */
[----:B------:R-:W-:Y:S01]  /*86e0*/  UMOV UR6, UR11 ;  /* 0x0000000b00067c82 */ /* 0x000fe20008000000 */
[----:B-1----:R-:W-:Y:S03]  /*86f0*/  USHF.R.U32.HI UR8, URZ, UR9, UR4 ;  /* 0x00000009ff087299 */ /* 0x002fe60008011604 */
[----:B------:R-:W-:Y:S02]  /*8700*/  UMOV UR4, UR7 ;  /* 0x0000000700047c82 */ /* 0x000fe40008000000 */
[----:B------:R-:W-:Y:S02]  /*8710*/  USHF.R.U32.HI UR5, URZ, UR53, UR4 ;  /* 0x00000035ff057299 */ /* 0x000fe40008011604 */
[----:B------:R-:W-:Y:S02]  /*8720*/  USEL UR4, UR49, UR8, !UP0 ;  /* 0x0000000831047287 */ /* 0x000fe4000c000000 */
[----:B------:R-:W-:Y:S02]  /*8730*/  USHF.R.U32.HI UR8, URZ, UR9, UR6 ;  /* 0x00000009ff087299 */ /* 0x000fe40008011606 */
[----:B------:R-:W-:Y:S02]  /*8740*/  UIMAD.WIDE.U32 UR6, UR4, UR40, URZ ;  /* 0x00000028040672a5 */ /* 0x000fe4000f8e00ff */
[----:B------:R-:W-:Y:S02]  /*8750*/  USEL UR9, UR50, UR5, !UP1 ;  /* 0x0000000532097287 */ /* 0x000fe4000c800000 */
[----:B------:R-:W-:Y:S02]  /*8760*/  USEL UR8, UR36, UR8, !UP0 ;  /* 0x0000000824087287 */ /* 0x000fe4000c000000 */
[----:B------:R-:W-:Y:S01]  /*8770*/  UIMAD.WIDE.U32 UR10, UR9, UR40, URZ ;  /* 0x00000028090a72a5 */ /* 0x000fe2000f8e00ff */
[----:B------:R-:W-:Y:S01]  /*8780*/  UMOV UR6, UR7 ;  /* 0x0000000700067c82 */ /* 0x000fe20008000000 */
[----:B------:R-:W-:Y:S01]  /*8790*/  UMOV UR5, UR13 ;  /* 0x0000000d00057c82 */ /* 0x000fe20008000000 */
[----:B------:R-:W-:Y:S02]  /*87a0*/  @UP2 USHF.R.U32.HI UR4, URZ, UR41, UR6 ;  /* 0x00000029ff042299 */ /* 0x000fe40008011606 */
[----:B------:R-:W-:Y:S02]  /*87b0*/  USHF.R.U32.HI UR5, URZ, UR53, UR5 ;  /* 0x00000035ff057299 */ /* 0x000fe40008011605 */
[----:B------:R-:W-:Y:S02]  /*87c0*/  UIMAD UR4, UR39, UR4, URZ ;  /* 0x00000004270472a4 */ /* 0x000fe4000f8e02ff */
[----:B------:R-:W-:Y:S02]  /*87d0*/  USEL UR5, UR37, UR5, !UP1 ;  /* 0x0000000525057287 */ /* 0x000fe4000c800000 */
[----:B------:R-:W-:Y:S01]  /*87e0*/  UISETP.GE.AND UP0, UPT, UR8, UR4, UPT ;  /* 0x000000040800728c */ /* 0x000fe2000bf06270 */
[----:B------:R-:W-:Y:S01]  /*87f0*/  UMOV UR6, UR11 ;  /* 0x0000000b00067c82 */ /* 0x000fe20008000000 */
[----:B------:R-:W-:Y:S02]  /*8800*/  UIMAD.WIDE.U32 UR10, UR8, UR40, URZ ;  /* 0x00000028080a72a5 */ /* 0x000fe4000f8e00ff */
[----:B------:R-:W-:Y:S04]  /*8810*/  @UP2 USHF.R.U32.HI UR9, URZ, UR41, UR6 ;  /* 0x00000029ff092299 */ /* 0x000fe80008011606 */
[----:B------:R-:W-:Y:S01]  /*8820*/  UIMAD UR6, UR39, UR9, URZ ;  /* 0x00000009270672a4 */ /* 0x000fe2000f8e02ff */
[----:B------:R-:W-:Y:S03]  /*8830*/  UMOV UR4, UR11 ;  /* 0x0000000b00047c82 */ /* 0x000fe60008000000 */
[----:B------:R-:W-:Y:S02]  /*8840*/  UISETP.GE.OR UP0, UPT, UR5, UR6, UP0 ;  /* 0x000000060500728c */ /* 0x000fe40008706670 */
[----:B------:R-:W-:Y:S02]  /*8850*/  USHF.R.U32.HI UR4, URZ, UR41, UR4 ;  /* 0x00000029ff047299 */ /* 0x000fe40008011604 */
[----:B------:R-:W-:Y:S02]  /*8860*/  UIMAD.WIDE.U32 UR6, UR5, UR40, URZ ;  /* 0x00000028050672a5 */ /* 0x000fe4000f8e00ff */
[----:B------:R-:W-:Y:S02]  /*8870*/  USEL UR11, UR8, UR4, !UP2 ;  /* 0x00000004080b7287 */ /* 0x000fe4000d000000 */
[----:B------:R-:W-:Y:S02]  /*8880*/  UIADD3 UR6, UPT, UPT, -UR5, URZ, URZ ;  /* 0x000000ff05067290 */ /* 0x000fe4000fffe1ff */
[----:B------:R-:W-:Y:S02]  /*8890*/  UIADD3 UR10, UPT, UPT, -UR11, URZ, URZ ;  /* 0x000000ff0b0a7290 */ /* 0x000fe4000fffe1ff */
[----:B------:R-:W-:Y:S02]  /*88a0*/  UIMAD UR6, UR42, UR6, UR37 ;  /* 0x000000062a0672a4 */ /* 0x000fe4000f8e0225 */
[----:B------:R-:W-:Y:S01]  /*88b0*/  UIMAD UR10, UR39, UR10, UR8 ;  /* 0x0000000a270a72a4 */ /* 0x000fe2000f8e0208 */
[----:B------:R-:W-:Y:S01]  /*88c0*/  @!UP0 UMOV UR4, UR7 ;  /* 0x0000000700048c82 */ /* 0x000fe20008000000 */
[----:B------:R-:W-:Y:S02]  /*88d0*/  UIADD3 UR7, UPT, UPT, -UR8, URZ, URZ ;  /* 0x000000ff08077290 */ /* 0x000fe4000fffe1ff */
[----:B------:R-:W-:Y:S04]  /*88e0*/  @!UP0 USHF.R.U32.HI UR4, URZ, UR41, UR4 ;  /* 0x00000029ff048299 */ /* 0x000fe80008011604 */
[----:B------:R-:W-:Y:S04]  /*88f0*/  @!UP0 USEL UR4, UR5, UR4, !UP2 ;  /* 0x0000000405048287 */ /* 0x000fe8000d000000 */
[----:B------:R-:W-:Y:S02]  /*8900*/  @!UP0 UIMAD UR9, UR9, UR10, UR4 ;  /* 0x0000000a090982a4 */ /* 0x000fe4000f8e0204 */
[----:B------:R-:W-:Y:S02]  /*8910*/  @!UP0 UIADD3 UR10, UPT, UPT, UR11, -UR4, URZ ;  /* 0x800000040b0a8290 */ /* 0x000fe4000fffe0ff */
[----:B------:R-:W-:Y:S02]  /*8920*/  UIMAD UR4, UR54, UR7, UR36 ;  /* 0x00000007360472a4 */ /* 0x000fe4000f8e0224 */
[----:B------:R-:W-:Y:S03]  /*8930*/  @!UP0 UIMAD UR8, UR10, UR39, UR5 ;  /* 0x000000270a0882a4 */ /* 0x000fe6000f8e0205 */
[----:B------:R-:W-:Y:S02]  /*8940*/  @!UP0 UMOV UR5, UR9 ;  /* 0x0000000900058c82 */ /* 0x000fe40008000000 */
[----:B------:R-:W-:Y:S02]  /*8950*/  UIMAD UR37, UR5, UR42, UR6 ;  /* 0x0000002a052572a4 */ /* 0x000fe4000f8e0206 */
[----:B------:R-:W-:Y:S11]  /*8960*/  UIMAD UR36, UR8, UR54, UR4 ;  /* 0x00000036082472a4 */ /* 0x000ff6000f8e0204 */
[----:B------:R-:W-:Y:S01]  /*8970*/  @!UPT UIADD3 URZ, UPT, UPT, URZ, URZ, URZ ;  /* 0x000000fffffff290 */ /* 0x000fe2000fffe0ff */
.L_x_158:
[----:B------:R-:W-:Y:S01]  /*8980*/  UISETP.NE.AND UP0, UPT, UR38, 0x1, UPT ;  /* 0x000000012600788c */ /* 0x000fe2000bf05270 */
[----:B------:R-:W-:Y:S04]  /*8990*/  @P0 SHF.R.U32.HI R4, RZ, 0x10, R5 ;  /* 0x00000010ff040819 */ /* 0x000fe80000011605 */
[----:B------:R-:W-:Y:S06]  /*89a0*/  @P0 R2UR UR51, R4 ;  /* 0x00000000043302ca */ /* 0x000fec00000e0000 */
[----:B------:R-:W1:Y:S01]  /*89b0*/  @!UP0 LDCU.128 UR12, c[0x0][0xb10] ;  /* 0x00016200ff0c87ac */ /* 0x000e620008000c00 */
[----:B------:R-:W2:Y:S01]  /*89c0*/  @!UP0 LDCU UR5, c[0x0][0xb0c] ;  /* 0x00016180ff0587ac */ /* 0x000ea20008000800 */
[----:B------:R-:W3:Y:S01]  /*89d0*/  @!UP0 LDCU UR10, c[0x0][0xb20] ;  /* 0x00016400ff0a87ac */ /* 0x000ee20008000800 */
[----:B-1----:R-:W-:Y:S02]  /*89e0*/  UIMAD.WIDE.U32 UR8, UR37, UR12, URZ ;  /* 0x0000000c250872a5 */ /* 0x002fe4000f8e00ff */
[----:B------:R-:W-:Y:S02]  /*89f0*/  UIMAD.WIDE.U32 UR6, UR36, UR15, URZ ;  /* 0x0000000f240672a5 */ /* 0x000fe4000f8e00ff */
[----:B------:R-:W-:Y:S03]  /*8a00*/  @!UP0 UISETP.NE.AND UP1, UPT, UR14, 0x1, UPT ;  /* 0x000000010e00888c */ /* 0x000fe6000bf25270 */
[----:B------:R-:W-:Y:S01]  /*8a10*/  @!UP0 UMOV UR4, UR9 ;  /* 0x0000000900048c82 */ /* 0x000fe20008000000 */
[----:B--2---:R-:W-:Y:S02]  /*8a20*/  @!UP0 UISETP.NE.AND UP2, UPT, UR5, 0x1, UPT ;  /* 0x000000010500888c */ /* 0x004fe4000bf45270 */
[----:B------:R-:W-:Y:S01]  /*8a30*/  @!UP0 USHF.R.U32.HI UR4, URZ, UR13, UR4 ;  /* 0x0000000dff048299 */ /* 0x000fe20008011604 */
[----:B------:R-:W-:Y:S02]  /*8a40*/  @!UP0 UMOV UR6, UR7 ;  /* 0x0000000700068c82 */ /* 0x000fe40008000000 */
[----:B---3--:R-:W-:Y:S02]  /*8a50*/  @!UP0 USHF.R.U32.HI UR6, URZ, UR10, UR6 ;  /* 0x0000000aff068299 */ /* 0x008fe40008011606 */
[----:B------:R-:W-:Y:S02]  /*8a60*/  @!UP0 USEL UR7, UR37, UR4, !UP2 ;  /* 0x0000000425078287 */ /* 0x000fe4000d000000 */
[----:B------:R-:W-:Y:S04]  /*8a70*/  @!UP0 USEL UR6, UR36, UR6, !UP1 ;  /* 0x0000000624068287 */ /* 0x000fe8000c800000 */
[----:B------:R-:W-:Y:S02]  /*8a80*/  @!UP0 UIADD3 UR4, UPT, UPT, -UR7, UR6, URZ ;  /* 0x0000000607048290 */ /* 0x000fe4000fffe1ff */
[----:B------:R-:W-:Y:S02]  /*8a90*/  @!UP0 UIADD3 UR6, UPT, UPT, UR7, -UR6, URZ ;  /* 0x8000000607068290 */ /* 0x000fe4000fffe0ff */
[----:B------:R-:W-:Y:S02]  /*8aa0*/  @!UP0 UIMAD UR37, UR4, UR5, UR37 ;  /* 0x00000005042582a4 */ /* 0x000fe4000f8e0225 */
[----:B------:R-:W-:Y:S02]  /*8ab0*/  @!UP0 UIMAD UR36, UR6, UR14, UR36 ;  /* 0x0000000e062482a4 */ /* 0x000fe4000f8e0224 */
[----:B------:R-:W-:Y:S09]  /*8ac0*/  ULOP3.LUT UP0, URZ, UR62, 0x1b0, URZ, 0xc0, !UPT ;  /* 0x000001b03eff7892 */ /* 0x000ff2000f80c0ff */
[----:B------:R-:W-:Y:S05]  /*8ad0*/  BRA.U !UP0, `(.L_x_159) ;  /* 0x0000000108407547 */ /* 0x000fea000b800000 */
[----:B------:R-:W1:Y:S01]  /*8ae0*/  LDCU.64 UR8, c[0x4][0x80] ;  /* 0x01001000ff0877ac */ /* 0x000e620008000a00 */
[----:B------:R-:W-:Y:S01]  /*8af0*/  MOV R15, 0x0 ;  /* 0x00000000000f7802 */ /* 0x000fe20000000f00 */
[----:B------:R-:W-:Y:S02]  /*8b00*/  HFMA2 R12, -RZ, RZ, 0, 5.9604644775390625e-08 ;  /* 0x00000001ff0c7431 */ /* 0x000fe400000001ff */
[----:B------:R-:W-:Y:S02]  /*8b10*/  IMAD.MOV.U32 R8, RZ, RZ, 0x70 ;  /* 0x00000070ff087424 */ /* 0x000fe400078e00ff */
[----:B------:R-:W-:Y:S01]  /*8b20*/  IMAD.MOV.U32 R13, RZ, RZ, RZ ;  /* 0x000000ffff0d7224 */ /* 0x000fe200078e00ff */
[----:B------:R-:W2:Y:S01]  /*8b30*/  LDCU.64 UR6, c[0x4][0x88] ;  /* 0x01001100ff0677ac */ /* 0x000ea20008000a00 */
[----:B------:R-:W3:Y:S01]  /*8b40*/  LDC.64 R14, c[0x4][R15] ;  /* 0x010000000f0e7b82 */ /* 0x000ee20000000a00 */
[----:B------:R-:W4:Y:S01]  /*8b50*/  LDCU.64 UR4, c[0x4][0x8] ;  /* 0x01000100ff0477ac */ /* 0x000f220008000a00 */
[----:B-1----:R-:W-:Y:S01]  /*8b60*/  MOV R5, UR9 ;  /* 0x0000000900057c02 */ /* 0x002fe20008000f00 */
[----:B------:R-:W-:Y:S01]  /*8b70*/  IMAD.U32 R4, RZ, RZ, UR8 ;  /* 0x00000008ff047e24 */ /* 0x000fe2000f8e00ff */
[----:B--2---:R-:W-:Y:S01]  /*8b80*/  MOV R7, UR7 ;  /* 0x0000000700077c02 */ /* 0x004fe20008000f00 */
[----:B------:R-:W-:Y:S01]  /*8b90*/  IMAD.U32 R6, RZ, RZ, UR6 ;  /* 0x00000006ff067e24 */ /* 0x000fe2000f8e00ff */
[----:B----4-:R-:W-:Y:S01]  /*8ba0*/  MOV R11, UR5 ;  /* 0x00000005000b7c02 */ /* 0x010fe20008000f00 */
[----:B------:R-:W-:Y:S02]  /*8bb0*/  IMAD.U32 R10, RZ, RZ, UR4 ;  /* 0x00000004ff0a7e24 */ /* 0x000fe4000f8e00ff */
[----:B------:R-:W-:Y:S07]  /*8bc0*/  LEPC R20, `(.L_x_159) ;  /* 0x000000001014794e */ /* 0x000fee0000000000 */
[----:B---3-5:R-:W-:Y:S05]  /*8bd0*/  CALL.ABS.NOINC R14 ;  /* 0x000000000e007343 */ /* 0x028fea0003c00000 */
.L_x_159:
[----:B------:R-:W-:Y:S01]  /*8be0*/  LOP3.LUT P0, RZ, R89, 0x1b0, RZ, 0xc0, !PT ;  /* 0x000001b059ff7812 */ /* 0x000fe2000780c0ff */
[----:B------:R-:W-:Y:S11]  /*8bf0*/  BSSY.RECONVERGENT B6, `(.L_x_160) ;  /* 0x0000013000067945 */ /* 0x000ff60003800200 */
[----:B------:R-:W-:Y:S01]  /*8c00*/  @!UPT UIADD3 URZ, UPT, UPT, URZ, URZ, URZ ;  /* 0x000000fffffff290 */ /* 0x000fe2000fffe0ff */
[----:B------:R-:W-:Y:S05]  /*8c10*/  @!P0 BRA `(.L_x_161) ;  /* 0x0000000000408947 */ /* 0x000fea0003800000 */
        /* <DEDUP_REMOVED lines=16> */
.L_x_161:
[----:B------:R-:W-:Y:S05]  /*8d20*/  BSYNC.RECONVERGENT B6 ;  /* 0x0000000000067941 */ /* 0x000fea0003800200 */
.L_x_160:
[----:B------:R-:W-:Y:S02]  /*8d30*/  R2UR UR4, R84 ;  /* 0x00000000540472ca */ /* 0x000fe400000e0000 */
[----:B------:R-:W-:Y:S02]  /*8d40*/  ISETP.NE.U32.AND P3, PT, R76, RZ, PT ;  /* 0x000000ff4c00720c */ /* 0x000fe40003f65070 */
[----:B------:R-:W-:Y:S02]  /*8d50*/  ISETP.NE.U32.AND P4, PT, R72, RZ, PT ;  /* 0x000000ff4800720c */ /* 0x000fe40003f85070 */
[----:B------:R-:W-:Y:S02]  /*8d60*/  ISETP.NE.AND.EX P3, PT, R77, RZ, PT, P3 ;  /* 0x000000ff4d00720c */ /* 0x000fe40003f65330 */
[----:B------:R-:W-:Y:S02]  /*8d70*/  PLOP3.LUT P1, PT, PT, PT, PT, 0x8, 0x80 ;  /* 0x000000000080781c */ /* 0x000fe40003f2e170 */
[----:B------:R-:W-:Y:S03]  /*8d80*/  ISETP.NE.AND.EX P4, PT, R73, RZ, PT, P4 ;  /* 0x000000ff4900720c */ /* 0x000fe60003f85340 */
[----:B------:R-:W-:Y:S06]  /*8d90*/  UISETP.NE.AND UP1, UPT, UR4, URZ, UPT ;  /* 0x000000ff0400728c */ /* 0x000fec000bf25270 */
[----:B------:R-:W-:Y:S05]  /*8da0*/  PLOP3.LUT P0, PT, PT, PT, UP1, 0x80, 0x8 ;  /* 0x000000000008781c */ /* 0x000fea0003f0f018 */
[----:B------:R-:W1:Y:S08]  /*8db0*/  @UP1 LDCU.64 UR4, c[0x0][0x888] ;  /* 0x00011100ff0417ac */ /* 0x000e700008000a00 */
[----:B------:R-:W-:Y:S01]  /*8dc0*/  @P0 PLOP3.LUT P1, PT, P3, PT, PT, 0x80, 0x8 ;  /* 0x000000000008081c */ /* 0x000fe20001f2f070 */
[----:B-1----:R-:W-:Y:S04]  /*8dd0*/  @UP1 UISETP.NE.U32.AND UP0, UPT, UR4, URZ, UPT ;  /* 0x000000ff0400128c */ /* 0x002fe8000bf05070 */
[----:B------:R-:W-:Y:S04]  /*8de0*/  @UP1 UISETP.NE.AND.EX UP0, UPT, UR5, URZ, UPT, UP0 ;  /* 0x000000ff0500128c */ /* 0x000fe8000bf05300 */
[----:B------:R-:W-:Y:S01]  /*8df0*/  @UP1 USEL UR4, URZ, 0xffffffff, UP0 ;  /* 0xffffffffff041887 */ /* 0x000fe20008000000 */
[----:B------:R-:W-:Y:S11]  /*8e00*/  @!P3 BRA `(.L_x_162) ;  /* 0x000000000030b947 */ /* 0x000ff60003800000 */
[----:B------:R-:W-:Y:S01]  /*8e10*/  ISETP.NE.U32.AND P2, PT, R74, RZ, PT ;  /* 0x000000ff4a00720c */ /* 0x000fe20003f45070 */
[----:B------:R-:W1:Y:S01]  /*8e20*/  LDCU.64 UR6, c[0x0][0x358] ;  /* 0x00006b00ff0677ac */ /* 0x000e620008000a00 */
[----:B------:R-:W-:Y:S02]  /*8e30*/  IMAD.MOV.U32 R79, RZ, RZ, 0x1 ;  /* 0x00000001ff4f7424 */ /* 0x000fe400078e00ff */
[----:B------:R-:W-:Y:S11]  /*8e40*/  ISETP.NE.AND.EX P2, PT, R75, RZ, PT, P2 ;  /* 0x000000ff4b00720c */ /* 0x000ff60003f45320 */
[----:B------:R-:W-:Y:S02]  /*8e50*/  @!UPT UIADD3 URZ, UPT, UPT, URZ, URZ, URZ ;  /* 0x000000fffffff290 */ /* 0x000fe4000fffe0ff */
[----:B------:R-:W2:Y:S01]  /*8e60*/  @P2 LDC.64 R4, c[0x0][0x888] ;  /* 0x00022200ff042b82 */ /* 0x000ea20000000a00 */
[----:B------:R-:W-:Y:S04]  /*8e70*/  @P2 IMAD R0, R76, UR46, RZ ;  /* 0x0000002e4c002c24 */ /* 0x000fe8000f8e02ff */
[----:B--2---:R-:W-:Y:S04]  /*8e80*/  @P2 IMAD.WIDE R4, R0, 0x4, R4 ;  /* 0x0000000400042825 */ /* 0x004fe800078e0204 */
[----:B------:R-:W-:Y:S01]  /*8e90*/  HFMA2 R0, -RZ, RZ, 0, 5.9604644775390625e-08 ;  /* 0x00000001ff007431 */ /* 0x000fe200000001ff */
[----:B-1---5:R1:W5:Y:S04]  /*8ea0*/  @P2 LDG.E R39, desc[UR6][R4.64] ;  /* 0x0000000604272981 */ /* 0x022368000c1e1900 */
[----:B------:R-:W-:Y:S01]  /*8eb0*/  @!P2 PRMT R79, R0, 0x7610, R79 ;  /* 0x00007610004fa816 */ /* 0x000fe2000000004f */
[----:B-1----:R-:W2:Y:S06]  /*8ec0*/  @!P2 LDC R39, c[0x0][0x880] ;  /* 0x00022000ff27ab82 */ /* 0x002eac0000000800 */
.L_x_162:
[----:B------:R-:W-:Y:S05]  /*8ed0*/  @!P4 BRA `(.L_x_163) ;  /* 0x000000000024c947 */ /* 0x000fea0003800000 */
[----:B------:R-:W-:Y:S01]  /*8ee0*/  ISETP.NE.U32.AND P2, PT, R70, RZ, PT ;  /* 0x000000ff4600720c */ /* 0x000fe20003f45070 */
[----:B------:R-:W1:Y:S03]  /*8ef0*/  LDCU.64 UR6, c[0x0][0x358] ;  /* 0x00006b00ff0677ac */ /* 0x000e660008000a00 */
[----:B------:R-:W-:Y:S11]  /*8f00*/  ISETP.NE.AND.EX P2, PT, R71, RZ, PT, P2 ;  /* 0x000000ff4700720c */ /* 0x000ff60003f45320 */
[----:B------:R-:W-:Y:S02]  /*8f10*/  @!UPT UIADD3 URZ, UPT, UPT, URZ, URZ, URZ ;  /* 0x000000fffffff290 */ /* 0x000fe4000fffe0ff */
[----:B------:R-:W3:Y:S01]  /*8f20*/  @P2 LDC.64 R4, c[0x0][0x8a8] ;  /* 0x00022a00ff042b82 */ /* 0x000ee20000000a00 */
[----:B------:R-:W-:Y:S04]  /*8f30*/  @P2 IMAD R0, R72, UR46, RZ ;  /* 0x0000002e48002c24 */ /* 0x000fe8000f8e02ff */
[----:B---3--:R-:W-:Y:S05]  /*8f40*/  @P2 IMAD.WIDE R4, R0, 0x4, R4 ;  /* 0x0000000400042825 */ /* 0x008fea00078e0204 */
[----:B-1---5:R1:W5:Y:S02]  /*8f50*/  @P2 LDG.E R38, desc[UR6][R4.64] ;  /* 0x0000000604262981 */ /* 0x022364000c1e1900 */
[----:B-1----:R-:W3:Y:S02]  /*8f60*/  @!P2 LDC R38, c[0x0][0x8a0] ;  /* 0x00022800ff26ab82 */ /* 0x002ee40000000800 */
.L_x_163:
[----:B--2--5:R-:W-:Y:S01]  /*8f70*/  @P0 FSETP.NEU.AND P4, PT, R39, RZ, PT ;  /* 0x000000ff2700020b */ /* 0x024fe20003f8d000 */
[----:B------:R-:W-:Y:S01]  /*8f80*/  IMAD.U32 R0, RZ, RZ, UR4 ;  /* 0x00000004ff007e24 */ /* 0x000fe2000f8e00ff */
[----:B------:R-:W-:Y:S01]  /*8f90*/  @P0 LOP3.LUT P2, RZ, R79, 0xff, RZ, 0xc0, !PT ;  /* 0x000000ff4fff0812 */ /* 0x000fe2000784c0ff */
[----:B------:R-:W-:Y:S01]  /*8fa0*/  BSSY B1, `(.L_x_164) ;  /* 0x0000035000017945 */ /* 0x000fe20003800000 */
[----:B------:R-:W-:Y:S01]  /*8fb0*/  @P0 SEL R3, RZ, 0xffffffff, P4 ;  /* 0xffffffffff030807 */ /* 0x000fe20002000000 */
[----:B------:R-:W-:Y:S01]  /*8fc0*/  IMAD.IADD R2, R37, 0x1, R2 ;  /* 0x0000000125027824 */ /* 0x000fe200078e0202 */
[----:B------:R-:W-:Y:S02]  /*8fd0*/  LEA R90, R36, UR44, 0x3 ;  /* 0x0000002c245a7c11 */ /* 0x000fe4000f8e18ff */
[----:B------:R-:W-:Y:S02]  /*8fe0*/  CS2R R18, SRZ ;  /* 0x0000000000127805 */ /* 0x000fe4000001ff00 */
[----:B------:R-:W-:Y:S02]  /*8ff0*/  @P1 SEL R3, R0, R3, !P2 ;  /* 0x0000000300031207 */ /* 0x000fe40005000000 */
[----:B------:R-:W-:Y:S02]  /*9000*/  CS2R R16, SRZ ;  /* 0x0000000000107805 */ /* 0x000fe4000001ff00 */
[----:B------:R-:W-:Y:S02]  /*9010*/  PLOP3.LUT P5, PT, PT, PT, PT, 0x8, 0x80 ;  /* 0x000000000080781c */ /* 0x000fe40003fae170 */
[----:B------:R-:W-:Y:S02]  /*9020*/  CS2R R26, SRZ ;  /* 0x00000000001a7805 */ /* 0x000fe4000001ff00 */
[----:B------:R-:W-:Y:S02]  /*9030*/  @P0 LOP3.LUT R3, R3, 0x1, RZ, 0xc0, !PT ;  /* 0x0000000103030812 */ /* 0x000fe400078ec0ff */
[----:B------:R-:W-:Y:S02]  /*9040*/  CS2R R24, SRZ ;  /* 0x0000000000187805 */ /* 0x000fe4000001ff00 */
[----:B------:R-:W-:Y:S11]  /*9050*/  ISETP.NE.U32.OR P1, PT, R3, 0x1, !P0 ;  /* 0x000000010300780c */ /* 0x000ff60004725470 */
[----:B------:R-:W-:Y:S02]  /*9060*/  @!UPT UIADD3 URZ, UPT, UPT, URZ, URZ, URZ ;  /* 0x000000fffffff290 */ /* 0x000fe4000fffe0ff */
[----:B------:R-:W-:Y:S04]  /*9070*/  @P1 SHF.L.U32 R0, R85, 0x1f, RZ ;  /* 0x0000001f55001819 */ /* 0x000fe800000006ff */
[----:B------:R1:W2:Y:S02]  /*9080*/  @P1 SYNCS.PHASECHK.TRANS64.TRYWAIT P0, [UR44+0x480], R0 ;  /* 0x00048000ff0015a7 */ /* 0x0002a4000800112c */
[----:B-1----:R-:W-:Y:S04]  /*9090*/  SHF.L.U32 R0, R87, 0x1f, RZ ;  /* 0x0000001f57007819 */ /* 0x002fe800000006ff */
[----:B------:R1:W4:Y:S01]  /*90a0*/  SYNCS.PHASECHK.TRANS64.TRYWAIT P4, [R90+URZ+0x4b0], R0 ;  /* 0x0004b0005a0075a7 */ /* 0x00032200080811ff */
[----:B--2---:R-:W-:Y:S01]  /*90b0*/  @P1 PLOP3.LUT P5, PT, P0, PT, PT, 0x8, 0x80 ;  /* 0x000000000080181c */ /* 0x004fe200007ae170 */
[----:B------:R-:W-:Y:S01]  /*90c0*/  @!UPT UIADD3 URZ, UPT, UPT, URZ, URZ, URZ ;  /* 0x000000fffffff290 */ /* 0x000fe2000fffe0ff */
[----:B-1----:R-:W-:Y:S11]  /*90d0*/  @!P1 BRA `(.L_x_165) ;  /* 0x0000000000849947 */ /* 0x002ff60003800000 */
[----:B------:R-:W-:Y:S01]  /*90e0*/  ISETP.NE.U32.AND P0, PT, RZ, UR60, PT ;  /* 0x0000003cff007c0c */ /* 0x000fe2000bf05070 */
[----:B------:R-:W-:Y:S01]  /*90f0*/  BSSY B0, `(.L_x_166) ;  /* 0x0000012000007945 */ /* 0x000fe20003800000 */
[----:B------:R-:W-:Y:S02]  /*9100*/  FSETP.NEU.AND P2, PT, R39, RZ, PT ;  /* 0x000000ff2700720b */ /* 0x000fe40003f4d000 */
[----:B------:R-:W-:Y:S02]  /*9110*/  CS2R R26, SRZ ;  /* 0x00000000001a7805 */ /* 0x000fe4000001ff00 */
[----:B------:R-:W-:Y:S02]  /*9120*/  ISETP.NE.AND.EX P0, PT, RZ, UR61, PT, P0 ;  /* 0x0000003dff007c0c */ /* 0x000fe4000bf05300 */
[----:B------:R-:W-:Y:S02]  /*9130*/  CS2R R24, SRZ ;  /* 0x0000000000187805 */ /* 0x000fe4000001ff00 */
[----:B------:R-:W-:Y:S02]  /*9140*/  LOP3.LUT P1, RZ, R79, 0xff, RZ, 0xc0, !PT ;  /* 0x000000ff4fff7812 */ /* 0x000fe4000782c0ff */
[----:B------:R-:W-:Y:S02]  /*9150*/  CS2R R18, SRZ ;  /* 0x0000000000127805 */ /* 0x000fe4000001ff00 */
[----:B------:R-:W-:Y:S02]  /*9160*/  SEL R3, RZ, 0xffffffff, P2 ;  /* 0xffffffffff037807 */ /* 0x000fe40001000000 */
[----:B------:R-:W-:Y:S02]  /*9170*/  CS2R R16, SRZ ;  /* 0x0000000000107805 */ /* 0x000fe4000001ff00 */
[----:B------:R-:W-:Y:S04]  /*9180*/  SEL R4, RZ, 0xffffffff, P0 ;  /* 0xffffffffff047807 */ /* 0x000fe80000000000 */
[----:B------:R-:W-:Y:S04]  /*9190*/  @P3 SEL R3, R4, R3, !P1 ;  /* 0x0000000304033207 */ /* 0x000fe80004800000 */
[----:B------:R-:W-:Y:S04]  /*91a0*/  LOP3.LUT R3, R3, 0x1, RZ, 0xc0, !PT ;  /* 0x0000000103037812 */ /* 0x000fe800078ec0ff */
[----:B------:R-:W-:Y:S01]  /*91b0*/  ISETP.NE.U32.AND P0, PT, R3, 0x1, PT ;  /* 0x000000010300780c */ /* 0x000fe20003f05070 */
[----:B------:R-:W-:Y:S01]  /*91c0*/  @!UPT UIADD3 URZ, UPT, UPT, URZ, URZ, URZ ;  /* 0x000000fffffff290 */ /* 0x000fe2000fffe0ff */
[----:B------:R-:W-:Y:S11]  /*91d0*/  @!P5 BRA `(.L_x_167) ;  /* 0x00000000000cd947 */ /* 0x000ff60003800000 */
[----:B------:R-:W-:Y:S04]  /*91e0*/  SHF.L.U32 R4, R85, 0x1f, RZ ;  /* 0x0000001f55047819 */ /* 0x000fe800000006ff */
[----:B------:R-:W1:Y:S02]  /*91f0*/  SYNCS.PHASECHK.TRANS64.TRYWAIT P1, [UR44+0x480], R4 ;  /* 0x00048004ff0075a7 */ /* 0x000e64000802112c */
[----:B-1----:R-:W-:Y:S05]  /*9200*/  @!P1 BRA `(.L_x_168) ;  /* 0x0000002c00d89947 */ /* 0x002fea0003800000 */
.L_x_167:
[----:B------:R-:W-:Y:S05]  /*9210*/  BSYNC B0 ;  /* 0x0000000000007941 */ /* 0x000fea0003800000 */
.L_x_166:
[----:B------:R-:W2:Y:S01]  /*9220*/  S2UR UR5, SR_CgaCtaId ;  /* 0x00000000000579c3 */ /* 0x000ea20000008800 */
[----:B------:R1:W1:Y:S01]  /*9230*/  @P0 LDS.128 R24, [R78+UR44+0x600] ;  /* 0x0006002c4e180984 */ /* 0x0002620008000c00 */
[----:B------:R-:W-:Y:S01]  /*9240*/  UIADD3 UR4, UPT, UPT, UR44, 0x488, URZ ;  /* 0x000004882c047890 */ /* 0x000fe2000fffe0ff */
[----:B------:R-:W-:Y:S02]  /*9250*/  LOP3.LUT R85, R85, 0x1, RZ, 0x3c, !PT ;  /* 0x0000000155557812 */ /* 0x000fe400078e3cff */
[----:B------:R1:W1:Y:S01]  /*9260*/  @P0 LDS.128 R16, [R88+0x10] ;  /* 0x0000100058100984 */ /* 0x0002620000000c00 */
[----:B------:R-:W-:Y:S01]  /*9270*/  @!PT LDS RZ, [RZ] ;  /* 0x00000000fffff984 */ /* 0x000fe20000000800 */
[----:B------:R-:W-:Y:S01]  /*9280*/  @!PT LDS RZ, [RZ] ;  /* 0x00000000fffff984 */ /* 0x000fe20000000800 */
[----:B------:R-:W-:Y:S01]  /*9290*/  @!PT LDS RZ, [RZ] ;  /* 0x00000000fffff984 */ /* 0x000fe20000000800 */
[----:B------:R-:W-:Y:S01]  /*92a0*/  @!PT LDS RZ, [RZ] ;  /* 0x00000000fffff984 */ /* 0x000fe20000000800 */
[----:B------:R5:W-:Y:S06]  /*92b0*/  MEMBAR.ALL.CTA ;  /* 0x0000000000007992 */ /* 0x000bec0000008000 */
[----:B-----5:R-:W5:Y:S01]  /*92c0*/  FENCE.VIEW.ASYNC.S ;  /* 0x00000000000073c6 */ /* 0x020f620000000000 */
[----:B--2---:R-:W-:Y:S09]  /*92d0*/  UPRMT UR4, UR5, 0x654, UR4 ;  /* 0x0000065405047896 */ /* 0x004ff20008000004 */
[----:B-----5:R-:W-:Y:S03]  /*92e0*/  SYNCS.ARRIVE.TRANS64.RED.A1T0 RZ, [UR4], RZ ;  /* 0x000000ffffff79a7 */ /* 0x020fe60008100404 */
.L_x_165:
[----:B------:R-:W-:Y:S05]  /*92f0*/  BSYNC B1 ;  /* 0x0000000000017941 */ /* 0x000fea0003800000 */
.L_x_164:
[----:B-1----:R-:W-:Y:S04]  /*9300*/  SHF.R.U32.HI R3, RZ, 0x15, R2 ;  /* 0x00000015ff037819 */ /* 0x002fe80000011602 */
[----:B------:R-:W-:Y:S01]  /*9310*/  LOP3.LUT P0, RZ, R3, 0x3, R80, 0x48, !PT ;  /* 0x0000000303ff7812 */ /* 0x000fe20007804850 */
[----:B------:R-:W-:Y:S01]  /*9320*/  @!UPT UIADD3 URZ, UPT, UPT, URZ, URZ, URZ ;  /* 0x000000fffffff290 */ /* 0x000fe2000fffe0ff */
[----:B----4-:R-:W-:Y:S11]  /*9330*/  @P4 BRA `(.L_x_169) ;  /* 0x0000000000084947 */ /* 0x010ff60003800000 */
[----:B------:R-:W1:Y:S02]  /*9340*/  SYNCS.PHASECHK.TRANS64.TRYWAIT P1, [R90+URZ+0x4b0], R0 ;  /* 0x0004b0005a0075a7 */ /* 0x000e6400080211ff */
[----:B-1----:R-:W-:Y:S05]  /*9350*/  @!P1 BRA `(.L_x_170) ;  /* 0x0000002c009c9947 */ /* 0x002fea0003800000 */
.L_x_169:
[----:B------:R-:W-:Y:S05]  /*9360*/  @!P0 BRA `(.L_x_171) ;  /* 0x0000000000408947 */ /* 0x000fea0003800000 */
[----:B------:R-:W2:Y:S01]  /*9370*/  LDCU.64 UR8, c[0x4][0x70] ;  /* 0x01000e00ff0877ac */ /* 0x000ea20008000a00 */
[----:B------:R-:W-:Y:S01]  /*9380*/  MOV R15, 0x0 ;  /* 0x00000000000f7802 */ /* 0x000fe20000000f00 */
[----:B------:R-:W-:Y:S02]  /*9390*/  HFMA2 R12, -RZ, RZ, 0, 5.9604644775390625e-08 ;  /* 0x00000001ff0c7431 */ /* 0x000fe400000001ff */
[----:B------:R-:W-:Y:S02]  /*93a0*/  IMAD.MOV.U32 R8, RZ, RZ, 0x192 ;  /* 0x00000192ff087424 */ /* 0x000fe400078e00ff */
[----:B------:R-:W-:Y:S01]  /*93b0*/  IMAD.MOV.U32 R13, RZ, RZ, RZ ;  /* 0x000000ffff0d7224 */ /* 0x000fe200078e00ff */
[----:B------:R-:W4:Y:S01]  /*93c0*/  LDCU.64 UR6, c[0x4][0x78] ;  /* 0x01000f00ff0677ac */ /* 0x000f220008000a00 */
[----:B------:R-:W1:Y:S01]  /*93d0*/  LDC.64 R14, c[0x4][R15] ;  /* 0x010000000f0e7b82 */ /* 0x000e620000000a00 */
[----:B------:R-:W5:Y:S01]  /*93e0*/  LDCU.64 UR4, c[0x4][0x10] ;  /* 0x01000200ff0477ac */ /* 0x000f620008000a00 */
[----:B--2---:R-:W-:Y:S01]  /*93f0*/  MOV R5, UR9 ;  /* 0x0000000900057c02 */ /* 0x004fe20008000f00 */
[----:B------:R-:W-:Y:S01]  /*9400*/  IMAD.U32 R4, RZ, RZ, UR8 ;  /* 0x00000008ff047e24 */ /* 0x000fe2000f8e00ff */
[----:B----4-:R-:W-:Y:S01]  /*9410*/  MOV R7, UR7 ;  /* 0x0000000700077c02 */ /* 0x010fe20008000f00 */
[----:B------:R-:W-:Y:S01]  /*9420*/  IMAD.U32 R6, RZ, RZ, UR6 ;  /* 0x00000006ff067e24 */ /* 0x000fe2000f8e00ff */
[----:B-----5:R-:W-:Y:S01]  /*9430*/  MOV R11, UR5 ;  /* 0x00000005000b7c02 */ /* 0x020fe20008000f00 */
[----:B------:R-:W-:Y:S02]  /*9440*/  IMAD.U32 R10, RZ, RZ, UR4 ;  /* 0x00000004ff0a7e24 */ /* 0x000fe4000f8e00ff */
[----:B------:R-:W-:Y:S07]  /*9450*/  LEPC R20, `(.L_x_171) ;  /* 0x000000001014794e */ /* 0x000fee0000000000 */
[----:B-1-3--:R-:W-:Y:S05]  /*9460*/  CALL.ABS.NOINC R14 ;  /* 0x000000000e007343 */ /* 0x00afea0003c00000 */
.L_x_171:
[----:B------:R-:W-:Y:S01]  /*9470*/  LOP3.LUT P0, RZ, R69, 0x60, RZ, 0xc0, !PT ;  /* 0x0000006045ff7812 */ /* 0x000fe2000780c0ff */
[----:B------:R-:W-:Y:S05]  /*9480*/  WARPSYNC.ALL ;  /* 0x0000000000007948 */ /* 0x000fea0003800000 */
[----:B------:R-:W-:Y:S01]  /*9490*/  R2UR UR4, R2 ;  /* 0x00000000020472ca */ /* 0x000fe200000e0000 */
[----:B------:R-:W-:Y:S01]  /*94a0*/  BSSY.RECONVERGENT B0, `(.L_x_172) ;  /* 0x00000ac000007945 */ /* 0x000fe20003800200 */
[-C--:B------:R-:W-:Y:S02]  /*94b0*/  F2FP.F16.E4M3.UNPACK_B R2, R24.reuse ;  /* 0x00000018ff02723e */ /* 0x080fe400020006ff */
[-C--:B------:R-:W-:Y:S02]  /*94c0*/  F2FP.F16.E4M3.UNPACK_B R4, R25.reuse ;  /* 0x00000019ff04723e */ /* 0x080fe400020006ff */
[----:B------:R-:W-:Y:S01]  /*94d0*/  F2FP.F16.E4M3.UNPACK_B R24, R24.H1 ;  /* 0x00000018ff18723e */ /* 0x000fe200030006ff */
[----:B-1----:R-:W-:Y:S01]  /*94e0*/  HADD2.F32 R0, -RZ, R2.H0_H0 ;  /* 0x20000002ff007230 */ /* 0x002fe20000004100 */
[----:B------:R-:W-:Y:S01]  /*94f0*/  F2FP.F16.E4M3.UNPACK_B R25, R25.H1 ;  /* 0x00000019ff19723e */ /* 0x000fe200030006ff */
[----:B------:R-:W-:Y:S01]  /*9500*/  HADD2.F32 R41, -RZ, R4.H0_H0 ;  /* 0x20000004ff297230 */ /* 0x000fe20000004100 */
[-C--:B------:R-:W-:Y:S01]  /*9510*/  F2FP.F16.E4M3.UNPACK_B R46, R26.reuse ;  /* 0x0000001aff2e723e */ /* 0x080fe200020006ff */
[--C-:B------:R-:W-:Y:S01]  /*9520*/  HADD2.F32 R3, -RZ, R24.reuse.H0_H0 ;  /* 0x20000018ff037230 */ /* 0x100fe20000004100 */
[----:B------:R-:W-:Y:S01]  /*9530*/  F2FP.F16.E4M3.UNPACK_B R48, R26.H1 ;  /* 0x0000001aff30723e */ /* 0x000fe200030006ff */
[----:B------:R-:W-:Y:S01]  /*9540*/  HADD2.F32 R40, -RZ, R24.H1_H1 ;  /* 0x30000018ff287230 */ /* 0x000fe20000004100 */
[-C--:B------:R-:W-:Y:S01]  /*9550*/  F2FP.F16.E4M3.UNPACK_B R50, R27.reuse ;  /* 0x0000001bff32723e */ /* 0x080fe200020006ff */
[----:B------:R-:W-:Y:S01]  /*9560*/  HADD2.F32 R42, -RZ, R4.H1_H1 ;  /* 0x30000004ff2a7230 */ /* 0x000fe20000004100 */
[----:B------:R-:W-:Y:S01]  /*9570*/  F2FP.F16.E4M3.UNPACK_B R52, R27.H1 ;  /* 0x0000001bff34723e */ /* 0x000fe200030006ff */
[--C-:B------:R-:W-:Y:S01]  /*9580*/  HADD2.F32 R43, -RZ, R25.reuse.H0_H0 ;  /* 0x20000019ff2b7230 */ /* 0x100fe20000004100 */
[-C--:B------:R-:W-:Y:S01]  /*9590*/  F2FP.F16.E4M3.UNPACK_B R54, R16.reuse ;  /* 0x00000010ff36723e */ /* 0x080fe200020006ff */
[----:B------:R-:W-:Y:S01]  /*95a0*/  HADD2.F32 R44, -RZ, R25.H1_H1 ;  /* 0x30000019ff2c7230 */ /* 0x000fe20000004100 */
[----:B------:R-:W-:Y:S01]  /*95b0*/  F2FP.F16.E4M3.UNPACK_B R56, R16.H1 ;  /* 0x00000010ff38723e */ /* 0x000fe200030006ff */
[----:B------:R-:W-:Y:S01]  /*95c0*/  HADD2.F32 R2, -RZ, R2.H1_H1 ;  /* 0x30000002ff027230 */ /* 0x000fe20000004100 */
[-C--:B------:R-:W-:Y:S01]  /*95d0*/  F2FP.F16.E4M3.UNPACK_B R58, R17.reuse ;  /* 0x00000011ff3a723e */ /* 0x080fe200020006ff */
[--C-:B------:R-:W-:Y:S01]  /*95e0*/  HADD2.F32 R45, -RZ, R46.reuse.H0_H0 ;  /* 0x2000002eff2d7230 */ /* 0x100fe20000004100 */
        /* <DEDUP_REMOVED lines=10> */
[----:B------:R-:W1:Y:S01]  /*9690*/  LDTM.x32 R4, tmem[UR4] ;  /* 0x00000004000479ee */ /* 0x000e6200082c0000 */
[----:B------:R-:W-:Y:S01]  /*96a0*/  NOP ;  /* 0x0000000000007918 */ /* 0x000fe20000000000 */
[----:B------:R-:W-:Y:S01]  /*96b0*/  IADD3 R90, PT, PT, R90, 0x4c0, RZ ;  /* 0x000004c05a5a7810 */ /* 0x000fe20007ffe0ff */
[--C-:B------:R-:W-:Y:S01]  /*96c0*/  HADD2.F32 R53, -RZ, R54.reuse.H0_H0 ;  /* 0x20000036ff357230 */ /* 0x100fe20000004100 */
[----:B------:R-:W-:Y:S01]  /*96d0*/  IADD3 R36, PT, PT, R36, 0x1, RZ ;  /* 0x0000000124247810 */ /* 0x000fe20007ffe0ff */
[----:B------:R-:W-:Y:S01]  /*96e0*/  HADD2.F32 R54, -RZ, R54.H1_H1 ;  /* 0x30000036ff367230 */ /* 0x000fe20000004100 */
[----:B------:R-:W-:Y:S01]  /*96f0*/  LOP3.LUT R90, R90, 0xfefffff8, RZ, 0xc0, !PT ;  /* 0xfefffff85a5a7812 */ /* 0x000fe200078ec0ff */
[--C-:B------:R-:W-:Y:S02]  /*9700*/  HADD2.F32 R57, -RZ, R58.reuse.H0_H0 ;  /* 0x2000003aff397230 */ /* 0x100fe40000004100 */
[----:B------:R-:W-:Y:S01]  /*9710*/  HADD2.F32 R58, -RZ, R58.H1_H1 ;  /* 0x3000003aff3a7230 */ /* 0x000fe20000004100 */
[----:B-1----:R1:W-:Y:S01]  /*9720*/  SYNCS.ARRIVE.TRANS64.RED.A1T0 RZ, [R90+URZ], RZ ;  /* 0x000000ff5aff79a7 */ /* 0x0023e200081004ff */
[--C-:B------:R-:W-:Y:S02]  /*9730*/  HADD2.F32 R61, -RZ, R62.reuse.H0_H0 ;  /* 0x2000003eff3d7230 */ /* 0x100fe40000004100 */
[----:B------:R-:W-:Y:S02]  /*9740*/  HADD2.F32 R62, -RZ, R62.H1_H1 ;  /* 0x3000003eff3e7230 */ /* 0x000fe40000004100 */
[--C-:B------:R-:W-:Y:S02]  /*9750*/  HADD2.F32 R65, -RZ, R66.reuse.H0_H0 ;  /* 0x20000042ff417230 */ /* 0x100fe40000004100 */
[----:B------:R-:W-:Y:S02]  /*9760*/  HADD2.F32 R66, -RZ, R66.H1_H1 ;  /* 0x30000042ff427230 */ /* 0x000fe40000004100 */
[--C-:B------:R-:W-:Y:S02]  /*9770*/  HADD2.F32 R51, -RZ, R52.reuse.H0_H0 ;  /* 0x20000034ff337230 */ /* 0x100fe40000004100 */
[----:B------:R-:W-:Y:S02]  /*9780*/  HADD2.F32 R52, -RZ, R52.H1_H1 ;  /* 0x30000034ff347230 */ /* 0x000fe40000004100 */
[--C-:B------:R-:W-:Y:S02]  /*9790*/  HADD2.F32 R55, -RZ, R56.reuse.H0_H0 ;  /* 0x20000038ff377230 */ /* 0x100fe40000004100 */
[C---:B---3--:R-:W-:Y:S01]  /*97a0*/  FMUL R4, R38.reuse, R4 ;  /* 0x0000000426047220 */ /* 0x048fe20000400000 */
[C---:B------:R-:W-:Y:S01]  /*97b0*/  FMUL R5, R38.reuse, R5 ;  /* 0x0000000526057220 */ /* 0x040fe20000400000 */
[C---:B------:R-:W-:Y:S01]  /*97c0*/  FMUL R8, R38.reuse, R8 ;  /* 0x0000000826087220 */ /* 0x040fe20000400000 */
[C---:B------:R-:W-:Y:S01]  /*97d0*/  FMUL R9, R38.reuse, R9 ;  /* 0x0000000926097220 */ /* 0x040fe20000400000 */
[C---:B------:R-:W-:Y:S01]  /*97e0*/  FFMA R4, R39.reuse, R0, R4 ;  /* 0x0000000027047223 */ /* 0x040fe20000000004 */
[C---:B------:R-:W-:Y:S01]  /*97f0*/  FFMA R5, R39.reuse, R2, R5 ;  /* 0x0000000227057223 */ /* 0x040fe20000000005 */
[C---:B------:R-:W-:Y:S01]  /*9800*/  FMUL R12, R38.reuse, R12 ;  /* 0x0000000c260c7220 */ /* 0x040fe20000400000 */
        /* <DEDUP_REMOVED lines=15> */
[C---:B------:R-:W-:Y:S01]  /*9900*/  FFMA R6, R39.reuse, R3, R6 ;  /* 0x0000000327067223 */ /* 0x040fe20000000006 */
[C---:B------:R-:W-:Y:S01]  /*9910*/  FFMA R7, R39.reuse, R40, R7 ;  /* 0x0000002827077223 */ /* 0x040fe20000000007 */
[C---:B------:R-:W-:Y:S01]  /*9920*/  FFMA R8, R39.reuse, R41, R8 ;  /* 0x0000002927087223 */ /* 0x040fe20000000008 */
[C---:B------:R-:W-:Y:S01]  /*9930*/  FFMA R9, R39.reuse, R42, R9 ;  /* 0x0000002a27097223 */ /* 0x040fe20000000009 */
[C---:B------:R-:W-:Y:S01]  /*9940*/  FFMA R10, R39.reuse, R43, R10 ;  /* 0x0000002b270a7223 */ /* 0x040fe2000000000a */
[C---:B------:R-:W-:Y:S01]  /*9950*/  FFMA R11, R39.reuse, R44, R11 ;  /* 0x0000002c270b7223 */ /* 0x040fe2000000000b */
[C---:B------:R-:W-:Y:S01]  /*9960*/  FFMA R12, R39.reuse, R45, R12 ;  /* 0x0000002d270c7223 */ /* 0x040fe2000000000c */
[----:B------:R-:W-:Y:S01]  /*9970*/  FFMA R13, R39, R46, R13 ;  /* 0x0000002e270d7223 */ /* 0x000fe2000000000d */
[----:B------:R-:W-:Y:S01]  /*9980*/  F2FP.SATFINITE.E4M3.F32.PACK_AB_MERGE_C R6, R7, R6, RZ ;  /* 0x000000060706723e */ /* 0x000fe200048070ff */
[C---:B------:R-:W-:Y:S01]  /*9990*/  FMUL R14, R38.reuse, R14 ;  /* 0x0000000e260e7220 */ /* 0x040fe20000400000 */
[----:B------:R-:W-:Y:S01]  /*99a0*/  F2FP.SATFINITE.E4M3.F32.PACK_AB_MERGE_C R10, R11, R10, RZ ;  /* 0x0000000a0b0a723e */ /* 0x000fe200048070ff */
[C---:B------:R-:W-:Y:S01]  /*99b0*/  FMUL R15, R38.reuse, R15 ;  /* 0x0000000f260f7220 */ /* 0x040fe20000400000 */
[----:B------:R-:W-:Y:S01]  /*99c0*/  F2FP.SATFINITE.E4M3.F32.PACK_AB_MERGE_C R4, R5, R4, R6 ;  /* 0x000000040504723e */ /* 0x000fe20004807006 */
[----:B------:R-:W-:Y:S01]  /*99d0*/  FFMA R14, R39, R47, R14 ;  /* 0x0000002f270e7223 */ /* 0x000fe2000000000e */
[----:B------:R-:W-:Y:S01]  /*99e0*/  F2FP.SATFINITE.E4M3.F32.PACK_AB_MERGE_C R5, R9, R8, R10 ;  /* 0x000000080905723e */ /* 0x000fe2000480700a */
[C---:B------:R-:W-:Y:S01]  /*99f0*/  FFMA R15, R39.reuse, R48, R15 ;  /* 0x00000030270f7223 */ /* 0x040fe2000000000f */
[C---:B------:R-:W-:Y:S01]  /*9a00*/  FFMA R16, R39.reuse, R49, R16 ;  /* 0x0000003127107223 */ /* 0x040fe20000000010 */
[C---:B------:R-:W-:Y:S01]  /*9a10*/  FFMA R17, R39.reuse, R50, R17 ;  /* 0x0000003227117223 */ /* 0x040fe20000000011 */
[C---:B------:R-:W-:Y:S01]  /*9a20*/  FMUL R18, R38.reuse, R18 ;  /* 0x0000001226127220 */ /* 0x040fe20000400000 */
[C---:B------:R-:W-:Y:S01]  /*9a30*/  FMUL R19, R38.reuse, R19 ;  /* 0x0000001326137220 */ /* 0x040fe20000400000 */
[----:B------:R-:W-:Y:S02]  /*9a40*/  HADD2.F32 R56, -RZ, R56.H1_H1 ;  /* 0x30000038ff387230 */ /* 0x000fe40000004100 */
[C---:B------:R-:W-:Y:S01]  /*9a50*/  FMUL R22, R38.reuse, R22 ;  /* 0x0000001626167220 */ /* 0x040fe20000400000 */
[C---:B------:R-:W-:Y:S01]  /*9a60*/  FFMA R18, R39.reuse, R51, R18 ;  /* 0x0000003327127223 */ /* 0x040fe20000000012 */
[C---:B------:R-:W-:Y:S01]  /*9a70*/  FFMA R19, R39.reuse, R52, R19 ;  /* 0x0000003427137223 */ /* 0x040fe20000000013 */
[C---:B------:R-:W-:Y:S01]  /*9a80*/  FMUL R23, R38.reuse, R23 ;  /* 0x0000001726177220 */ /* 0x040fe20000400000 */
[C---:B------:R-:W-:Y:S01]  /*9a90*/  FFMA R20, R39.reuse, R53, R20 ;  /* 0x0000003527147223 */ /* 0x040fe20000000014 */
[C---:B------:R-:W-:Y:S01]  /*9aa0*/  FFMA R21, R39.reuse, R54, R21 ;  /* 0x0000003627157223 */ /* 0x040fe20000000015 */
[--C-:B------:R-:W-:Y:S02]  /*9ab0*/  HADD2.F32 R59, -RZ, R60.reuse.H0_H0 ;  /* 0x2000003cff3b7230 */ /* 0x100fe40000004100 */
[C---:B------:R-:W-:Y:S01]  /*9ac0*/  FFMA R22, R39.reuse, R55, R22 ;  /* 0x0000003727167223 */ /* 0x040fe20000000016 */
[----:B------:R-:W-:Y:S02]  /*9ad0*/  HADD2.F32 R60, -RZ, R60.H1_H1 ;  /* 0x3000003cff3c7230 */ /* 0x000fe40000004100 */
[C---:B------:R-:W-:Y:S01]  /*9ae0*/  FMUL R3, R38.reuse, R26 ;  /* 0x0000001a26037220 */ /* 0x040fe20000400000 */
        /* <DEDUP_REMOVED lines=16> */
[----:B------:R-:W-:Y:S01]  /*9bf0*/  FFMA R31, R39, R64, R31 ;  /* 0x00000040271f7223 */ /* 0x000fe2000000001f */
[----:B------:R-:W-:Y:S01]  /*9c00*/  FMUL R35, R38, R35 ;  /* 0x0000002326237220 */ /* 0x000fe20000400000 */
[----:B------:R-:W-:Y:S01]  /*9c10*/  F2FP.SATFINITE.E4M3.F32.PACK_AB_MERGE_C R14, R15, R14, RZ ;  /* 0x0000000e0f0e723e */ /* 0x000fe200048070ff */
[----:B------:R-:W-:Y:S01]  /*9c20*/  FFMA R28, R39, R65, R28 ;  /* 0x00000041271c7223 */ /* 0x000fe2000000001c */
[----:B------:R-:W-:Y:S01]  /*9c30*/  F2FP.SATFINITE.E4M3.F32.PACK_AB_MERGE_C R7, R19, R18, RZ ;  /* 0x000000121307723e */ /* 0x000fe200048070ff */
[C---:B------:R-:W-:Y:S01]  /*9c40*/  FFMA R29, R39.reuse, R66, R29 ;  /* 0x00000042271d7223 */ /* 0x040fe2000000001d */
[----:B------:R-:W-:Y:S01]  /*9c50*/  FFMA R30, R39, R67, R30 ;  /* 0x00000043271e7223 */ /* 0x000fe2000000001e */
[----:B------:R-:W-:Y:S01]  /*9c60*/  F2FP.SATFINITE.E4M3.F32.PACK_AB_MERGE_C R22, R23, R22, RZ ;  /* 0x000000161716723e */ /* 0x000fe200048070ff */
[----:B------:R-:W-:Y:S01]  /*9c70*/  FFMA R35, R39, R68, R35 ;  /* 0x0000004427237223 */ /* 0x000fe20000000023 */
[----:B------:R-:W-:Y:S02]  /*9c80*/  F2FP.SATFINITE.E4M3.F32.PACK_AB_MERGE_C R6, R13, R12, R14 ;  /* 0x0000000c0d06723e */ /* 0x000fe4000480700e */
[----:B------:R-:W-:Y:S02]  /*9c90*/  F2FP.SATFINITE.E4M3.F32.PACK_AB_MERGE_C R7, R17, R16, R7 ;  /* 0x000000101107723e */ /* 0x000fe40004807007 */
[----:B------:R-:W-:Y:S02]  /*9ca0*/  F2FP.SATFINITE.E4M3.F32.PACK_AB_MERGE_C R20, R21, R20, R22 ;  /* 0x000000141514723e */ /* 0x000fe40004807016 */
[----:B------:R-:W-:Y:S01]  /*9cb0*/  F2FP.SATFINITE.E4M3.F32.PACK_AB_MERGE_C R3, R27, R3, RZ ;  /* 0x000000031b03723e */ /* 0x000fe200048070ff */
[----:B------:R1:W-:Y:S01]  /*9cc0*/  STS.128 [R78+UR44+0x1600], R4 ;  /* 0x001600044e007988 */ /* 0x0003e20008000c2c */
[----:B------:R-:W-:Y:S02]  /*9cd0*/  F2FP.SATFINITE.E4M3.F32.PACK_AB_MERGE_C R22, R31, R26, RZ ;  /* 0x0000001a1f16723e */ /* 0x000fe400048070ff */
[----:B------:R-:W-:Y:S02]  /*9ce0*/  F2FP.SATFINITE.E4M3.F32.PACK_AB_MERGE_C R23, R35, R30, RZ ;  /* 0x0000001e2317723e */ /* 0x000fe400048070ff */
[----:B------:R-:W-:Y:S02]  /*9cf0*/  F2FP.SATFINITE.E4M3.F32.PACK_AB_MERGE_C R21, R2, R0, R3 ;  /* 0x000000000215723e */ /* 0x000fe40004807003 */
[----:B------:R-:W-:Y:S02]  /*9d00*/  F2FP.SATFINITE.E4M3.F32.PACK_AB_MERGE_C R22, R25, R24, R22 ;  /* 0x000000181916723e */ /* 0x000fe40004807016 */
[----:B------:R-:W-:Y:S05]  /*9d10*/  F2FP.SATFINITE.E4M3.F32.PACK_AB_MERGE_C R23, R29, R28, R23 ;  /* 0x0000001c1d17723e */ /* 0x000fea0004807017 */
[----:B------:R1:W-:Y:S01]  /*9d20*/  STS.128 [R88+0x1010], R20 ;  /* 0x0010101458007388 */ /* 0x0003e20000000c00 */
[----:B------:R-:W-:Y:S01]  /*9d30*/  @!PT LDS RZ, [RZ] ;  /* 0x00000000fffff984 */ /* 0x000fe20000000800 */
[----:B------:R-:W-:Y:S01]  /*9d40*/  @!PT LDS RZ, [RZ] ;  /* 0x00000000fffff984 */ /* 0x000fe20000000800 */
[----:B------:R-:W-:Y:S01]  /*9d50*/  @!PT LDS RZ, [RZ] ;  /* 0x00000000fffff984 */ /* 0x000fe20000000800 */
[----:B------:R-:W-:Y:S01]  /*9d60*/  @!PT LDS RZ, [RZ] ;  /* 0x00000000fffff984 */ /* 0x000fe20000000800 */
[----:B------:R2:W-:Y:S07]  /*9d70*/  MEMBAR.ALL.CTA ;  /* 0x0000000000007992 */ /* 0x0005ee0000008000 */
[----:B--2---:R-:W2:Y:S02]  /*9d80*/  FENCE.VIEW.ASYNC.S ;  /* 0x00000000000073c6 */ /* 0x004ea40000000000 */
[----:B--2---:R-:W-:Y:S06]  /*9d90*/  BAR.SYNC.DEFER_BLOCKING 0x1, 0x80 ;  /* 0x0042000000007b1d */ /* 0x004fec0000010000 */
[----:B------:R-:W-:Y:S05]  /*9da0*/  @P0 BRA `(.L_x_173) ;  /* 0x00000000006c0947 */ /* 0x000fea0003800000 */
[----:B------:R-:W-:Y:S01]  /*9db0*/  USHF.L.U32 UR10, UR45, 0x6, URZ ;  /* 0x000000062d0a7899 */ /* 0x000fe200080006ff */
[----:B------:R-:W-:Y:S01]  /*9dc0*/  R2UR UR6, R82 ;  /* 0x00000000520672ca */ /* 0x000fe200000e0000 */
[----:B------:R-:W-:Y:S01]  /*9dd0*/  UISETP.NE.AND UP0, UPT, UR56, 0x1, UPT ;  /* 0x000000013800788c */ /* 0x000fe2000bf05270 */
[----:B------:R-:W-:Y:S01]  /*9de0*/  R2UR UR7, R81 ;  /* 0x00000000510772ca */ /* 0x000fe200000e0000 */
[----:B------:R-:W-:Y:S01]  /*9df0*/  UIMAD.WIDE.U32 UR4, UR10, UR57, URZ ;  /* 0x000000390a0472a5 */ /* 0x000fe2000f8e00ff */
[----:B------:R-:W2:Y:S01]  /*9e00*/  LDCU.64 UR14, c[0x0][0x348] ;  /* 0x00006900ff0e77ac */ /* 0x000ea20008000a00 */
[----:B------:R-:W-:Y:S02]  /*9e10*/  UISETP.NE.AND UP1, UPT, UR59, 0x1, UPT ;  /* 0x000000013b00788c */ /* 0x000fe4000bf25270 */
[----:B------:R-:W-:Y:S03]  /*9e20*/  USHF.L.U32 UR9, UR47, 0x6, URZ ;  /* 0x000000062f097899 */ /* 0x000fe600080006ff */
[----:B------:R-:W-:Y:S02]  /*9e30*/  UMOV UR4, UR5 ;  /* 0x0000000500047c82 */ /* 0x000fe40008000000 */
[----:B------:R-:W-:Y:S04]  /*9e40*/  USHF.R.U32.HI UR4, URZ, UR58, UR4 ;  /* 0x0000003aff047299 */ /* 0x000fe80008011604 */
[----:B------:R-:W-:Y:S04]  /*9e50*/  USEL UR11, UR10, UR4, !UP0 ;  /* 0x000000040a0b7287 */ /* 0x000fe8000c000000 */
[----:B------:R-:W-:Y:S02]  /*9e60*/  UIMAD.WIDE.U32 UR4, UR11, UR6, URZ ;  /* 0x000000060b0472a5 */ /* 0x000fe4000f8e00ff */
[----:B------:R-:W-:Y:S05]  /*9e70*/  UIADD3 UR6, UPT, UPT, UR44, 0x1600, URZ ;  /* 0x000016002c067890 */ /* 0x000fea000fffe0ff */
[----:B------:R-:W-:Y:S01]  /*9e80*/  UMOV UR4, UR5 ;  /* 0x0000000500047c82 */ /* 0x000fe20008000000 */
[----:B------:R-:W-:Y:S01]  /*9e90*/  IMAD.U32 R89, RZ, RZ, UR6 ;  /* 0x00000006ff597e24 */ /* 0x000fe2000f8e00ff */
[----:B------:R-:W-:Y:S02]  /*9ea0*/  USHF.R.U32.HI UR5, URZ, UR7, UR4 ;  /* 0x00000007ff057299 */ /* 0x000fe40008011604 */
[----:B--2---:R-:W-:Y:S02]  /*9eb0*/  UIADD3 UR4, UP0, UPT, UR14, 0x680, URZ ;  /* 0x000006800e047890 */ /* 0x004fe4000ff1e0ff */
[----:B------:R-:W-:Y:S01]  /*9ec0*/  USEL UR12, UR11, UR5, !UP1 ;  /* 0x000000050b0c7287 */ /* 0x000fe2000c800000 */
[----:B------:R-:W-:Y:S01]  /*9ed0*/  R2UR UR8, R89 ;  /* 0x00000000590872ca */ /* 0x000fe200000e0000 */
[----:B------:R-:W-:Y:S02]  /*9ee0*/  UIADD3 UR5, UPT, UPT, -UR11, URZ, URZ ;  /* 0x000000ff0b057290 */ /* 0x000fe4000fffe1ff */
[----:B------:R-:W-:Y:S02]  /*9ef0*/  UIADD3 UR6, UPT, UPT, -UR12, URZ, URZ ;  /* 0x000000ff0c067290 */ /* 0x000fe4000fffe1ff */
[----:B------:R-:W-:Y:S02]  /*9f00*/  UIMAD UR10, UR56, UR5, UR10 ;  /* 0x00000005380a72a4 */ /* 0x000fe4000f8e020a */
[----:B------:R-:W-:Y:S02]  /*9f10*/  UIMAD UR11, UR59, UR6, UR11 ;  /* 0x000000063b0b72a4 */ /* 0x000fe4000f8e020b */
[----:B------:R-:W-:Y:S09]  /*9f20*/  UIADD3.X UR5, UPT, UPT, URZ, UR15, URZ, UP0, !UPT ;  /* 0x0000000fff057290 */ /* 0x000ff200087fe4ff */
[----:B------:R2:W-:Y:S01]  /*9f30*/  UTMASTG.4D.IM2COL [UR8], [UR4] ;  /* 0x00000008040073b5 */ /* 0x0005e20008058000 */
[----:B------:R0:W-:Y:S01]  /*9f40*/  UTMACMDFLUSH ;  /* 0x00000000000079b7 */ /* 0x0001e20000000000 */
[----:B--2---:R-:W-:Y:S04]  /*9f50*/  DEPBAR.LE SB0, 0x0 ;  /* 0x000080000000791a */ /* 0x004fe80000000000 */
.L_x_173:
[----:B------:R-:W-:Y:S05]  /*9f60*/  BSYNC.RECONVERGENT B0 ;  /* 0x0000000000007941 */ /* 0x000fea0003800200 */
.L_x_172:
[----:B------:R-:W-:Y:S01]  /*9f70*/  R2UR UR4, R83 ;  /* 0x00000000530472ca */ /* 0x000fe200000e0000 */
[----:B------:R-:W-:Y:S01]  /*9f80*/  BAR.SYNC.DEFER_BLOCKING 0x1, 0x80 ;  /* 0x0042000000007b1d */ /* 0x000fe20000010000 */
[----:B------:R-:W-:Y:S01]  /*9f90*/  ISETP.NE.AND P0, PT, R36, 0x2, PT ;  /* 0x000000022400780c */ /* 0x000fe20003f05270 */
[----:B------:R-:W-:Y:S01]  /*9fa0*/  UISETP.NE.AND UP0, UPT, UR48, URZ, UPT ;  /* 0x000000ff3000728c */ /* 0x000fe2000bf05270 */
[----:B------:R-:W-:Y:S01]  /*9fb0*/  LOP3.LUT R86, R86, 0x1, RZ, 0x3c, !PT ;  /* 0x0000000156567812 */ /* 0x000fe200078e3cff */
[----:B------:R-:W-:Y:S01]  /*9fc0*/  UIADD3 UR45, UPT, UPT, UR37, UR63, URZ ;  /* 0x0000003f252d7290 */ /* 0x000fe2000fffe0ff */
[----:B------:R-:W-:Y:S02]  /*9fd0*/  SEL R0, RZ, 0x1, P0 ;  /* 0x00000001ff007807 */ /* 0x000fe40000000000 */
[----:B------:R-:W-:Y:S02]  /*9fe0*/  SEL R36, R36, RZ, P0 ;  /* 0x000000ff24247207 */ /* 0x000fe40000000000 */
[----:B------:R-:W-:Y:S03]  /*9ff0*/  LOP3.LUT R87, R87, R0, RZ, 0x3c, !PT ;  /* 0x0000000057577212 */ /* 0x000fe600078e3cff */
[----:B------:R-:W-:Y:S01]  /*a000*/  UIADD3 UR47, UPT, UPT, UR36, UR4, URZ ;  /* 0x00000004242f7290 */ /* 0x000fe2000fffe0ff */
[----:B------:R-:W-:Y:S01]  /*a010*/  UMOV UR46, UR51 ;  /* 0x00000033002e7c82 */ /* 0x000fe20008000000 */
[----:B------:R-:W-:Y:S10]  /*a020*/  BRA.U UP0, `(.L_x_174) ;  /* 0xffffffe500147547 */ /* 0x000ff4000b83ffff */
[----:B------:R-:W-:Y:S05]  /*a030*/  EXIT ;  /* 0x000000000000794d */ /* 0x000fea0003800000 */
.L_x_25:
[----:B------:R-:W-:Y:S07]  /*a040*/  MOV R0, UR9 ;  /* 0x0000000900007c02 */ /* 0x000fee0008000f00 */
.L_x_175:
[----:B-1----:R1:W2:Y:S02]  /*a050*/  SYNCS.PHASECHK.TRANS64.TRYWAIT P0, [R0+URZ+0x240], R4 ;  /* 0x00024004000075a7 */ /* 0x0022a400080011ff */
[----:B--2---:R-:W-:Y:S05]  /*a060*/  @!P0 NANOSLEEP.SYNCS 0x989680 ;  /* 0x009896800000895d */ /* 0x004fea0003900000 */
[----:B------:R-:W2:Y:S02]  /*a070*/  @!P0 SYNCS.PHASECHK.TRANS64 P0, [R0+URZ+0x240], R4 ;  /* 0x00024004000085a7 */ /* 0x000ea400080010ff */
[----:B--2---:R-:W-:Y:S05]  /*a080*/  @!P0 BRA `(.L_x_175) ;  /* 0xfffffffc00f08947 */ /* 0x004fea000383ffff */
[----:B------:R-:W-:Y:S05]  /*a090*/  BRA `(.L_x_24) ;  /* 0xffffff8000a47947 */ /* 0x000fea000383ffff */
.L_x_32:
[----:B------:R-:W-:Y:S07]  /*a0a0*/  MOV R0, UR9 ;  /* 0x0000000900007c02 */ /* 0x000fee0008000f00 */
.L_x_176:
[----:B-1----:R1:W2:Y:S02]  /*a0b0*/  SYNCS.PHASECHK.TRANS64.TRYWAIT P0, [R0+URZ+0x240], R4 ;  /* 0x00024004000075a7 */ /* 0x0022a400080011ff */
[----:B--2---:R-:W-:Y:S05]  /*a0c0*/  @!P0 NANOSLEEP.SYNCS 0x989680 ;  /* 0x009896800000895d */ /* 0x004fea0003900000 */
[----:B------:R-:W2:Y:S02]  /*a0d0*/  @!P0 SYNCS.PHASECHK.TRANS64 P0, [R0+URZ+0x240], R4 ;  /* 0x00024004000085a7 */ /* 0x000ea400080010ff */
[----:B--2---:R-:W-:Y:S05]  /*a0e0*/  @!P0 BRA `(.L_x_176) ;  /* 0xfffffffc00f08947 */ /* 0x004fea000383ffff */
[----:B------:R-:W-:Y:S05]  /*a0f0*/  BRA `(.L_x_31) ;  /* 0xffffff8800007947 */ /* 0x000fea000383ffff */
.L_x_37:
[----:B------:R-:W-:-:S07]  /*a100*/  MOV R0, UR25 ;  /* 0x0000001900007c02 */ /* 0x000fce0008000f00 */
.L_x_177:
[----:B-1----:R1:W2:Y:S02]  /*a110*/  SYNCS.PHASECHK.TRANS64.TRYWAIT P0, [R0+URZ+0x4a0], R3 ;  /* 0x0004a003000075a7 */ /* 0x0022a400080011ff */
[----:B--2---:R-:W-:Y:S05]  /*a120*/  @!P0 NANOSLEEP.SYNCS 0x989680 ;  /* 0x009896800000895d */ /* 0x004fea0003900000 */
[----:B------:R-:W2:Y:S02]  /*a130*/  @!P0 SYNCS.PHASECHK.TRANS64 P0, [R0+URZ+0x4a0], R3 ;  /* 0x0004a003000085a7 */ /* 0x000ea400080010ff */
[----:B--2---:R-:W-:Y:S05]  /*a140*/  @!P0 BRA `(.L_x_177) ;  /* 0xfffffffc00f08947 */ /* 0x004fea000383ffff */
[----:B------:R-:W-:Y:S05]  /*a150*/  BRA `(.L_x_178) ;  /* 0xffffff8800cc7947 */ /* 0x000fea000383ffff */
.L_x_41:
[----:B------:R-:W-:-:S07]  /*a160*/  MOV R0, UR4 ;  /* 0x0000000400007c02 */ /* 0x000fce0008000f00 */
.L_x_179:
[----:B-1----:R1:W2:Y:S02]  /*a170*/  SYNCS.PHASECHK.TRANS64.TRYWAIT P0, [R0+URZ], R2 ;  /* 0x00000002000075a7 */ /* 0x0022a400080011ff */
[----:B--2---:R-:W-:Y:S05]  /*a180*/  @!P0 NANOSLEEP.SYNCS 0x989680 ;  /* 0x009896800000895d */ /* 0x004fea0003900000 */
[----:B------:R-:W2:Y:S02]  /*a190*/  @!P0 SYNCS.PHASECHK.TRANS64 P0, [R0+URZ], R2 ;  /* 0x00000002000085a7 */ /* 0x000ea400080010ff */
[----:B--2---:R-:W-:Y:S05]  /*a1a0*/  @!P0 BRA `(.L_x_179) ;  /* 0xfffffffc00f08947 */ /* 0x004fea000383ffff */
[----:B------:R-:W-:Y:S05]  /*a1b0*/  BRA `(.L_x_180) ;  /* 0xffffff9000607947 */ /* 0x000fea000383ffff */
.L_x_42:
[----:B------:R-:W-:-:S07]  /*a1c0*/  MOV R0, UR5 ;  /* 0x0000000500007c02 */ /* 0x000fce0008000f00 */
.L_x_181:
[----:B-1----:R1:W2:Y:S02]  /*a1d0*/  SYNCS.PHASECHK.TRANS64.TRYWAIT P0, [R0+URZ], R2 ;  /* 0x00000002000075a7 */ /* 0x0022a400080011ff */
[----:B--2---:R-:W-:Y:S05]  /*a1e0*/  @!P0 NANOSLEEP.SYNCS 0x989680 ;  /* 0x009896800000895d */ /* 0x004fea0003900000 */
[----:B------:R-:W2:Y:S02]  /*a1f0*/  @!P0 SYNCS.PHASECHK.TRANS64 P0, [R0+URZ], R2 ;  /* 0x00000002000085a7 */ /* 0x000ea400080010ff */
[----:B--2---:R-:W-:Y:S05]  /*a200*/  @!P0 BRA `(.L_x_181) ;  /* 0xfffffffc00f08947 */ /* 0x004fea000383ffff */
[----:B------:R-:W-:Y:S05]  /*a210*/  BRA `(.L_x_182) ;  /* 0xffffff9000707947 */ /* 0x000fea000383ffff */
.L_x_43:
[----:B------:R-:W-:-:S07]  /*a220*/  MOV R0, UR5 ;  /* 0x0000000500007c02 */ /* 0x000fce0008000f00 */
.L_x_183:
[----:B-1----:R1:W2:Y:S02]  /*a230*/  SYNCS.PHASECHK.TRANS64.TRYWAIT P0, [R0+URZ], R2 ;  /* 0x00000002000075a7 */ /* 0x0022a400080011ff */
[----:B--2---:R-:W-:Y:S05]  /*a240*/  @!P0 NANOSLEEP.SYNCS 0x989680 ;  /* 0x009896800000895d */ /* 0x004fea0003900000 */
[----:B------:R-:W2:Y:S02]  /*a250*/  @!P0 SYNCS.PHASECHK.TRANS64 P0, [R0+URZ], R2 ;  /* 0x00000002000085a7 */ /* 0x000ea400080010ff */
[----:B--2---:R-:W-:Y:S05]  /*a260*/  @!P0 BRA `(.L_x_183) ;  /* 0xfffffffc00f08947 */ /* 0x004fea000383ffff */
[----:B------:R-:W-:Y:S05]  /*a270*/  BRA `(.L_x_184) ;  /* 0xffffff9000807947 */ /* 0x000fea000383ffff */
.L_x_44:
[----:B------:R-:W-:-:S07]  /*a280*/  MOV R0, UR5 ;  /* 0x0000000500007c02 */ /* 0x000fce0008000f00 */
.L_x_185:
[----:B-1----:R1:W2:Y:S02]  /*a290*/  SYNCS.PHASECHK.TRANS64.TRYWAIT P0, [R0+URZ], R2 ;  /* 0x00000002000075a7 */ /* 0x0022a400080011ff */
[----:B--2---:R-:W-:Y:S05]  /*a2a0*/  @!P0 NANOSLEEP.SYNCS 0x989680 ;  /* 0x009896800000895d */ /* 0x004fea0003900000 */
[----:B------:R-:W2:Y:S02]  /*a2b0*/  @!P0 SYNCS.PHASECHK.TRANS64 P0, [R0+URZ], R2 ;  /* 0x00000002000085a7 */ /* 0x000ea400080010ff */
[----:B--2---:R-:W-:Y:S05]  /*a2c0*/  @!P0 BRA `(.L_x_185) ;  /* 0xfffffffc00f08947 */ /* 0x004fea000383ffff */
[----:B------:R-:W-:Y:S05]  /*a2d0*/  BRA `(.L_x_186) ;  /* 0xffffff9000907947 */ /* 0x000fea000383ffff */
.L_x_45:
[----:B------:R-:W-:-:S07]  /*a2e0*/  MOV R0, UR5 ;  /* 0x0000000500007c02 */ /* 0x000fce0008000f00 */
.L_x_187:
[----:B-1----:R1:W2:Y:S02]  /*a2f0*/  SYNCS.PHASECHK.TRANS64.TRYWAIT P0, [R0+URZ], R2 ;  /* 0x00000002000075a7 */ /* 0x0022a400080011ff */
[----:B--2---:R-:W-:Y:S05]  /*a300*/  @!P0 NANOSLEEP.SYNCS 0x989680 ;  /* 0x009896800000895d */ /* 0x004fea0003900000 */
[----:B------:R-:W2:Y:S02]  /*a310*/  @!P0 SYNCS.PHASECHK.TRANS64 P0, [R0+URZ], R2 ;  /* 0x00000002000085a7 */ /* 0x000ea400080010ff */
[----:B--2---:R-:W-:Y:S05]  /*a320*/  @!P0 BRA `(.L_x_187) ;  /* 0xfffffffc00f08947 */ /* 0x004fea000383ffff */
[----:B------:R-:W-:Y:S05]  /*a330*/  BRA `(.L_x_188) ;  /* 0xffffff9000a07947 */ /* 0x000fea000383ffff */
.L_x_46:
[----:B------:R-:W-:-:S07]  /*a340*/  MOV R0, UR5 ;  /* 0x0000000500007c02 */ /* 0x000fce0008000f00 */
.L_x_189:
[----:B-1----:R1:W2:Y:S02]  /*a350*/  SYNCS.PHASECHK.TRANS64.TRYWAIT P0, [R0+URZ], R2 ;  /* 0x00000002000075a7 */ /* 0x0022a400080011ff */
[----:B--2---:R-:W-:Y:S05]  /*a360*/  @!P0 NANOSLEEP.SYNCS 0x989680 ;  /* 0x009896800000895d */ /* 0x004fea0003900000 */
[----:B------:R-:W2:Y:S02]  /*a370*/  @!P0 SYNCS.PHASECHK.TRANS64 P0, [R0+URZ], R2 ;  /* 0x00000002000085a7 */ /* 0x000ea400080010ff */
[----:B--2---:R-:W-:Y:S05]  /*a380*/  @!P0 BRA `(.L_x_189) ;  /* 0xfffffffc00f08947 */ /* 0x004fea000383ffff */
[----:B------:R-:W-:Y:S05]  /*a390*/  BRA `(.L_x_190) ;  /* 0xffffff9000b07947 */ /* 0x000fea000383ffff */
.L_x_47:
[----:B------:R-:W-:-:S07]  /*a3a0*/  MOV R0, UR5 ;  /* 0x0000000500007c02 */ /* 0x000fce0008000f00 */
.L_x_191:
[----:B-1----:R1:W2:Y:S02]  /*a3b0*/  SYNCS.PHASECHK.TRANS64.TRYWAIT P0, [R0+URZ], R2 ;  /* 0x00000002000075a7 */ /* 0x0022a400080011ff */
[----:B--2---:R-:W-:Y:S05]  /*a3c0*/  @!P0 NANOSLEEP.SYNCS 0x989680 ;  /* 0x009896800000895d */ /* 0x004fea0003900000 */
[----:B------:R-:W2:Y:S02]  /*a3d0*/  @!P0 SYNCS.PHASECHK.TRANS64 P0, [R0+URZ], R2 ;  /* 0x00000002000085a7 */ /* 0x000ea400080010ff */
[----:B--2---:R-:W-:Y:S05]  /*a3e0*/  @!P0 BRA `(.L_x_191) ;  /* 0xfffffffc00f08947 */ /* 0x004fea000383ffff */
[----:B------:R-:W-:Y:S05]  /*a3f0*/  BRA `(.L_x_192) ;  /* 0xffffff9000c07947 */ /* 0x000fea000383ffff */
.L_x_48:
[----:B------:R-:W-:-:S07]  /*a400*/  MOV R0, UR5 ;  /* 0x0000000500007c02 */ /* 0x000fce0008000f00 */
.L_x_193:
[----:B-1----:R1:W2:Y:S02]  /*a410*/  SYNCS.PHASECHK.TRANS64.TRYWAIT P0, [R0+URZ], R2 ;  /* 0x00000002000075a7 */ /* 0x0022a400080011ff */
[----:B--2---:R-:W-:Y:S05]  /*a420*/  @!P0 NANOSLEEP.SYNCS 0x989680 ;  /* 0x009896800000895d */ /* 0x004fea0003900000 */
[----:B------:R-:W2:Y:S02]  /*a430*/  @!P0 SYNCS.PHASECHK.TRANS64 P0, [R0+URZ], R2 ;  /* 0x00000002000085a7 */ /* 0x000ea400080010ff */
[----:B--2---:R-:W-:Y:S05]  /*a440*/  @!P0 BRA `(.L_x_193) ;  /* 0xfffffffc00f08947 */ /* 0x004fea000383ffff */
[----:B------:R-:W-:Y:S05]  /*a450*/  BRA `(.L_x_194) ;  /* 0xffffff9000d07947 */ /* 0x000fea000383ffff */
.L_x_49:
[----:B------:R-:W-:-:S07]  /*a460*/  MOV R0, UR5 ;  /* 0x0000000500007c02 */ /* 0x000fce0008000f00 */
.L_x_195:
[----:B-1----:R1:W2:Y:S02]  /*a470*/  SYNCS.PHASECHK.TRANS64.TRYWAIT P0, [R0+URZ], R2 ;  /* 0x00000002000075a7 */ /* 0x0022a400080011ff */
[----:B--2---:R-:W-:Y:S05]  /*a480*/  @!P0 NANOSLEEP.SYNCS 0x989680 ;  /* 0x009896800000895d */ /* 0x004fea0003900000 */
[----:B------:R-:W2:Y:S02]  /*a490*/  @!P0 SYNCS.PHASECHK.TRANS64 P0, [R0+URZ], R2 ;  /* 0x00000002000085a7 */ /* 0x000ea400080010ff */
[----:B--2---:R-:W-:Y:S05]  /*a4a0*/  @!P0 BRA `(.L_x_195) ;  /* 0xfffffffc00f08947 */ /* 0x004fea000383ffff */
[----:B------:R-:W-:Y:S05]  /*a4b0*/  BRA `(.L_x_196) ;  /* 0xffffff9000e07947 */ /* 0x000fea000383ffff */
.L_x_50:
[----:B------:R-:W-:-:S07]  /*a4c0*/  MOV R0, UR5 ;  /* 0x0000000500007c02 */ /* 0x000fce0008000f00 */
.L_x_197:
[----:B-1----:R1:W2:Y:S02]  /*a4d0*/  SYNCS.PHASECHK.TRANS64.TRYWAIT P0, [R0+URZ], R2 ;  /* 0x00000002000075a7 */ /* 0x0022a400080011ff */
[----:B--2---:R-:W-:Y:S05]  /*a4e0*/  @!P0 NANOSLEEP.SYNCS 0x989680 ;  /* 0x009896800000895d */ /* 0x004fea0003900000 */
[----:B------:R-:W2:Y:S02]  /*a4f0*/  @!P0 SYNCS.PHASECHK.TRANS64 P0, [R0+URZ], R2 ;  /* 0x00000002000085a7 */ /* 0x000ea400080010ff */
[----:B--2---:R-:W-:Y:S05]  /*a500*/  @!P0 BRA `(.L_x_197) ;  /* 0xfffffffc00f08947 */ /* 0x004fea000383ffff */
[----:B------:R-:W-:Y:S05]  /*a510*/  BRA `(.L_x_198) ;  /* 0xffffff9000f07947 */ /* 0x000fea000383ffff */
.L_x_51:
[----:B------:R-:W-:-:S07]  /*a520*/  MOV R0, UR5 ;  /* 0x0000000500007c02 */ /* 0x000fce0008000f00 */
.L_x_199:
[----:B-1----:R1:W2:Y:S02]  /*a530*/  SYNCS.PHASECHK.TRANS64.TRYWAIT P0, [R0+URZ], R2 ;  /* 0x00000002000075a7 */ /* 0x0022a400080011ff */
[----:B--2---:R-:W-:Y:S05]  /*a540*/  @!P0 NANOSLEEP.SYNCS 0x989680 ;  /* 0x009896800000895d */ /* 0x004fea0003900000 */
[----:B------:R-:W2:Y:S02]  /*a550*/  @!P0 SYNCS.PHASECHK.TRANS64 P0, [R0+URZ], R2 ;  /* 0x00000002000085a7 */ /* 0x000ea400080010ff */
[----:B--2---:R-:W-:Y:S05]  /*a560*/  @!P0 BRA `(.L_x_199) ;  /* 0xfffffffc00f08947 */ /* 0x004fea000383ffff */
[----:B------:R-:W-:Y:S05]  /*a570*/  BRA `(.L_x_200) ;  /* 0xffffff9400007947 */ /* 0x000fea000383ffff */
.L_x_52:
[----:B------:R-:W-:-:S07]  /*a580*/  MOV R0, UR5 ;  /* 0x0000000500007c02 */ /* 0x000fce0008000f00 */
.L_x_201:
[----:B-1----:R1:W2:Y:S02]  /*a590*/  SYNCS.PHASECHK.TRANS64.TRYWAIT P0, [R0+URZ], R2 ;  /* 0x00000002000075a7 */ /* 0x0022a400080011ff */
[----:B--2---:R-:W-:Y:S05]  /*a5a0*/  @!P0 NANOSLEEP.SYNCS 0x989680 ;  /* 0x009896800000895d */ /* 0x004fea0003900000 */
[----:B------:R-:W2:Y:S02]  /*a5b0*/  @!P0 SYNCS.PHASECHK.TRANS64 P0, [R0+URZ], R2 ;  /* 0x00000002000085a7 */ /* 0x000ea400080010ff */
[----:B--2---:R-:W-:Y:S05]  /*a5c0*/  @!P0 BRA `(.L_x_201) ;  /* 0xfffffffc00f08947 */ /* 0x004fea000383ffff */
[----:B------:R-:W-:Y:S05]  /*a5d0*/  BRA `(.L_x_202) ;  /* 0xffffff9400107947 */ /* 0x000fea000383ffff */
.L_x_53:
[----:B------:R-:W-:-:S07]  /*a5e0*/  MOV R0, UR5 ;  /* 0x0000000500007c02 */ /* 0x000fce0008000f00 */
.L_x_203:
[----:B-1----:R1:W2:Y:S02]  /*a5f0*/  SYNCS.PHASECHK.TRANS64.TRYWAIT P0, [R0+URZ], R2 ;  /* 0x00000002000075a7 */ /* 0x0022a400080011ff */
[----:B--2---:R-:W-:Y:S05]  /*a600*/  @!P0 NANOSLEEP.SYNCS 0x989680 ;  /* 0x009896800000895d */ /* 0x004fea0003900000 */
[----:B------:R-:W2:Y:S02]  /*a610*/  @!P0 SYNCS.PHASECHK.TRANS64 P0, [R0+URZ], R2 ;  /* 0x00000002000085a7 */ /* 0x000ea400080010ff */
[----:B--2---:R-:W-:Y:S05]  /*a620*/  @!P0 BRA `(.L_x_203) ;  /* 0xfffffffc00f08947 */ /* 0x004fea000383ffff */
[----:B------:R-:W-:Y:S05]  /*a630*/  BRA `(.L_x_204) ;  /* 0xffffff9400207947 */ /* 0x000fea000383ffff */
.L_x_54:
[----:B------:R-:W-:-:S07]  /*a640*/  MOV R0, UR5 ;  /* 0x0000000500007c02 */ /* 0x000fce0008000f00 */
.L_x_205:
[----:B-1----:R1:W2:Y:S02]  /*a650*/  SYNCS.PHASECHK.TRANS64.TRYWAIT P0, [R0+URZ], R2 ;  /* 0x00000002000075a7 */ /* 0x0022a400080011ff */
[----:B--2---:R-:W-:Y:S05]  /*a660*/  @!P0 NANOSLEEP.SYNCS 0x989680 ;  /* 0x009896800000895d */ /* 0x004fea0003900000 */
[----:B------:R-:W2:Y:S02]  /*a670*/  @!P0 SYNCS.PHASECHK.TRANS64 P0, [R0+URZ], R2 ;  /* 0x00000002000085a7 */ /* 0x000ea400080010ff */
[----:B--2---:R-:W-:Y:S05]  /*a680*/  @!P0 BRA `(.L_x_205) ;  /* 0xfffffffc00f08947 */ /* 0x004fea000383ffff */
[----:B------:R-:W-:Y:S05]  /*a690*/  BRA `(.L_x_206) ;  /* 0xffffff9400307947 */ /* 0x000fea000383ffff */
.L_x_55:
[----:B------:R-:W-:-:S07]  /*a6a0*/  MOV R0, UR5 ;  /* 0x0000000500007c02 */ /* 0x000fce0008000f00 */
.L_x_207:
[----:B-1----:R1:W2:Y:S02]  /*a6b0*/  SYNCS.PHASECHK.TRANS64.TRYWAIT P0, [R0+URZ], R2 ;  /* 0x00000002000075a7 */ /* 0x0022a400080011ff */
[----:B--2---:R-:W-:Y:S05]  /*a6c0*/  @!P0 NANOSLEEP.SYNCS 0x989680 ;  /* 0x009896800000895d */ /* 0x004fea0003900000 */
[----:B------:R-:W2:Y:S02]  /*a6d0*/  @!P0 SYNCS.PHASECHK.TRANS64 P0, [R0+URZ], R2 ;  /* 0x00000002000085a7 */ /* 0x000ea400080010ff */
[----:B--2---:R-:W-:Y:S05]  /*a6e0*/  @!P0 BRA `(.L_x_207) ;  /* 0xfffffffc00f08947 */ /* 0x004fea000383ffff */
[----:B------:R-:W-:Y:S05]  /*a6f0*/  BRA `(.L_x_208) ;  /* 0xffffff9400407947 */ /* 0x000fea000383ffff */
.L_x_56:
[----:B------:R-:W-:-:S07]  /*a700*/  MOV R0, UR5 ;  /* 0x0000000500007c02 */ /* 0x000fce0008000f00 */
.L_x_209:
[----:B-1----:R1:W2:Y:S02]  /*a710*/  SYNCS.PHASECHK.TRANS64.TRYWAIT P0, [R0+URZ], R2 ;  /* 0x00000002000075a7 */ /* 0x0022a400080011ff */
[----:B--2---:R-:W-:Y:S05]  /*a720*/  @!P0 NANOSLEEP.SYNCS 0x989680 ;  /* 0x009896800000895d */ /* 0x004fea0003900000 */
[----:B------:R-:W2:Y:S02]  /*a730*/  @!P0 SYNCS.PHASECHK.TRANS64 P0, [R0+URZ], R2 ;  /* 0x00000002000085a7 */ /* 0x000ea400080010ff */
[----:B--2---:R-:W-:Y:S05]  /*a740*/  @!P0 BRA `(.L_x_209) ;  /* 0xfffffffc00f08947 */ /* 0x004fea000383ffff */
[----:B------:R-:W-:Y:S05]  /*a750*/  BRA `(.L_x_210) ;  /* 0xffffff9400507947 */ /* 0x000fea000383ffff */
.L_x_57:
[----:B------:R-:W-:-:S07]  /*a760*/  MOV R0, UR5 ;  /* 0x0000000500007c02 */ /* 0x000fce0008000f00 */
.L_x_211:
[----:B-1----:R1:W2:Y:S02]  /*a770*/  SYNCS.PHASECHK.TRANS64.TRYWAIT P0, [R0+URZ], R2 ;  /* 0x00000002000075a7 */ /* 0x0022a400080011ff */
[----:B--2---:R-:W-:Y:S05]  /*a780*/  @!P0 NANOSLEEP.SYNCS 0x989680 ;  /* 0x009896800000895d */ /* 0x004fea0003900000 */
[----:B------:R-:W2:Y:S02]  /*a790*/  @!P0 SYNCS.PHASECHK.TRANS64 P0, [R0+URZ], R2 ;  /* 0x00000002000085a7 */ /* 0x000ea400080010ff */
[----:B--2---:R-:W-:Y:S05]  /*a7a0*/  @!P0 BRA `(.L_x_211) ;  /* 0xfffffffc00f08947 */ /* 0x004fea000383ffff */
[----:B------:R-:W-:Y:S05]  /*a7b0*/  BRA `(.L_x_212) ;  /* 0xffffff9400607947 */ /* 0x000fea000383ffff */
.L_x_58:
[----:B------:R-:W-:-:S07]  /*a7c0*/  MOV R0, UR5 ;  /* 0x0000000500007c02 */ /* 0x000fce0008000f00 */
.L_x_213:
[----:B-1----:R1:W2:Y:S02]  /*a7d0*/  SYNCS.PHASECHK.TRANS64.TRYWAIT P0, [R0+URZ], R2 ;  /* 0x00000002000075a7 */ /* 0x0022a400080011ff */
[----:B--2---:R-:W-:Y:S05]  /*a7e0*/  @!P0 NANOSLEEP.SYNCS 0x989680 ;  /* 0x009896800000895d */ /* 0x004fea0003900000 */
[----:B------:R-:W2:Y:S02]  /*a7f0*/  @!P0 SYNCS.PHASECHK.TRANS64 P0, [R0+URZ], R2 ;  /* 0x00000002000085a7 */ /* 0x000ea400080010ff */
[----:B--2---:R-:W-:Y:S05]  /*a800*/  @!P0 BRA `(.L_x_213) ;  /* 0xfffffffc00f08947 */ /* 0x004fea000383ffff */
[----:B------:R-:W-:Y:S05]  /*a810*/  BRA `(.L_x_214) ;  /* 0xffffff9400707947 */ /* 0x000fea000383ffff */
.L_x_59:
[----:B------:R-:W-:-:S07]  /*a820*/  MOV R0, UR5 ;  /* 0x0000000500007c02 */ /* 0x000fce0008000f00 */
.L_x_215:
[----:B-1----:R1:W2:Y:S02]  /*a830*/  SYNCS.PHASECHK.TRANS64.TRYWAIT P0, [R0+URZ], R2 ;  /* 0x00000002000075a7 */ /* 0x0022a400080011ff */
[----:B--2---:R-:W-:Y:S05]  /*a840*/  @!P0 NANOSLEEP.SYNCS 0x989680 ;  /* 0x009896800000895d */ /* 0x004fea0003900000 */
[----:B------:R-:W2:Y:S02]  /*a850*/  @!P0 SYNCS.PHASECHK.TRANS64 P0, [R0+URZ], R2 ;  /* 0x00000002000085a7 */ /* 0x000ea400080010ff */
[----:B--2---:R-:W-:Y:S05]  /*a860*/  @!P0 BRA `(.L_x_215) ;  /* 0xfffffffc00f08947 */ /* 0x004fea000383ffff */
[----:B------:R-:W-:Y:S05]  /*a870*/  BRA `(.L_x_216) ;  /* 0xffffff9400807947 */ /* 0x000fea000383ffff */
.L_x_60:
[----:B------:R-:W-:-:S07]  /*a880*/  MOV R0, UR5 ;  /* 0x0000000500007c02 */ /* 0x000fce0008000f00 */
.L_x_217:
[----:B-1----:R1:W2:Y:S02]  /*a890*/  SYNCS.PHASECHK.TRANS64.TRYWAIT P0, [R0+URZ], R2 ;  /* 0x00000002000075a7 */ /* 0x0022a400080011ff */
[----:B--2---:R-:W-:Y:S05]  /*a8a0*/  @!P0 NANOSLEEP.SYNCS 0x989680 ;  /* 0x009896800000895d */ /* 0x004fea0003900000 */
[----:B------:R-:W2:Y:S02]  /*a8b0*/  @!P0 SYNCS.PHASECHK.TRANS64 P0, [R0+URZ], R2 ;  /* 0x00000002000085a7 */ /* 0x000ea400080010ff */
[----:B--2---:R-:W-:Y:S05]  /*a8c0*/  @!P0 BRA `(.L_x_217) ;  /* 0xfffffffc00f08947 */ /* 0x004fea000383ffff */
[----:B------:R-:W-:Y:S05]  /*a8d0*/  BRA `(.L_x_218) ;  /* 0xffffff9400907947 */ /* 0x000fea000383ffff */
.L_x_61:
[----:B------:R-:W-:-:S07]  /*a8e0*/  MOV R0, UR5 ;  /* 0x0000000500007c02 */ /* 0x000fce0008000f00 */
.L_x_219:
[----:B-1----:R1:W2:Y:S02]  /*a8f0*/  SYNCS.PHASECHK.TRANS64.TRYWAIT P0, [R0+URZ], R2 ;  /* 0x00000002000075a7 */ /* 0x0022a400080011ff */
[----:B--2---:R-:W-:Y:S05]  /*a900*/  @!P0 NANOSLEEP.SYNCS 0x989680 ;  /* 0x009896800000895d */ /* 0x004fea0003900000 */
[----:B------:R-:W2:Y:S02]  /*a910*/  @!P0 SYNCS.PHASECHK.TRANS64 P0, [R0+URZ], R2 ;  /* 0x00000002000085a7 */ /* 0x000ea400080010ff */
[----:B--2---:R-:W-:Y:S05]  /*a920*/  @!P0 BRA `(.L_x_219) ;  /* 0xfffffffc00f08947 */ /* 0x004fea000383ffff */
[----:B------:R-:W-:Y:S05]  /*a930*/  BRA `(.L_x_220) ;  /* 0xffffff9400a07947 */ /* 0x000fea000383ffff */
.L_x_62:
[----:B------:R-:W-:-:S07]  /*a940*/  MOV R0, UR5 ;  /* 0x0000000500007c02 */ /* 0x000fce0008000f00 */
.L_x_221:
[----:B-1----:R1:W2:Y:S02]  /*a950*/  SYNCS.PHASECHK.TRANS64.TRYWAIT P0, [R0+URZ], R2 ;  /* 0x00000002000075a7 */ /* 0x0022a400080011ff */
[----:B--2---:R-:W-:Y:S05]  /*a960*/  @!P0 NANOSLEEP.SYNCS 0x989680 ;  /* 0x009896800000895d */ /* 0x004fea0003900000 */
[----:B------:R-:W2:Y:S02]  /*a970*/  @!P0 SYNCS.PHASECHK.TRANS64 P0, [R0+URZ], R2 ;  /* 0x00000002000085a7 */ /* 0x000ea400080010ff */
[----:B--2---:R-:W-:Y:S05]  /*a980*/  @!P0 BRA `(.L_x_221) ;  /* 0xfffffffc00f08947 */ /* 0x004fea000383ffff */
[----:B------:R-:W-:Y:S05]  /*a990*/  BRA `(.L_x_222) ;  /* 0xffffff9400b07947 */ /* 0x000fea000383ffff */
.L_x_63:
[----:B------:R-:W-:-:S07]  /*a9a0*/  MOV R0, UR5 ;  /* 0x0000000500007c02 */ /* 0x000fce0008000f00 */
.L_x_223:
[----:B-1----:R1:W2:Y:S02]  /*a9b0*/  SYNCS.PHASECHK.TRANS64.TRYWAIT P0, [R0+URZ], R2 ;  /* 0x00000002000075a7 */ /* 0x0022a400080011ff */
[----:B--2---:R-:W-:Y:S05]  /*a9c0*/  @!P0 NANOSLEEP.SYNCS 0x989680 ;  /* 0x009896800000895d */ /* 0x004fea0003900000 */
[----:B------:R-:W2:Y:S02]  /*a9d0*/  @!P0 SYNCS.PHASECHK.TRANS64 P0, [R0+URZ], R2 ;  /* 0x00000002000085a7 */ /* 0x000ea400080010ff */
[----:B--2---:R-:W-:Y:S05]  /*a9e0*/  @!P0 BRA `(.L_x_223) ;  /* 0xfffffffc00f08947 */ /* 0x004fea000383ffff */
[----:B------:R-:W-:Y:S05]  /*a9f0*/  BRA `(.L_x_224) ;  /* 0xffffff9400c07947 */ /* 0x000fea000383ffff */
.L_x_64:
[----:B------:R-:W-:-:S07]  /*aa00*/  MOV R0, UR5 ;  /* 0x0000000500007c02 */ /* 0x000fce0008000f00 */
.L_x_225:
[----:B-1----:R1:W2:Y:S02]  /*aa10*/  SYNCS.PHASECHK.TRANS64.TRYWAIT P0, [R0+URZ], R2 ;  /* 0x00000002000075a7 */ /* 0x0022a400080011ff */
[----:B--2---:R-:W-:Y:S05]  /*aa20*/  @!P0 NANOSLEEP.SYNCS 0x989680 ;  /* 0x009896800000895d */ /* 0x004fea0003900000 */
[----:B------:R-:W2:Y:S02]  /*aa30*/  @!P0 SYNCS.PHASECHK.TRANS64 P0, [R0+URZ], R2 ;  /* 0x00000002000085a7 */ /* 0x000ea400080010ff */
[----:B--2---:R-:W-:Y:S05]  /*aa40*/  @!P0 BRA `(.L_x_225) ;  /* 0xfffffffc00f08947 */ /* 0x004fea000383ffff */
[----:B------:R-:W-:Y:S05]  /*aa50*/  BRA `(.L_x_226) ;  /* 0xffffff9400d07947 */ /* 0x000fea000383ffff */
.L_x_65:
[----:B------:R-:W-:-:S07]  /*aa60*/  MOV R0, UR5 ;  /* 0x0000000500007c02 */ /* 0x000fce0008000f00 */
.L_x_227:
[----:B-1----:R1:W2:Y:S02]  /*aa70*/  SYNCS.PHASECHK.TRANS64.TRYWAIT P0, [R0+URZ], R2 ;  /* 0x00000002000075a7 */ /* 0x0022a400080011ff */
[----:B--2---:R-:W-:Y:S05]  /*aa80*/  @!P0 NANOSLEEP.SYNCS 0x989680 ;  /* 0x009896800000895d */ /* 0x004fea0003900000 */
[----:B------:R-:W2:Y:S02]  /*aa90*/  @!P0 SYNCS.PHASECHK.TRANS64 P0, [R0+URZ], R2 ;  /* 0x00000002000085a7 */ /* 0x000ea400080010ff */
[----:B--2---:R-:W-:Y:S05]  /*aaa0*/  @!P0 BRA `(.L_x_227) ;  /* 0xfffffffc00f08947 */ /* 0x004fea000383ffff */
[----:B------:R-:W-:Y:S05]  /*aab0*/  BRA `(.L_x_228) ;  /* 0xffffff9400e07947 */ /* 0x000fea000383ffff */
.L_x_66:
[----:B------:R-:W-:-:S07]  /*aac0*/  MOV R0, UR5 ;  /* 0x0000000500007c02 */ /* 0x000fce0008000f00 */
.L_x_229:
[----:B-1----:R1:W2:Y:S02]  /*aad0*/  SYNCS.PHASECHK.TRANS64.TRYWAIT P0, [R0+URZ], R2 ;  /* 0x00000002000075a7 */ /* 0x0022a400080011ff */
[----:B--2---:R-:W-:Y:S05]  /*aae0*/  @!P0 NANOSLEEP.SYNCS 0x989680 ;  /* 0x009896800000895d */ /* 0x004fea0003900000 */
[----:B------:R-:W2:Y:S02]  /*aaf0*/  @!P0 SYNCS.PHASECHK.TRANS64 P0, [R0+URZ], R2 ;  /* 0x00000002000085a7 */ /* 0x000ea400080010ff */
[----:B--2---:R-:W-:Y:S05]  /*ab00*/  @!P0 BRA `(.L_x_229) ;  /* 0xfffffffc00f08947 */ /* 0x004fea000383ffff */
[----:B------:R-:W-:Y:S05]  /*ab10*/  BRA `(.L_x_230) ;  /* 0xffffff9400f07947 */ /* 0x000fea000383ffff */
.L_x_67:
[----:B------:R-:W-:-:S07]  /*ab20*/  MOV R0, UR5 ;  /* 0x0000000500007c02 */ /* 0x000fce0008000f00 */
.L_x_231:
[----:B-1----:R1:W2:Y:S02]  /*ab30*/  SYNCS.PHASECHK.TRANS64.TRYWAIT P0, [R0+URZ], R2 ;  /* 0x00000002000075a7 */ /* 0x0022a400080011ff */
[----:B--2---:R-:W-:Y:S05]  /*ab40*/  @!P0 NANOSLEEP.SYNCS 0x989680 ;  /* 0x009896800000895d */ /* 0x004fea0003900000 */
[----:B------:R-:W2:Y:S02]  /*ab50*/  @!P0 SYNCS.PHASECHK.TRANS64 P0, [R0+URZ], R2 ;  /* 0x00000002000085a7 */ /* 0x000ea400080010ff */
[----:B--2---:R-:W-:Y:S05]  /*ab60*/  @!P0 BRA `(.L_x_231) ;  /* 0xfffffffc00f08947 */ /* 0x004fea000383ffff */
[----:B------:R-:W-:Y:S05]  /*ab70*/  BRA `(.L_x_232) ;  /* 0xffffff9800007947 */ /* 0x000fea000383ffff */
.L_x_68:
[----:B------:R-:W-:-:S07]  /*ab80*/  MOV R0, UR5 ;  /* 0x0000000500007c02 */ /* 0x000fce0008000f00 */
.L_x_233:
[----:B-1----:R1:W2:Y:S02]  /*ab90*/  SYNCS.PHASECHK.TRANS64.TRYWAIT P0, [R0+URZ], R2 ;  /* 0x00000002000075a7 */ /* 0x0022a400080011ff */
[----:B--2---:R-:W-:Y:S05]  /*aba0*/  @!P0 NANOSLEEP.SYNCS 0x989680 ;  /* 0x009896800000895d */ /* 0x004fea0003900000 */
[----:B------:R-:W2:Y:S02]  /*abb0*/  @!P0 SYNCS.PHASECHK.TRANS64 P0, [R0+URZ], R2 ;  /* 0x00000002000085a7 */ /* 0x000ea400080010ff */
[----:B--2---:R-:W-:Y:S05]  /*abc0*/  @!P0 BRA `(.L_x_233) ;  /* 0xfffffffc00f08947 */ /* 0x004fea000383ffff */
[----:B------:R-:W-:Y:S05]  /*abd0*/  BRA `(.L_x_234) ;  /* 0xffffff9800107947 */ /* 0x000fea000383ffff */
.L_x_69:
[----:B------:R-:W-:-:S07]  /*abe0*/  MOV R0, UR5 ;  /* 0x0000000500007c02 */ /* 0x000fce0008000f00 */
.L_x_235:
[----:B-1----:R1:W2:Y:S02]  /*abf0*/  SYNCS.PHASECHK.TRANS64.TRYWAIT P0, [R0+URZ], R2 ;  /* 0x00000002000075a7 */ /* 0x0022a400080011ff */
[----:B--2---:R-:W-:Y:S05]  /*ac00*/  @!P0 NANOSLEEP.SYNCS 0x989680 ;  /* 0x009896800000895d */ /* 0x004fea0003900000 */
[----:B------:R-:W2:Y:S02]  /*ac10*/  @!P0 SYNCS.PHASECHK.TRANS64 P0, [R0+URZ], R2 ;  /* 0x00000002000085a7 */ /* 0x000ea400080010ff */
[----:B--2---:R-:W-:Y:S05]  /*ac20*/  @!P0 BRA `(.L_x_235) ;  /* 0xfffffffc00f08947 */ /* 0x004fea000383ffff */
[----:B------:R-:W-:Y:S05]  /*ac30*/  BRA `(.L_x_236) ;  /* 0xffffff9800207947 */ /* 0x000fea000383ffff */
.L_x_70:
[----:B------:R-:W-:-:S07]  /*ac40*/  MOV R0, UR5 ;  /* 0x0000000500007c02 */ /* 0x000fce0008000f00 */
.L_x_237:
[----:B-1----:R1:W2:Y:S02]  /*ac50*/  SYNCS.PHASECHK.TRANS64.TRYWAIT P0, [R0+URZ], R2 ;  /* 0x00000002000075a7 */ /* 0x0022a400080011ff */
[----:B--2---:R-:W-:Y:S05]  /*ac60*/  @!P0 NANOSLEEP.SYNCS 0x989680 ;  /* 0x009896800000895d */ /* 0x004fea0003900000 */
[----:B------:R-:W2:Y:S02]  /*ac70*/  @!P0 SYNCS.PHASECHK.TRANS64 P0, [R0+URZ], R2 ;  /* 0x00000002000085a7 */ /* 0x000ea400080010ff */
[----:B--2---:R-:W-:Y:S05]  /*ac80*/  @!P0 BRA `(.L_x_237) ;  /* 0xfffffffc00f08947 */ /* 0x004fea000383ffff */
[----:B------:R-:W-:Y:S05]  /*ac90*/  BRA `(.L_x_238) ;  /* 0xffffff9800307947 */ /* 0x000fea000383ffff */
.L_x_71:
[----:B------:R-:W-:-:S07]  /*aca0*/  MOV R0, UR5 ;  /* 0x0000000500007c02 */ /* 0x000fce0008000f00 */
.L_x_239:
[----:B-1----:R1:W2:Y:S02]  /*acb0*/  SYNCS.PHASECHK.TRANS64.TRYWAIT P0, [R0+URZ], R2 ;  /* 0x00000002000075a7 */ /* 0x0022a400080011ff */
[----:B--2---:R-:W-:Y:S05]  /*acc0*/  @!P0 NANOSLEEP.SYNCS 0x989680 ;  /* 0x009896800000895d */ /* 0x004fea0003900000 */
[----:B------:R-:W2:Y:S02]  /*acd0*/  @!P0 SYNCS.PHASECHK.TRANS64 P0, [R0+URZ], R2 ;  /* 0x00000002000085a7 */ /* 0x000ea400080010ff */
[----:B--2---:R-:W-:Y:S05]  /*ace0*/  @!P0 BRA `(.L_x_239) ;  /* 0xfffffffc00f08947 */ /* 0x004fea000383ffff */
[----:B------:R-:W-:Y:S05]  /*acf0*/  BRA `(.L_x_240) ;  /* 0xffffff9800407947 */ /* 0x000fea000383ffff */
.L_x_72:
[----:B------:R-:W-:-:S07]  /*ad00*/  MOV R0, UR5 ;  /* 0x0000000500007c02 */ /* 0x000fce0008000f00 */
.L_x_241:
[----:B-1----:R1:W2:Y:S02]  /*ad10*/  SYNCS.PHASECHK.TRANS64.TRYWAIT P0, [R0+URZ], R2 ;  /* 0x00000002000075a7 */ /* 0x0022a400080011ff */
[----:B--2---:R-:W-:Y:S05]  /*ad20*/  @!P0 NANOSLEEP.SYNCS 0x989680 ;  /* 0x009896800000895d */ /* 0x004fea0003900000 */
[----:B------:R-:W2:Y:S02]  /*ad30*/  @!P0 SYNCS.PHASECHK.TRANS64 P0, [R0+URZ], R2 ;  /* 0x00000002000085a7 */ /* 0x000ea400080010ff */
[----:B--2---:R-:W-:Y:S05]  /*ad40*/  @!P0 BRA `(.L_x_241) ;  /* 0xfffffffc00f08947 */ /* 0x004fea000383ffff */
[----:B------:R-:W-:Y:S05]  /*ad50*/  BRA `(.L_x_242) ;  /* 0xffffff9800507947 */ /* 0x000fea000383ffff */
.L_x_73:
[----:B------:R-:W-:-:S07]  /*ad60*/  MOV R0, UR5 ;  /* 0x0000000500007c02 */ /* 0x000fce0008000f00 */
.L_x_243:
[----:B-1----:R1:W2:Y:S02]  /*ad70*/  SYNCS.PHASECHK.TRANS64.TRYWAIT P0, [R0+URZ], R2 ;  /* 0x00000002000075a7 */ /* 0x0022a400080011ff */
[----:B--2---:R-:W-:Y:S05]  /*ad80*/  @!P0 NANOSLEEP.SYNCS 0x989680 ;  /* 0x009896800000895d */ /* 0x004fea0003900000 */
[----:B------:R-:W2:Y:S02]  /*ad90*/  @!P0 SYNCS.PHASECHK.TRANS64 P0, [R0+URZ], R2 ;  /* 0x00000002000085a7 */ /* 0x000ea400080010ff */
[----:B--2---:R-:W-:Y:S05]  /*ada0*/  @!P0 BRA `(.L_x_243) ;  /* 0xfffffffc00f08947 */ /* 0x004fea000383ffff */
[----:B------:R-:W-:Y:S05]  /*adb0*/  BRA `(.L_x_244) ;  /* 0xffffff9800607947 */ /* 0x000fea000383ffff */
.L_x_74:
[----:B------:R-:W-:-:S07]  /*adc0*/  MOV R0, UR5 ;  /* 0x0000000500007c02 */ /* 0x000fce0008000f00 */
.L_x_245:
[----:B-1----:R1:W2:Y:S02]  /*add0*/  SYNCS.PHASECHK.TRANS64.TRYWAIT P0, [R0+URZ], R2 ;  /* 0x00000002000075a7 */ /* 0x0022a400080011ff */
[----:B--2---:R-:W-:Y:S05]  /*ade0*/  @!P0 NANOSLEEP.SYNCS 0x989680 ;  /* 0x009896800000895d */ /* 0x004fea0003900000 */
[----:B------:R-:W2:Y:S02]  /*adf0*/  @!P0 SYNCS.PHASECHK.TRANS64 P0, [R0+URZ], R2 ;  /* 0x00000002000085a7 */ /* 0x000ea400080010ff */
[----:B--2---:R-:W-:Y:S05]  /*ae00*/  @!P0 BRA `(.L_x_245) ;  /* 0xfffffffc00f08947 */ /* 0x004fea000383ffff */
[----:B------:R-:W-:Y:S05]  /*ae10*/  BRA `(.L_x_246) ;  /* 0xffffff9800707947 */ /* 0x000fea000383ffff */
.L_x_75:
[----:B------:R-:W-:-:S07]  /*ae20*/  MOV R0, UR5 ;  /* 0x0000000500007c02 */ /* 0x000fce0008000f00 */
.L_x_247:
[----:B-1----:R1:W2:Y:S02]  /*ae30*/  SYNCS.PHASECHK.TRANS64.TRYWAIT P0, [R0+URZ], R2 ;  /* 0x00000002000075a7 */ /* 0x0022a400080011ff */
[----:B--2---:R-:W-:Y:S05]  /*ae40*/  @!P0 NANOSLEEP.SYNCS 0x989680 ;  /* 0x009896800000895d */ /* 0x004fea0003900000 */
[----:B------:R-:W2:Y:S02]  /*ae50*/  @!P0 SYNCS.PHASECHK.TRANS64 P0, [R0+URZ], R2 ;  /* 0x00000002000085a7 */ /* 0x000ea400080010ff */
[----:B--2---:R-:W-:Y:S05]  /*ae60*/  @!P0 BRA `(.L_x_247) ;  /* 0xfffffffc00f08947 */ /* 0x004fea000383ffff */
[----:B------:R-:W-:Y:S05]  /*ae70*/  BRA `(.L_x_248) ;  /* 0xffffff9800807947 */ /* 0x000fea000383ffff */
.L_x_76:
[----:B------:R-:W-:-:S07]  /*ae80*/  MOV R0, UR5 ;  /* 0x0000000500007c02 */ /* 0x000fce0008000f00 */
.L_x_249:
[----:B-1----:R1:W2:Y:S02]  /*ae90*/  SYNCS.PHASECHK.TRANS64.TRYWAIT P0, [R0+URZ], R2 ;  /* 0x00000002000075a7 */ /* 0x0022a400080011ff */
[----:B--2---:R-:W-:Y:S05]  /*aea0*/  @!P0 NANOSLEEP.SYNCS 0x989680 ;  /* 0x009896800000895d */ /* 0x004fea0003900000 */
[----:B------:R-:W2:Y:S02]  /*aeb0*/  @!P0 SYNCS.PHASECHK.TRANS64 P0, [R0+URZ], R2 ;  /* 0x00000002000085a7 */ /* 0x000ea400080010ff */
[----:B--2---:R-:W-:Y:S05]  /*aec0*/  @!P0 BRA `(.L_x_249) ;  /* 0xfffffffc00f08947 */ /* 0x004fea000383ffff */
[----:B------:R-:W-:Y:S05]  /*aed0*/  BRA `(.L_x_250) ;  /* 0xffffff9800907947 */ /* 0x000fea000383ffff */
.L_x_77:
[----:B------:R-:W-:-:S07]  /*aee0*/  MOV R0, UR5 ;  /* 0x0000000500007c02 */ /* 0x000fce0008000f00 */
.L_x_251:
[----:B-1----:R1:W2:Y:S02]  /*aef0*/  SYNCS.PHASECHK.TRANS64.TRYWAIT P0, [R0+URZ], R2 ;  /* 0x00000002000075a7 */ /* 0x0022a400080011ff */
[----:B--2---:R-:W-:Y:S05]  /*af00*/  @!P0 NANOSLEEP.SYNCS 0x989680 ;  /* 0x009896800000895d */ /* 0x004fea0003900000 */
[----:B------:R-:W2:Y:S02]  /*af10*/  @!P0 SYNCS.PHASECHK.TRANS64 P0, [R0+URZ], R2 ;  /* 0x00000002000085a7 */ /* 0x000ea400080010ff */
[----:B--2---:R-:W-:Y:S05]  /*af20*/  @!P0 BRA `(.L_x_251) ;  /* 0xfffffffc00f08947 */ /* 0x004fea000383ffff */
[----:B------:R-:W-:Y:S05]  /*af30*/  BRA `(.L_x_252) ;  /* 0xffffff9800a07947 */ /* 0x000fea000383ffff */
.L_x_78:
[----:B------:R-:W-:-:S07]  /*af40*/  MOV R0, UR5 ;  /* 0x0000000500007c02 */ /* 0x000fce0008000f00 */
.L_x_253:
[----:B-1----:R1:W2:Y:S02]  /*af50*/  SYNCS.PHASECHK.TRANS64.TRYWAIT P0, [R0+URZ], R2 ;  /* 0x00000002000075a7 */ /* 0x0022a400080011ff */
[----:B--2---:R-:W-:Y:S05]  /*af60*/  @!P0 NANOSLEEP.SYNCS 0x989680 ;  /* 0x009896800000895d */ /* 0x004fea0003900000 */
[----:B------:R-:W2:Y:S02]  /*af70*/  @!P0 SYNCS.PHASECHK.TRANS64 P0, [R0+URZ], R2 ;  /* 0x00000002000085a7 */ /* 0x000ea400080010ff */
[----:B--2---:R-:W-:Y:S05]  /*af80*/  @!P0 BRA `(.L_x_253) ;  /* 0xfffffffc00f08947 */ /* 0x004fea000383ffff */
[----:B------:R-:W-:Y:S05]  /*af90*/  BRA `(.L_x_254) ;  /* 0xffffff9800b07947 */ /* 0x000fea000383ffff */
.L_x_79:
[----:B------:R-:W-:-:S07]  /*afa0*/  MOV R0, UR5 ;  /* 0x0000000500007c02 */ /* 0x000fce0008000f00 */
.L_x_255:
[----:B-1----:R1:W2:Y:S02]  /*afb0*/  SYNCS.PHASECHK.TRANS64.TRYWAIT P0, [R0+URZ], R2 ;  /* 0x00000002000075a7 */ /* 0x0022a400080011ff */
[----:B--2---:R-:W-:Y:S05]  /*afc0*/  @!P0 NANOSLEEP.SYNCS 0x989680 ;  /* 0x009896800000895d */ /* 0x004fea0003900000 */
[----:B------:R-:W2:Y:S02]  /*afd0*/  @!P0 SYNCS.PHASECHK.TRANS64 P0, [R0+URZ], R2 ;  /* 0x00000002000085a7 */ /* 0x000ea400080010ff */
[----:B--2---:R-:W-:Y:S05]  /*afe0*/  @!P0 BRA `(.L_x_255) ;  /* 0xfffffffc00f08947 */ /* 0x004fea000383ffff */
[----:B------:R-:W-:Y:S05]  /*aff0*/  BRA `(.L_x_256) ;  /* 0xffffff9800c07947 */ /* 0x000fea000383ffff */
.L_x_80:
[----:B------:R-:W-:-:S07]  /*b000*/  MOV R0, UR5 ;  /* 0x0000000500007c02 */ /* 0x000fce0008000f00 */
.L_x_257:
[----:B-1----:R1:W2:Y:S02]  /*b010*/  SYNCS.PHASECHK.TRANS64.TRYWAIT P0, [R0+URZ], R2 ;  /* 0x00000002000075a7 */ /* 0x0022a400080011ff */
[----:B--2---:R-:W-:Y:S05]  /*b020*/  @!P0 NANOSLEEP.SYNCS 0x989680 ;  /* 0x009896800000895d */ /* 0x004fea0003900000 */
[----:B------:R-:W2:Y:S02]  /*b030*/  @!P0 SYNCS.PHASECHK.TRANS64 P0, [R0+URZ], R2 ;  /* 0x00000002000085a7 */ /* 0x000ea400080010ff */
[----:B--2---:R-:W-:Y:S05]  /*b040*/  @!P0 BRA `(.L_x_257) ;  /* 0xfffffffc00f08947 */ /* 0x004fea000383ffff */
[----:B------:R-:W-:Y:S05]  /*b050*/  BRA `(.L_x_258) ;  /* 0xffffff9800d07947 */ /* 0x000fea000383ffff */
.L_x_81:
[----:B------:R-:W-:-:S07]  /*b060*/  MOV R0, UR5 ;  /* 0x0000000500007c02 */ /* 0x000fce0008000f00 */
.L_x_259:
[----:B-1----:R1:W2:Y:S02]  /*b070*/  SYNCS.PHASECHK.TRANS64.TRYWAIT P0, [R0+URZ], R2 ;  /* 0x00000002000075a7 */ /* 0x0022a400080011ff */
[----:B--2---:R-:W-:Y:S05]  /*b080*/  @!P0 NANOSLEEP.SYNCS 0x989680 ;  /* 0x009896800000895d */ /* 0x004fea0003900000 */
[----:B------:R-:W2:Y:S02]  /*b090*/  @!P0 SYNCS.PHASECHK.TRANS64 P0, [R0+URZ], R2 ;  /* 0x00000002000085a7 */ /* 0x000ea400080010ff */
[----:B--2---:R-:W-:Y:S05]  /*b0a0*/  @!P0 BRA `(.L_x_259) ;  /* 0xfffffffc00f08947 */ /* 0x004fea000383ffff */
[----:B------:R-:W-:Y:S05]  /*b0b0*/  BRA `(.L_x_260) ;  /* 0xffffff9800e07947 */ /* 0x000fea000383ffff */
.L_x_82:
[----:B------:R-:W-:-:S07]  /*b0c0*/  MOV R0, UR5 ;  /* 0x0000000500007c02 */ /* 0x000fce0008000f00 */
.L_x_261:
[----:B-1----:R1:W2:Y:S02]  /*b0d0*/  SYNCS.PHASECHK.TRANS64.TRYWAIT P0, [R0+URZ], R2 ;  /* 0x00000002000075a7 */ /* 0x0022a400080011ff */
[----:B--2---:R-:W-:Y:S05]  /*b0e0*/  @!P0 NANOSLEEP.SYNCS 0x989680 ;  /* 0x009896800000895d */ /* 0x004fea0003900000 */
[----:B------:R-:W2:Y:S02]  /*b0f0*/  @!P0 SYNCS.PHASECHK.TRANS64 P0, [R0+URZ], R2 ;  /* 0x00000002000085a7 */ /* 0x000ea400080010ff */
[----:B--2---:R-:W-:Y:S05]  /*b100*/  @!P0 BRA `(.L_x_261) ;  /* 0xfffffffc00f08947 */ /* 0x004fea000383ffff */
[----:B------:R-:W-:Y:S05]  /*b110*/  BRA `(.L_x_262) ;  /* 0xffffff9800f07947 */ /* 0x000fea000383ffff */
.L_x_83:
[----:B------:R-:W-:-:S07]  /*b120*/  MOV R0, UR5 ;  /* 0x0000000500007c02 */ /* 0x000fce0008000f00 */
.L_x_263:
[----:B-1----:R1:W2:Y:S02]  /*b130*/  SYNCS.PHASECHK.TRANS64.TRYWAIT P0, [R0+URZ], R2 ;  /* 0x00000002000075a7 */ /* 0x0022a400080011ff */
[----:B--2---:R-:W-:Y:S05]  /*b140*/  @!P0 NANOSLEEP.SYNCS 0x989680 ;  /* 0x009896800000895d */ /* 0x004fea0003900000 */
[----:B------:R-:W2:Y:S02]  /*b150*/  @!P0 SYNCS.PHASECHK.TRANS64 P0, [R0+URZ], R2 ;  /* 0x00000002000085a7 */ /* 0x000ea400080010ff */
[----:B--2---:R-:W-:Y:S05]  /*b160*/  @!P0 BRA `(.L_x_263) ;  /* 0xfffffffc00f08947 */ /* 0x004fea000383ffff */
[----:B------:R-:W-:Y:S05]  /*b170*/  BRA `(.L_x_264) ;  /* 0xffffff9c00007947 */ /* 0x000fea000383ffff */
.L_x_84:
[----:B------:R-:W-:-:S07]  /*b180*/  MOV R0, UR5 ;  /* 0x0000000500007c02 */ /* 0x000fce0008000f00 */
.L_x_265:
[----:B-1----:R1:W2:Y:S02]  /*b190*/  SYNCS.PHASECHK.TRANS64.TRYWAIT P0, [R0+URZ], R2 ;  /* 0x00000002000075a7 */ /* 0x0022a400080011ff */
[----:B--2---:R-:W-:Y:S05]  /*b1a0*/  @!P0 NANOSLEEP.SYNCS 0x989680 ;  /* 0x009896800000895d */ /* 0x004fea0003900000 */
[----:B------:R-:W2:Y:S02]  /*b1b0*/  @!P0 SYNCS.PHASECHK.TRANS64 P0, [R0+URZ], R2 ;  /* 0x00000002000085a7 */ /* 0x000ea400080010ff */
[----:B--2---:R-:W-:Y:S05]  /*b1c0*/  @!P0 BRA `(.L_x_265) ;  /* 0xfffffffc00f08947 */ /* 0x004fea000383ffff */
[----:B------:R-:W-:Y:S05]  /*b1d0*/  BRA `(.L_x_266) ;  /* 0xffffff9c00107947 */ /* 0x000fea000383ffff */
.L_x_85:
[----:B------:R-:W-:-:S07]  /*b1e0*/  MOV R0, UR5 ;  /* 0x0000000500007c02 */ /* 0x000fce0008000f00 */
.L_x_267:
[----:B-1----:R1:W2:Y:S02]  /*b1f0*/  SYNCS.PHASECHK.TRANS64.TRYWAIT P0, [R0+URZ], R2 ;  /* 0x00000002000075a7 */ /* 0x0022a400080011ff */
[----:B--2---:R-:W-:Y:S05]  /*b200*/  @!P0 NANOSLEEP.SYNCS 0x989680 ;  /* 0x009896800000895d */ /* 0x004fea0003900000 */
[----:B------:R-:W2:Y:S02]  /*b210*/  @!P0 SYNCS.PHASECHK.TRANS64 P0, [R0+URZ], R2 ;  /* 0x00000002000085a7 */ /* 0x000ea400080010ff */
[----:B--2---:R-:W-:Y:S05]  /*b220*/  @!P0 BRA `(.L_x_267) ;  /* 0xfffffffc00f08947 */ /* 0x004fea000383ffff */
[----:B------:R-:W-:Y:S05]  /*b230*/  BRA `(.L_x_268) ;  /* 0xffffff9c00207947 */ /* 0x000fea000383ffff */
.L_x_86:
[----:B------:R-:W-:-:S07]  /*b240*/  MOV R0, UR5 ;  /* 0x0000000500007c02 */ /* 0x000fce0008000f00 */
.L_x_269:
[----:B-1----:R1:W2:Y:S02]  /*b250*/  SYNCS.PHASECHK.TRANS64.TRYWAIT P0, [R0+URZ], R2 ;  /* 0x00000002000075a7 */ /* 0x0022a400080011ff */
[----:B--2---:R-:W-:Y:S05]  /*b260*/  @!P0 NANOSLEEP.SYNCS 0x989680 ;  /* 0x009896800000895d */ /* 0x004fea0003900000 */
[----:B------:R-:W2:Y:S02]  /*b270*/  @!P0 SYNCS.PHASECHK.TRANS64 P0, [R0+URZ], R2 ;  /* 0x00000002000085a7 */ /* 0x000ea400080010ff */
[----:B--2---:R-:W-:Y:S05]  /*b280*/  @!P0 BRA `(.L_x_269) ;  /* 0xfffffffc00f08947 */ /* 0x004fea000383ffff */
[----:B------:R-:W-:Y:S05]  /*b290*/  BRA `(.L_x_270) ;  /* 0xffffff9c00307947 */ /* 0x000fea000383ffff */
.L_x_87:
[----:B------:R-:W-:-:S07]  /*b2a0*/  MOV R0, UR5 ;  /* 0x0000000500007c02 */ /* 0x000fce0008000f00 */
.L_x_271:
[----:B-1----:R1:W2:Y:S02]  /*b2b0*/  SYNCS.PHASECHK.TRANS64.TRYWAIT P0, [R0+URZ], R2 ;  /* 0x00000002000075a7 */ /* 0x0022a400080011ff */
[----:B--2---:R-:W-:Y:S05]  /*b2c0*/  @!P0 NANOSLEEP.SYNCS 0x989680 ;  /* 0x009896800000895d */ /* 0x004fea0003900000 */
[----:B------:R-:W2:Y:S02]  /*b2d0*/  @!P0 SYNCS.PHASECHK.TRANS64 P0, [R0+URZ], R2 ;  /* 0x00000002000085a7 */ /* 0x000ea400080010ff */
[----:B--2---:R-:W-:Y:S05]  /*b2e0*/  @!P0 BRA `(.L_x_271) ;  /* 0xfffffffc00f08947 */ /* 0x004fea000383ffff */
[----:B------:R-:W-:Y:S05]  /*b2f0*/  BRA `(.L_x_272) ;  /* 0xffffff9c00407947 */ /* 0x000fea000383ffff */
.L_x_88:
[----:B------:R-:W-:-:S07]  /*b300*/  MOV R0, UR5 ;  /* 0x0000000500007c02 */ /* 0x000fce0008000f00 */
.L_x_273:
[----:B-1----:R1:W2:Y:S02]  /*b310*/  SYNCS.PHASECHK.TRANS64.TRYWAIT P0, [R0+URZ], R2 ;  /* 0x00000002000075a7 */ /* 0x0022a400080011ff */
[----:B--2---:R-:W-:Y:S05]  /*b320*/  @!P0 NANOSLEEP.SYNCS 0x989680 ;  /* 0x009896800000895d */ /* 0x004fea0003900000 */
[----:B------:R-:W2:Y:S02]  /*b330*/  @!P0 SYNCS.PHASECHK.TRANS64 P0, [R0+URZ], R2 ;  /* 0x00000002000085a7 */ /* 0x000ea400080010ff */
[----:B--2---:R-:W-:Y:S05]  /*b340*/  @!P0 BRA `(.L_x_273) ;  /* 0xfffffffc00f08947 */ /* 0x004fea000383ffff */
[----:B------:R-:W-:Y:S05]  /*b350*/  BRA `(.L_x_274) ;  /* 0xffffff9c00507947 */ /* 0x000fea000383ffff */
.L_x_89:
[----:B------:R-:W-:-:S07]  /*b360*/  MOV R0, UR5 ;  /* 0x0000000500007c02 */ /* 0x000fce0008000f00 */
.L_x_275:
[----:B-1----:R1:W2:Y:S02]  /*b370*/  SYNCS.PHASECHK.TRANS64.TRYWAIT P0, [R0+URZ], R2 ;  /* 0x00000002000075a7 */ /* 0x0022a400080011ff */
[----:B--2---:R-:W-:Y:S05]  /*b380*/  @!P0 NANOSLEEP.SYNCS 0x989680 ;  /* 0x009896800000895d */ /* 0x004fea0003900000 */
[----:B------:R-:W2:Y:S02]  /*b390*/  @!P0 SYNCS.PHASECHK.TRANS64 P0, [R0+URZ], R2 ;  /* 0x00000002000085a7 */ /* 0x000ea400080010ff */
[----:B--2---:R-:W-:Y:S05]  /*b3a0*/  @!P0 BRA `(.L_x_275) ;  /* 0xfffffffc00f08947 */ /* 0x004fea000383ffff */
[----:B------:R-:W-:Y:S05]  /*b3b0*/  BRA `(.L_x_276) ;  /* 0xffffff9c00607947 */ /* 0x000fea000383ffff */
.L_x_90:
[----:B------:R-:W-:-:S07]  /*b3c0*/  MOV R0, UR5 ;  /* 0x0000000500007c02 */ /* 0x000fce0008000f00 */
.L_x_277:
[----:B-1----:R1:W2:Y:S02]  /*b3d0*/  SYNCS.PHASECHK.TRANS64.TRYWAIT P0, [R0+URZ], R2 ;  /* 0x00000002000075a7 */ /* 0x0022a400080011ff */
[----:B--2---:R-:W-:Y:S05]  /*b3e0*/  @!P0 NANOSLEEP.SYNCS 0x989680 ;  /* 0x009896800000895d */ /* 0x004fea0003900000 */
[----:B------:R-:W2:Y:S02]  /*b3f0*/  @!P0 SYNCS.PHASECHK.TRANS64 P0, [R0+URZ], R2 ;  /* 0x00000002000085a7 */ /* 0x000ea400080010ff */
[----:B--2---:R-:W-:Y:S05]  /*b400*/  @!P0 BRA `(.L_x_277) ;  /* 0xfffffffc00f08947 */ /* 0x004fea000383ffff */
[----:B------:R-:W-:Y:S05]  /*b410*/  BRA `(.L_x_278) ;  /* 0xffffff9c00707947 */ /* 0x000fea000383ffff */
.L_x_91:
[----:B------:R-:W-:-:S07]  /*b420*/  MOV R0, UR5 ;  /* 0x0000000500007c02 */ /* 0x000fce0008000f00 */
.L_x_279:
[----:B-1----:R1:W2:Y:S02]  /*b430*/  SYNCS.PHASECHK.TRANS64.TRYWAIT P0, [R0+URZ], R2 ;  /* 0x00000002000075a7 */ /* 0x0022a400080011ff */
[----:B--2---:R-:W-:Y:S05]  /*b440*/  @!P0 NANOSLEEP.SYNCS 0x989680 ;  /* 0x009896800000895d */ /* 0x004fea0003900000 */
[----:B------:R-:W2:Y:S02]  /*b450*/  @!P0 SYNCS.PHASECHK.TRANS64 P0, [R0+URZ], R2 ;  /* 0x00000002000085a7 */ /* 0x000ea400080010ff */
[----:B--2---:R-:W-:Y:S05]  /*b460*/  @!P0 BRA `(.L_x_279) ;  /* 0xfffffffc00f08947 */ /* 0x004fea000383ffff */
[----:B------:R-:W-:Y:S05]  /*b470*/  BRA `(.L_x_280) ;  /* 0xffffff9c00807947 */ /* 0x000fea000383ffff */
.L_x_92:
[----:B------:R-:W-:-:S07]  /*b480*/  MOV R0, UR5 ;  /* 0x0000000500007c02 */ /* 0x000fce0008000f00 */
.L_x_281:
[----:B-1----:R1:W2:Y:S02]  /*b490*/  SYNCS.PHASECHK.TRANS64.TRYWAIT P0, [R0+URZ], R2 ;  /* 0x00000002000075a7 */ /* 0x0022a400080011ff */
[----:B--2---:R-:W-:Y:S05]  /*b4a0*/  @!P0 NANOSLEEP.SYNCS 0x989680 ;  /* 0x009896800000895d */ /* 0x004fea0003900000 */
[----:B------:R-:W2:Y:S02]  /*b4b0*/  @!P0 SYNCS.PHASECHK.TRANS64 P0, [R0+URZ], R2 ;  /* 0x00000002000085a7 */ /* 0x000ea400080010ff */
[----:B--2---:R-:W-:Y:S05]  /*b4c0*/  @!P0 BRA `(.L_x_281) ;  /* 0xfffffffc00f08947 */ /* 0x004fea000383ffff */
[----:B------:R-:W-:Y:S05]  /*b4d0*/  BRA `(.L_x_282) ;  /* 0xffffff9c00907947 */ /* 0x000fea000383ffff */
.L_x_93:
[----:B------:R-:W-:-:S07]  /*b4e0*/  MOV R0, UR5 ;  /* 0x0000000500007c02 */ /* 0x000fce0008000f00 */
.L_x_283:
[----:B-1----:R1:W2:Y:S02]  /*b4f0*/  SYNCS.PHASECHK.TRANS64.TRYWAIT P0, [R0+URZ], R2 ;  /* 0x00000002000075a7 */ /* 0x0022a400080011ff */
[----:B--2---:R-:W-:Y:S05]  /*b500*/  @!P0 NANOSLEEP.SYNCS 0x989680 ;  /* 0x009896800000895d */ /* 0x004fea0003900000 */
[----:B------:R-:W2:Y:S02]  /*b510*/  @!P0 SYNCS.PHASECHK.TRANS64 P0, [R0+URZ], R2 ;  /* 0x00000002000085a7 */ /* 0x000ea400080010ff */
[----:B--2---:R-:W-:Y:S05]  /*b520*/  @!P0 BRA `(.L_x_283) ;  /* 0xfffffffc00f08947 */ /* 0x004fea000383ffff */
[----:B------:R-:W-:Y:S05]  /*b530*/  BRA `(.L_x_284) ;  /* 0xffffff9c00a07947 */ /* 0x000fea000383ffff */
.L_x_94:
[----:B------:R-:W-:-:S07]  /*b540*/  MOV R0, UR5 ;  /* 0x0000000500007c02 */ /* 0x000fce0008000f00 */
.L_x_285:
[----:B-1----:R1:W2:Y:S02]  /*b550*/  SYNCS.PHASECHK.TRANS64.TRYWAIT P0, [R0+URZ], R2 ;  /* 0x00000002000075a7 */ /* 0x0022a400080011ff */
[----:B--2---:R-:W-:Y:S05]  /*b560*/  @!P0 NANOSLEEP.SYNCS 0x989680 ;  /* 0x009896800000895d */ /* 0x004fea0003900000 */
[----:B------:R-:W2:Y:S02]  /*b570*/  @!P0 SYNCS.PHASECHK.TRANS64 P0, [R0+URZ], R2 ;  /* 0x00000002000085a7 */ /* 0x000ea400080010ff */
[----:B--2---:R-:W-:Y:S05]  /*b580*/  @!P0 BRA `(.L_x_285) ;  /* 0xfffffffc00f08947 */ /* 0x004fea000383ffff */
[----:B------:R-:W-:Y:S05]  /*b590*/  BRA `(.L_x_286) ;  /* 0xffffff9c00b07947 */ /* 0x000fea000383ffff */
.L_x_95:
[----:B------:R-:W-:-:S07]  /*b5a0*/  MOV R0, UR5 ;  /* 0x0000000500007c02 */ /* 0x000fce0008000f00 */
.L_x_287:
[----:B-1----:R1:W2:Y:S02]  /*b5b0*/  SYNCS.PHASECHK.TRANS64.TRYWAIT P0, [R0+URZ], R2 ;  /* 0x00000002000075a7 */ /* 0x0022a400080011ff */
[----:B--2---:R-:W-:Y:S05]  /*b5c0*/  @!P0 NANOSLEEP.SYNCS 0x989680 ;  /* 0x009896800000895d */ /* 0x004fea0003900000 */
[----:B------:R-:W2:Y:S02]  /*b5d0*/  @!P0 SYNCS.PHASECHK.TRANS64 P0, [R0+URZ], R2 ;  /* 0x00000002000085a7 */ /* 0x000ea400080010ff */
[----:B--2---:R-:W-:Y:S05]  /*b5e0*/  @!P0 BRA `(.L_x_287) ;  /* 0xfffffffc00f08947 */ /* 0x004fea000383ffff */
[----:B------:R-:W-:Y:S05]  /*b5f0*/  BRA `(.L_x_288) ;  /* 0xffffff9c00c07947 */ /* 0x000fea000383ffff */
.L_x_96:
[----:B------:R-:W-:-:S07]  /*b600*/  MOV R0, UR5 ;  /* 0x0000000500007c02 */ /* 0x000fce0008000f00 */
.L_x_289:
[----:B-1----:R1:W2:Y:S02]  /*b610*/  SYNCS.PHASECHK.TRANS64.TRYWAIT P0, [R0+URZ], R2 ;  /* 0x00000002000075a7 */ /* 0x0022a400080011ff */
[----:B--2---:R-:W-:Y:S05]  /*b620*/  @!P0 NANOSLEEP.SYNCS 0x989680 ;  /* 0x009896800000895d */ /* 0x004fea0003900000 */
[----:B------:R-:W2:Y:S02]  /*b630*/  @!P0 SYNCS.PHASECHK.TRANS64 P0, [R0+URZ], R2 ;  /* 0x00000002000085a7 */ /* 0x000ea400080010ff */
[----:B--2---:R-:W-:Y:S05]  /*b640*/  @!P0 BRA `(.L_x_289) ;  /* 0xfffffffc00f08947 */ /* 0x004fea000383ffff */
[----:B------:R-:W-:Y:S05]  /*b650*/  BRA `(.L_x_290) ;  /* 0xffffff9c00d07947 */ /* 0x000fea000383ffff */
.L_x_97:
[----:B------:R-:W-:-:S07]  /*b660*/  MOV R0, UR5 ;  /* 0x0000000500007c02 */ /* 0x000fce0008000f00 */
.L_x_291:
[----:B-1----:R1:W2:Y:S02]  /*b670*/  SYNCS.PHASECHK.TRANS64.TRYWAIT P0, [R0+URZ], R2 ;  /* 0x00000002000075a7 */ /* 0x0022a400080011ff */
[----:B--2---:R-:W-:Y:S05]  /*b680*/  @!P0 NANOSLEEP.SYNCS 0x989680 ;  /* 0x009896800000895d */ /* 0x004fea0003900000 */
[----:B------:R-:W2:Y:S02]  /*b690*/  @!P0 SYNCS.PHASECHK.TRANS64 P0, [R0+URZ], R2 ;  /* 0x00000002000085a7 */ /* 0x000ea400080010ff */
[----:B--2---:R-:W-:Y:S05]  /*b6a0*/  @!P0 BRA `(.L_x_291) ;  /* 0xfffffffc00f08947 */ /* 0x004fea000383ffff */
[----:B------:R-:W-:Y:S05]  /*b6b0*/  BRA `(.L_x_292) ;  /* 0xffffff9c00e07947 */ /* 0x000fea000383ffff */
.L_x_98:
[----:B------:R-:W-:-:S07]  /*b6c0*/  MOV R0, UR5 ;  /* 0x0000000500007c02 */ /* 0x000fce0008000f00 */
.L_x_293:
[----:B-1----:R1:W2:Y:S02]  /*b6d0*/  SYNCS.PHASECHK.TRANS64.TRYWAIT P0, [R0+URZ], R2 ;  /* 0x00000002000075a7 */ /* 0x0022a400080011ff */
[----:B--2---:R-:W-:Y:S05]  /*b6e0*/  @!P0 NANOSLEEP.SYNCS 0x989680 ;  /* 0x009896800000895d */ /* 0x004fea0003900000 */
[----:B------:R-:W2:Y:S02]  /*b6f0*/  @!P0 SYNCS.PHASECHK.TRANS64 P0, [R0+URZ], R2 ;  /* 0x00000002000085a7 */ /* 0x000ea400080010ff */
[----:B--2---:R-:W-:Y:S05]  /*b700*/  @!P0 BRA `(.L_x_293) ;  /* 0xfffffffc00f08947 */ /* 0x004fea000383ffff */
[----:B------:R-:W-:Y:S05]  /*b710*/  BRA `(.L_x_294) ;  /* 0xffffff9c00f07947 */ /* 0x000fea000383ffff */
.L_x_99:
[----:B------:R-:W-:-:S07]  /*b720*/  MOV R0, UR5 ;  /* 0x0000000500007c02 */ /* 0x000fce0008000f00 */
.L_x_295:
[----:B-1----:R1:W2:Y:S02]  /*b730*/  SYNCS.PHASECHK.TRANS64.TRYWAIT P0, [R0+URZ], R2 ;  /* 0x00000002000075a7 */ /* 0x0022a400080011ff */
[----:B--2---:R-:W-:Y:S05]  /*b740*/  @!P0 NANOSLEEP.SYNCS 0x989680 ;  /* 0x009896800000895d */ /* 0x004fea0003900000 */
[----:B------:R-:W2:Y:S02]  /*b750*/  @!P0 SYNCS.PHASECHK.TRANS64 P0, [R0+URZ], R2 ;  /* 0x00000002000085a7 */ /* 0x000ea400080010ff */
[----:B--2---:R-:W-:Y:S05]  /*b760*/  @!P0 BRA `(.L_x_295) ;  /* 0xfffffffc00f08947 */ /* 0x004fea000383ffff */
[----:B------:R-:W-:Y:S05]  /*b770*/  BRA `(.L_x_296) ;  /* 0xffffffa000007947 */ /* 0x000fea000383ffff */
.L_x_100:
[----:B------:R-:W-:-:S07]  /*b780*/  MOV R0, UR5 ;  /* 0x0000000500007c02 */ /* 0x000fce0008000f00 */
.L_x_297:
[----:B-1----:R1:W2:Y:S02]  /*b790*/  SYNCS.PHASECHK.TRANS64.TRYWAIT P0, [R0+URZ], R2 ;  /* 0x00000002000075a7 */ /* 0x0022a400080011ff */
[----:B--2---:R-:W-:Y:S05]  /*b7a0*/  @!P0 NANOSLEEP.SYNCS 0x989680 ;  /* 0x009896800000895d */ /* 0x004fea0003900000 */
[----:B------:R-:W2:Y:S02]  /*b7b0*/  @!P0 SYNCS.PHASECHK.TRANS64 P0, [R0+URZ], R2 ;  /* 0x00000002000085a7 */ /* 0x000ea400080010ff */
[----:B--2---:R-:W-:Y:S05]  /*b7c0*/  @!P0 BRA `(.L_x_297) ;  /* 0xfffffffc00f08947 */ /* 0x004fea000383ffff */
[----:B------:R-:W-:Y:S05]  /*b7d0*/  BRA `(.L_x_298) ;  /* 0xffffffa000107947 */ /* 0x000fea000383ffff */
.L_x_101:
[----:B------:R-:W-:-:S07]  /*b7e0*/  MOV R0, UR5 ;  /* 0x0000000500007c02 */ /* 0x000fce0008000f00 */
.L_x_299:
[----:B-1----:R1:W2:Y:S02]  /*b7f0*/  SYNCS.PHASECHK.TRANS64.TRYWAIT P0, [R0+URZ], R2 ;  /* 0x00000002000075a7 */ /* 0x0022a400080011ff */
[----:B--2---:R-:W-:Y:S05]  /*b800*/  @!P0 NANOSLEEP.SYNCS 0x989680 ;  /* 0x009896800000895d */ /* 0x004fea0003900000 */
[----:B------:R-:W2:Y:S02]  /*b810*/  @!P0 SYNCS.PHASECHK.TRANS64 P0, [R0+URZ], R2 ;  /* 0x00000002000085a7 */ /* 0x000ea400080010ff */
[----:B--2---:R-:W-:Y:S05]  /*b820*/  @!P0 BRA `(.L_x_299) ;  /* 0xfffffffc00f08947 */ /* 0x004fea000383ffff */
[----:B------:R-:W-:Y:S05]  /*b830*/  BRA `(.L_x_300) ;  /* 0xffffffa000207947 */ /* 0x000fea000383ffff */
.L_x_102:
[----:B------:R-:W-:-:S07]  /*b840*/  MOV R0, UR5 ;  /* 0x0000000500007c02 */ /* 0x000fce0008000f00 */
.L_x_301:
[----:B-1----:R1:W2:Y:S02]  /*b850*/  SYNCS.PHASECHK.TRANS64.TRYWAIT P0, [R0+URZ], R2 ;  /* 0x00000002000075a7 */ /* 0x0022a400080011ff */
[----:B--2---:R-:W-:Y:S05]  /*b860*/  @!P0 NANOSLEEP.SYNCS 0x989680 ;  /* 0x009896800000895d */ /* 0x004fea0003900000 */
[----:B------:R-:W2:Y:S02]  /*b870*/  @!P0 SYNCS.PHASECHK.TRANS64 P0, [R0+URZ], R2 ;  /* 0x00000002000085a7 */ /* 0x000ea400080010ff */
[----:B--2---:R-:W-:Y:S05]  /*b880*/  @!P0 BRA `(.L_x_301) ;  /* 0xfffffffc00f08947 */ /* 0x004fea000383ffff */
[----:B------:R-:W-:Y:S05]  /*b890*/  BRA `(.L_x_302) ;  /* 0xffffffa000307947 */ /* 0x000fea000383ffff */
.L_x_103:
[----:B------:R-:W-:-:S07]  /*b8a0*/  MOV R0, UR5 ;  /* 0x0000000500007c02 */ /* 0x000fce0008000f00 */
.L_x_303:
[----:B-1----:R1:W2:Y:S02]  /*b8b0*/  SYNCS.PHASECHK.TRANS64.TRYWAIT P0, [R0+URZ], R2 ;  /* 0x00000002000075a7 */ /* 0x0022a400080011ff */
[----:B--2---:R-:W-:Y:S05]  /*b8c0*/  @!P0 NANOSLEEP.SYNCS 0x989680 ;  /* 0x009896800000895d */ /* 0x004fea0003900000 */
[----:B------:R-:W2:Y:S02]  /*b8d0*/  @!P0 SYNCS.PHASECHK.TRANS64 P0, [R0+URZ], R2 ;  /* 0x00000002000085a7 */ /* 0x000ea400080010ff */
[----:B--2---:R-:W-:Y:S05]  /*b8e0*/  @!P0 BRA `(.L_x_303) ;  /* 0xfffffffc00f08947 */ /* 0x004fea000383ffff */
[----:B------:R-:W-:Y:S05]  /*b8f0*/  BRA `(.L_x_304) ;  /* 0xffffffa000407947 */ /* 0x000fea000383ffff */
.L_x_104:
[----:B------:R-:W-:-:S07]  /*b900*/  MOV R0, UR5 ;  /* 0x0000000500007c02 */ /* 0x000fce0008000f00 */
.L_x_305:
[----:B-1----:R1:W2:Y:S02]  /*b910*/  SYNCS.PHASECHK.TRANS64.TRYWAIT P0, [R0+URZ], R2 ;  /* 0x00000002000075a7 */ /* 0x0022a400080011ff */
[----:B--2---:R-:W-:Y:S05]  /*b920*/  @!P0 NANOSLEEP.SYNCS 0x989680 ;  /* 0x009896800000895d */ /* 0x004fea0003900000 */
[----:B------:R-:W2:Y:S02]  /*b930*/  @!P0 SYNCS.PHASECHK.TRANS64 P0, [R0+URZ], R2 ;  /* 0x00000002000085a7 */ /* 0x000ea400080010ff */
[----:B--2---:R-:W-:Y:S05]  /*b940*/  @!P0 BRA `(.L_x_305) ;  /* 0xfffffffc00f08947 */ /* 0x004fea000383ffff */
[----:B------:R-:W-:Y:S05]  /*b950*/  BRA `(.L_x_306) ;  /* 0xffffffa000507947 */ /* 0x000fea000383ffff */
.L_x_105:
[----:B------:R-:W-:-:S07]  /*b960*/  MOV R0, UR5 ;  /* 0x0000000500007c02 */ /* 0x000fce0008000f00 */
.L_x_307:
[----:B-1----:R1:W2:Y:S02]  /*b970*/  SYNCS.PHASECHK.TRANS64.TRYWAIT P0, [R0+URZ], R2 ;  /* 0x00000002000075a7 */ /* 0x0022a400080011ff */
[----:B--2---:R-:W-:Y:S05]  /*b980*/  @!P0 NANOSLEEP.SYNCS 0x989680 ;  /* 0x009896800000895d */ /* 0x004fea0003900000 */
[----:B------:R-:W2:Y:S02]  /*b990*/  @!P0 SYNCS.PHASECHK.TRANS64 P0, [R0+URZ], R2 ;  /* 0x00000002000085a7 */ /* 0x000ea400080010ff */
[----:B--2---:R-:W-:Y:S05]  /*b9a0*/  @!P0 BRA `(.L_x_307) ;  /* 0xfffffffc00f08947 */ /* 0x004fea000383ffff */
[----:B------:R-:W-:Y:S05]  /*b9b0*/  BRA `(.L_x_308) ;  /* 0xffffffa000607947 */ /* 0x000fea000383ffff */
.L_x_106:
[----:B------:R-:W-:-:S07]  /*b9c0*/  MOV R0, UR5 ;  /* 0x0000000500007c02 */ /* 0x000fce0008000f00 */
.L_x_309:
[----:B-1----:R1:W2:Y:S02]  /*b9d0*/  SYNCS.PHASECHK.TRANS64.TRYWAIT P0, [R0+URZ], R2 ;  /* 0x00000002000075a7 */ /* 0x0022a400080011ff */
[----:B--2---:R-:W-:Y:S05]  /*b9e0*/  @!P0 NANOSLEEP.SYNCS 0x989680 ;  /* 0x009896800000895d */ /* 0x004fea0003900000 */
[----:B------:R-:W2:Y:S02]  /*b9f0*/  @!P0 SYNCS.PHASECHK.TRANS64 P0, [R0+URZ], R2 ;  /* 0x00000002000085a7 */ /* 0x000ea400080010ff */
[----:B--2---:R-:W-:Y:S05]  /*ba00*/  @!P0 BRA `(.L_x_309) ;  /* 0xfffffffc00f08947 */ /* 0x004fea000383ffff */
[----:B------:R-:W-:Y:S05]  /*ba10*/  BRA `(.L_x_310) ;  /* 0xffffffa000707947 */ /* 0x000fea000383ffff */
.L_x_107:
[----:B------:R-:W-:-:S07]  /*ba20*/  MOV R0, UR5 ;  /* 0x0000000500007c02 */ /* 0x000fce0008000f00 */
.L_x_311:
[----:B-1----:R1:W2:Y:S02]  /*ba30*/  SYNCS.PHASECHK.TRANS64.TRYWAIT P0, [R0+URZ], R2 ;  /* 0x00000002000075a7 */ /* 0x0022a400080011ff */
[----:B--2---:R-:W-:Y:S05]  /*ba40*/  @!P0 NANOSLEEP.SYNCS 0x989680 ;  /* 0x009896800000895d */ /* 0x004fea0003900000 */
[----:B------:R-:W2:Y:S02]  /*ba50*/  @!P0 SYNCS.PHASECHK.TRANS64 P0, [R0+URZ], R2 ;  /* 0x00000002000085a7 */ /* 0x000ea400080010ff */
[----:B--2---:R-:W-:Y:S05]  /*ba60*/  @!P0 BRA `(.L_x_311) ;  /* 0xfffffffc00f08947 */ /* 0x004fea000383ffff */
[----:B------:R-:W-:Y:S05]  /*ba70*/  BRA `(.L_x_312) ;  /* 0xffffffa000807947 */ /* 0x000fea000383ffff */
.L_x_108:
[----:B------:R-:W-:-:S07]  /*ba80*/  MOV R0, UR5 ;  /* 0x0000000500007c02 */ /* 0x000fce0008000f00 */
.L_x_313:
[----:B-1----:R1:W2:Y:S02]  /*ba90*/  SYNCS.PHASECHK.TRANS64.TRYWAIT P0, [R0+URZ], R2 ;  /* 0x00000002000075a7 */ /* 0x0022a400080011ff */
[----:B--2---:R-:W-:Y:S05]  /*baa0*/  @!P0 NANOSLEEP.SYNCS 0x989680 ;  /* 0x009896800000895d */ /* 0x004fea0003900000 */
[----:B------:R-:W2:Y:S02]  /*bab0*/  @!P0 SYNCS.PHASECHK.TRANS64 P0, [R0+URZ], R2 ;  /* 0x00000002000085a7 */ /* 0x000ea400080010ff */
[----:B--2---:R-:W-:Y:S05]  /*bac0*/  @!P0 BRA `(.L_x_313) ;  /* 0xfffffffc00f08947 */ /* 0x004fea000383ffff */
[----:B------:R-:W-:Y:S05]  /*bad0*/  BRA `(.L_x_314) ;  /* 0xffffffa000907947 */ /* 0x000fea000383ffff */
.L_x_109:
[----:B------:R-:W-:-:S07]  /*bae0*/  MOV R0, UR5 ;  /* 0x0000000500007c02 */ /* 0x000fce0008000f00 */
.L_x_315:
[----:B-1----:R1:W2:Y:S02]  /*baf0*/  SYNCS.PHASECHK.TRANS64.TRYWAIT P0, [R0+URZ], R2 ;  /* 0x00000002000075a7 */ /* 0x0022a400080011ff */
[----:B--2---:R-:W-:Y:S05]  /*bb00*/  @!P0 NANOSLEEP.SYNCS 0x989680 ;  /* 0x009896800000895d */ /* 0x004fea0003900000 */
[----:B------:R-:W2:Y:S02]  /*bb10*/  @!P0 SYNCS.PHASECHK.TRANS64 P0, [R0+URZ], R2 ;  /* 0x00000002000085a7 */ /* 0x000ea400080010ff */
[----:B--2---:R-:W-:Y:S05]  /*bb20*/  @!P0 BRA `(.L_x_315) ;  /* 0xfffffffc00f08947 */ /* 0x004fea000383ffff */
[----:B------:R-:W-:Y:S05]  /*bb30*/  BRA `(.L_x_316) ;  /* 0xffffffa000a07947 */ /* 0x000fea000383ffff */
.L_x_110:
[----:B------:R-:W-:-:S07]  /*bb40*/  MOV R0, UR5 ;  /* 0x0000000500007c02 */ /* 0x000fce0008000f00 */
.L_x_317:
[----:B-1----:R1:W2:Y:S02]  /*bb50*/  SYNCS.PHASECHK.TRANS64.TRYWAIT P0, [R0+URZ], R2 ;  /* 0x00000002000075a7 */ /* 0x0022a400080011ff */
[----:B--2---:R-:W-:Y:S05]  /*bb60*/  @!P0 NANOSLEEP.SYNCS 0x989680 ;  /* 0x009896800000895d */ /* 0x004fea0003900000 */
[----:B------:R-:W2:Y:S02]  /*bb70*/  @!P0 SYNCS.PHASECHK.TRANS64 P0, [R0+URZ], R2 ;  /* 0x00000002000085a7 */ /* 0x000ea400080010ff */
[----:B--2---:R-:W-:Y:S05]  /*bb80*/  @!P0 BRA `(.L_x_317) ;  /* 0xfffffffc00f08947 */ /* 0x004fea000383ffff */
[----:B------:R-:W-:Y:S05]  /*bb90*/  BRA `(.L_x_318) ;  /* 0xffffffa000b07947 */ /* 0x000fea000383ffff */
.L_x_111:
[----:B------:R-:W-:-:S07]  /*bba0*/  MOV R0, UR5 ;  /* 0x0000000500007c02 */ /* 0x000fce0008000f00 */
.L_x_319:
[----:B-1----:R1:W2:Y:S02]  /*bbb0*/  SYNCS.PHASECHK.TRANS64.TRYWAIT P0, [R0+URZ], R2 ;  /* 0x00000002000075a7 */ /* 0x0022a400080011ff */
[----:B--2---:R-:W-:Y:S05]  /*bbc0*/  @!P0 NANOSLEEP.SYNCS 0x989680 ;  /* 0x009896800000895d */ /* 0x004fea0003900000 */
[----:B------:R-:W2:Y:S02]  /*bbd0*/  @!P0 SYNCS.PHASECHK.TRANS64 P0, [R0+URZ], R2 ;  /* 0x00000002000085a7 */ /* 0x000ea400080010ff */
[----:B--2---:R-:W-:Y:S05]  /*bbe0*/  @!P0 BRA `(.L_x_319) ;  /* 0xfffffffc00f08947 */ /* 0x004fea000383ffff */
[----:B------:R-:W-:Y:S05]  /*bbf0*/  BRA `(.L_x_320) ;  /* 0xffffffa000c07947 */ /* 0x000fea000383ffff */
.L_x_114:
[----:B------:R-:W-:-:S07]  /*bc00*/  MOV R4, UR4 ;  /* 0x0000000400047c02 */ /* 0x000fce0008000f00 */
.L_x_321:
[----:B--2---:R2:W3:Y:S02]  /*bc10*/  SYNCS.PHASECHK.TRANS64.TRYWAIT P1, [R4+URZ+0x4a8], R6 ;  /* 0x0004a806040075a7 */ /* 0x0044e400080211ff */
[----:B---3--:R-:W-:Y:S05]  /*bc20*/  @!P1 NANOSLEEP.SYNCS 0x989680 ;  /* 0x009896800000995d */ /* 0x008fea0003900000 */
[----:B------:R-:W3:Y:S02]  /*bc30*/  @!P1 SYNCS.PHASECHK.TRANS64 P1, [R4+URZ+0x4a8], R6 ;  /* 0x0004a806040095a7 */ /* 0x000ee400080210ff */
[----:B---3--:R-:W-:Y:S05]  /*bc40*/  @!P1 BRA `(.L_x_321) ;  /* 0xfffffffc00f09947 */ /* 0x008fea000383ffff */
[----:B------:R-:W-:Y:S05]  /*bc50*/  BRA `(.L_x_322) ;  /* 0xffffffa400307947 */ /* 0x000fea000383ffff */
.L_x_115:
[----:B--2---:R-:W-:-:S07]  /*bc60*/  MOV R4, UR4 ;  /* 0x0000000400047c02 */ /* 0x004fce0008000f00 */
.L_x_323:
[----:B--2---:R2:W3:Y:S02]  /*bc70*/  SYNCS.PHASECHK.TRANS64.TRYWAIT P1, [R4+URZ+0x4a0], R5 ;  /* 0x0004a005040075a7 */ /* 0x0044e400080211ff */
[----:B---3--:R-:W-:Y:S05]  /*bc80*/  @!P1 NANOSLEEP.SYNCS 0x989680 ;  /* 0x009896800000995d */ /* 0x008fea0003900000 */
[----:B------:R-:W3:Y:S02]  /*bc90*/  @!P1 SYNCS.PHASECHK.TRANS64 P1, [R4+URZ+0x4a0], R5 ;  /* 0x0004a005040095a7 */ /* 0x000ee400080210ff */
[----:B---3--:R-:W-:Y:S05]  /*bca0*/  @!P1 BRA `(.L_x_323) ;  /* 0xfffffffc00f09947 */ /* 0x008fea000383ffff */
[----:B------:R-:W-:Y:S05]  /*bcb0*/  BRA `(.L_x_324) ;  /* 0xffffffa400387947 */ /* 0x000fea000383ffff */
.L_x_125:
[----:B--2---:R-:W-:-:S04]  /*bcc0*/  MOV R5, UR5 ;  /* 0x0000000500057c02 */ /* 0x004fc80008000f00 */
[----:B------:R2:W3:Y:S03]  /*bcd0*/  SYNCS.PHASECHK.TRANS64.TRYWAIT P0, [R5+URZ+0x8], R6 ;  /* 0x00000806050075a7 */ /* 0x0004e600080011ff */
[----:B---3--:R-:W-:Y:S05]  /*bce0*/  @!P0 NANOSLEEP.SYNCS 0x989680 ;  /* 0x009896800000895d */ /* 0x008fea0003900000 */
[----:B------:R-:W3:Y:S02]  /*bcf0*/  @!P0 SYNCS.PHASECHK.TRANS64 P0, [R5+URZ+0x8], R6 ;  /* 0x00000806050085a7 */ /* 0x000ee400080010ff */
[----:B---3--:R-:W-:Y:S05]  /*bd00*/  @!P0 BRA `(.L_x_125) ;  /* 0xfffffffc00ec8947 */ /* 0x008fea000383ffff */
[----:B------:R-:W-:Y:S05]  /*bd10*/  BRA `(.L_x_124) ;  /* 0xffffffa800047947 */ /* 0x000fea000383ffff */
.L_x_127:
[----:B------:R-:W-:Y:S01]  /*bd20*/  BSSY B0, `(.L_x_325) ;  /* 0x0000006000007945 */ /* 0x000fe20003800000 */
[----:B------:R-:W-:-:S07]  /*bd30*/  MOV R15, 0xffffffff ;  /* 0xffffffff000f7802 */ /* 0x000fce0000000f00 */
[----:B-12--5:R-:W-:Y:S05]  /*bd40*/  WARPSYNC.COLLECTIVE R15, `(.L_x_326) ;  /* 0x000000000f0c7348 */ /* 0x026fea0003c00000 */
[----:B------:R-:W-:Y:S02]  /*bd50*/  ELECT P6, UR79, PT ;  /* 0x00000000004f782f */ /* 0x000fe400038c0000 */
[----:B------:R-:W-:Y:S01]  /*bd60*/  MOV R14, UR79 ;  /* 0x0000004f000e7c02 */ /* 0x000fe20008000f00 */
[----:B-12--5:R-:W-:Y:S10]  /*bd70*/  ENDCOLLECTIVE ;  /* 0x000000000000791b */ /* 0x026ff40003800000 */
.L_x_326:
[----:B------:R-:W-:Y:S05]  /*bd80*/  BSYNC B0 ;  /* 0x0000000000007941 */ /* 0x000fea0003800000 */
.L_x_325:
[----:B------:R-:W-:Y:S01]  /*bd90*/  PLOP3.LUT P0, PT, P6, PT, PT, 0x80, 0x8 ;  /* 0x000000000008781c */ /* 0x000fe2000370f070 */
[----:B------:R-:W-:-:S12]  /*bda0*/  BRA `(.L_x_327) ;  /* 0xffffffa800307947 */ /* 0x000fd8000383ffff */
.L_x_129:
[----:B--2---:R-:W-:-:S04]  /*bdb0*/  MOV R3, UR5 ;  /* 0x0000000500037c02 */ /* 0x004fc80008000f00 */
[----:B------:R2:W3:Y:S03]  /*bdc0*/  SYNCS.PHASECHK.TRANS64.TRYWAIT P0, [R3+URZ+0x8], R4 ;  /* 0x00000804030075a7 */ /* 0x0004e600080011ff */
[----:B---3--:R-:W-:Y:S05]  /*bdd0*/  @!P0 NANOSLEEP.SYNCS 0x989680 ;  /* 0x009896800000895d */ /* 0x008fea0003900000 */
[----:B------:R-:W3:Y:S02]  /*bde0*/  @!P0 SYNCS.PHASECHK.TRANS64 P0, [R3+URZ+0x8], R4 ;  /* 0x00000804030085a7 */ /* 0x000ee400080010ff */
[----:B---3--:R-:W-:Y:S05]  /*bdf0*/  @!P0 BRA `(.L_x_129) ;  /* 0xfffffffc00ec8947 */ /* 0x008fea000383ffff */
[----:B------:R-:W-:Y:S05]  /*be00*/  BRA `(.L_x_128) ;  /* 0xffffffa800347947 */ /* 0x000fea000383ffff */
.L_x_130:
[----:B------:R-:W-:-:S07]  /*be10*/  MOV R4, UR14 ;  /* 0x0000000e00047c02 */ /* 0x000fce0008000f00 */
.L_x_328:
[----:B-1----:R1:W2:Y:S02]  /*be20*/  SYNCS.PHASECHK.TRANS64.TRYWAIT P0, [R4+URZ+0x4a0], R5 ;  /* 0x0004a005040075a7 */ /* 0x0022a400080011ff */
[----:B--2---:R-:W-:Y:S05]  /*be30*/  @!P0 NANOSLEEP.SYNCS 0x989680 ;  /* 0x009896800000895d */ /* 0x004fea0003900000 */
[----:B------:R-:W2:Y:S02]  /*be40*/  @!P0 SYNCS.PHASECHK.TRANS64 P0, [R4+URZ+0x4a0], R5 ;  /* 0x0004a005040085a7 */ /* 0x000ea400080010ff */
[----:B--2---:R-:W-:Y:S05]  /*be50*/  @!P0 BRA `(.L_x_328) ;  /* 0xfffffffc00f08947 */ /* 0x004fea000383ffff */
[----:B------:R-:W-:Y:S05]  /*be60*/  BRA `(.L_x_329) ;  /* 0xffffffac00187947 */ /* 0x000fea000383ffff */
.L_x_132:
[----:B------:R-:W-:-:S07]  /*be70*/  MOV R4, UR19 ;  /* 0x0000001300047c02 */ /* 0x000fce0008000f00 */
.L_x_330:
[----:B-1----:R1:W2:Y:S02]  /*be80*/  SYNCS.PHASECHK.TRANS64.TRYWAIT P0, [R4+URZ+0x4c0], R5 ;  /* 0x0004c005040075a7 */ /* 0x0022a400080011ff */
[----:B--2---:R-:W-:Y:S05]  /*be90*/  @!P0 NANOSLEEP.SYNCS 0x989680 ;  /* 0x009896800000895d */ /* 0x004fea0003900000 */
[----:B------:R-:W2:Y:S02]  /*bea0*/  @!P0 SYNCS.PHASECHK.TRANS64 P0, [R4+URZ+0x4c0], R5 ;  /* 0x0004c005040085a7 */ /* 0x000ea400080010ff */
[----:B--2---:R-:W-:Y:S05]  /*beb0*/  @!P0 BRA `(.L_x_330) ;  /* 0xfffffffc00f08947 */ /* 0x004fea000383ffff */
[----:B------:R-:W-:Y:S05]  /*bec0*/  BRA `(.L_x_131) ;  /* 0xffffffac00387947 */ /* 0x000fea000383ffff */
.L_x_136:
[----:B-1----:R-:W-:Y:S07]  /*bed0*/  MOV R4, UR11 ;  /* 0x0000000b00047c02 */ /* 0x002fee0008000f00 */
.L_x_331:
[----:B-1----:R1:W2:Y:S02]  /*bee0*/  SYNCS.PHASECHK.TRANS64.TRYWAIT P0, [R4+URZ], R6 ;  /* 0x00000006040075a7 */ /* 0x0022a400080011ff */
[----:B--2---:R-:W-:Y:S05]  /*bef0*/  @!P0 NANOSLEEP.SYNCS 0x989680 ;  /* 0x009896800000895d */ /* 0x004fea0003900000 */
[----:B------:R-:W2:Y:S02]  /*bf00*/  @!P0 SYNCS.PHASECHK.TRANS64 P0, [R4+URZ], R6 ;  /* 0x00000006040085a7 */ /* 0x000ea400080010ff */
[----:B--2---:R-:W-:Y:S05]  /*bf10*/  @!P0 BRA `(.L_x_331) ;  /* 0xfffffffc00f08947 */ /* 0x004fea000383ffff */
[----:B------:R-:W-:Y:S05]  /*bf20*/  BRA `(.L_x_135) ;  /* 0xffffffac005c7947 */ /* 0x000fea000383ffff */
.L_x_140:
[----:B--2---:R-:W-:-:S07]  /*bf30*/  MOV R0, UR4 ;  /* 0x0000000400007c02 */ /* 0x004fce0008000f00 */
.L_x_332:
[----:B--2---:R2:W3:Y:S02]  /*bf40*/  SYNCS.PHASECHK.TRANS64.TRYWAIT P0, [R0+URZ], R2 ;  /* 0x00000002000075a7 */ /* 0x0044e400080011ff */
[----:B---3--:R-:W-:Y:S05]  /*bf50*/  @!P0 NANOSLEEP.SYNCS 0x989680 ;  /* 0x009896800000895d */ /* 0x008fea0003900000 */
[----:B------:R-:W3:Y:S02]  /*bf60*/  @!P0 SYNCS.PHASECHK.TRANS64 P0, [R0+URZ], R2 ;  /* 0x00000002000085a7 */ /* 0x000ee400080010ff */
[----:B---3--:R-:W-:Y:S05]  /*bf70*/  @!P0 BRA `(.L_x_332) ;  /* 0xfffffffc00f08947 */ /* 0x008fea000383ffff */
[----:B------:R-:W-:Y:S05]  /*bf80*/  BRA `(.L_x_333) ;  /* 0xffffffb000107947 */ /* 0x000fea000383ffff */
.L_x_143:
[----:B------:R-:W-:-:S07]  /*bf90*/  MOV R0, UR14 ;  /* 0x0000000e00007c02 */ /* 0x000fce0008000f00 */
.L_x_334:
[----:B--2---:R2:W3:Y:S02]  /*bfa0*/  SYNCS.PHASECHK.TRANS64.TRYWAIT P1, [R0+URZ+0x4d0], R2 ;  /* 0x0004d002000075a7 */ /* 0x0044e400080211ff */
[----:B---3--:R-:W-:Y:S05]  /*bfb0*/  @!P1 NANOSLEEP.SYNCS 0x989680 ;  /* 0x009896800000995d */ /* 0x008fea0003900000 */
[----:B------:R-:W3:Y:S02]  /*bfc0*/  @!P1 SYNCS.PHASECHK.TRANS64 P1, [R0+URZ+0x4d0], R2 ;  /* 0x0004d002000095a7 */ /* 0x000ee400080210ff */
[----:B---3--:R-:W-:Y:S05]  /*bfd0*/  @!P1 BRA `(.L_x_334) ;  /* 0xfffffffc00f09947 */ /* 0x008fea000383ffff */
[----:B------:R-:W-:Y:S05]  /*bfe0*/  BRA `(.L_x_335) ;  /* 0xffffffb0005c7947 */ /* 0x000fea000383ffff */
.L_x_148:
[----:B------:R-:W-:Y:S07]  /*bff0*/  MOV R0, UR19 ;  /* 0x0000001300007c02 */ /* 0x000fee0008000f00 */
.L_x_336:
[----:B-1----:R1:W2:Y:S02]  /*c000*/  SYNCS.PHASECHK.TRANS64.TRYWAIT P0, [R0+URZ+0x4a0], R3 ;  /* 0x0004a003000075a7 */ /* 0x0022a400080011ff */
[----:B--2---:R-:W-:Y:S05]  /*c010*/  @!P0 NANOSLEEP.SYNCS 0x989680 ;  /* 0x009896800000895d */ /* 0x004fea0003900000 */
[----:B------:R-:W2:Y:S02]  /*c020*/  @!P0 SYNCS.PHASECHK.TRANS64 P0, [R0+URZ+0x4a0], R3 ;  /* 0x0004a003000085a7 */ /* 0x000ea400080010ff */
[----:B--2---:R-:W-:Y:S05]  /*c030*/  @!P0 BRA `(.L_x_336) ;  /* 0xfffffffc00f08947 */ /* 0x004fea000383ffff */
[----:B------:R-:W-:Y:S05]  /*c040*/  BRA `(.L_x_337) ;  /* 0xffffffb400887947 */ /* 0x000fea000383ffff */
.L_x_151:
[----:B------:R-:W-:Y:S07]  /*c050*/  MOV R0, UR19 ;  /* 0x0000001300007c02 */ /* 0x000fee0008000f00 */
.L_x_338:
[----:B-1----:R1:W2:Y:S02]  /*c060*/  SYNCS.PHASECHK.TRANS64.TRYWAIT P0, [R0+URZ+0x498], R8 ;  /* 0x00049808000075a7 */ /* 0x0022a400080011ff */
[----:B--2---:R-:W-:Y:S05]  /*c070*/  @!P0 NANOSLEEP.SYNCS 0x989680 ;  /* 0x009896800000895d */ /* 0x004fea0003900000 */
[----:B------:R-:W2:Y:S02]  /*c080*/  @!P0 SYNCS.PHASECHK.TRANS64 P0, [R0+URZ+0x498], R8 ;  /* 0x00049808000085a7 */ /* 0x000ea400080010ff */
[----:B--2---:R-:W-:Y:S05]  /*c090*/  @!P0 BRA `(.L_x_338) ;  /* 0xfffffffc00f08947 */ /* 0x004fea000383ffff */
[----:B------:R-:W-:Y:S05]  /*c0a0*/  BRA `(.L_x_150) ;  /* 0xffffffb800e87947 */ /* 0x000fea000383ffff */
.L_x_154:
[----:B-1----:R-:W-:Y:S07]  /*c0b0*/  MOV R0, UR19 ;  /* 0x0000001300007c02 */ /* 0x002fee0008000f00 */
.L_x_339:
[----:B-1----:R1:W2:Y:S02]  /*c0c0*/  SYNCS.PHASECHK.TRANS64.TRYWAIT P2, [R0+URZ+0x488], R3 ;  /* 0x00048803000075a7 */ /* 0x0022a400080411ff */
[----:B--2---:R-:W-:Y:S05]  /*c0d0*/  @!P2 NANOSLEEP.SYNCS 0x989680 ;  /* 0x009896800000a95d */ /* 0x004fea0003900000 */
[----:B------:R-:W2:Y:S02]  /*c0e0*/  @!P2 SYNCS.PHASECHK.TRANS64 P2, [R0+URZ+0x488], R3 ;  /* 0x000488030000a5a7 */ /* 0x000ea400080410ff */
[----:B--2---:R-:W-:Y:S05]  /*c0f0*/  @!P2 BRA `(.L_x_339) ;  /* 0xfffffffc00f0a947 */ /* 0x004fea000383ffff */
[----:B------:R-:W-:Y:S05]  /*c100*/  BRA `(.L_x_340) ;  /* 0xffffffbc00447947 */ /* 0x000fea000383ffff */
.L_x_157:
[----:B------:R-:W-:Y:S07]  /*c110*/  MOV R0, UR44 ;  /* 0x0000002c00007c02 */ /* 0x000fee0008000f00 */
.L_x_341:
[----:B-1----:R1:W2:Y:S02]  /*c120*/  SYNCS.PHASECHK.TRANS64.TRYWAIT P0, [R0+URZ+0x4a0], R2 ;  /* 0x0004a002000075a7 */ /* 0x0022a400080011ff */
[----:B--2---:R-:W-:Y:S05]  /*c130*/  @!P0 NANOSLEEP.SYNCS 0x989680 ;  /* 0x009896800000895d */ /* 0x004fea0003900000 */
[----:B------:R-:W2:Y:S02]  /*c140*/  @!P0 SYNCS.PHASECHK.TRANS64 P0, [R0+URZ+0x4a0], R2 ;  /* 0x0004a002000085a7 */ /* 0x000ea400080010ff */
[----:B--2---:R-:W-:Y:S05]  /*c150*/  @!P0 BRA `(.L_x_341) ;  /* 0xfffffffc00f08947 */ /* 0x004fea000383ffff */
[----:B------:R-:W-:Y:S05]  /*c160*/  BRA `(.L_x_342) ;  /* 0xffffffc000d07947 */ /* 0x000fea000383ffff */
.L_x_168:
[----:B-1----:R-:W-:Y:S04]  /*c170*/  MOV R3, UR44 ;  /* 0x0000002c00037c02 */ /* 0x002fe80008000f00 */
[----:B------:R1:W2:Y:S03]  /*c180*/  SYNCS.PHASECHK.TRANS64.TRYWAIT P1, [R3+URZ+0x480], R4 ;  /* 0x00048004030075a7 */ /* 0x0002a600080211ff */
[----:B--2---:R-:W-:Y:S05]  /*c190*/  @!P1 NANOSLEEP.SYNCS 0x989680 ;  /* 0x009896800000995d */ /* 0x004fea0003900000 */
[----:B------:R-:W2:Y:S02]  /*c1a0*/  @!P1 SYNCS.PHASECHK.TRANS64 P1, [R3+URZ+0x480], R4 ;  /* 0x00048004030095a7 */ /* 0x000ea400080210ff */
[----:B--2---:R-:W-:Y:S05]  /*c1b0*/  @!P1 BRA `(.L_x_168) ;  /* 0xfffffffc00ec9947 */ /* 0x004fea000383ffff */
[----:B------:R-:W-:Y:S05]  /*c1c0*/  BRA `(.L_x_167) ;  /* 0xffffffd000107947 */ /* 0x000fea000383ffff */
.L_x_170:
[----:B-1----:R1:W2:Y:S02]  /*c1d0*/  SYNCS.PHASECHK.TRANS64.TRYWAIT P1, [R90+URZ+0x4b0], R0 ;  /* 0x0004b0005a0075a7 */ /* 0x0022a400080211ff */
[----:B--2---:R-:W-:Y:S05]  /*c1e0*/  @!P1 NANOSLEEP.SYNCS 0x989680 ;  /* 0x009896800000995d */ /* 0x004fea0003900000 */
[----:B------:R-:W2:Y:S02]  /*c1f0*/  @!P1 SYNCS.PHASECHK.TRANS64 P1, [R90+URZ+0x4b0], R0 ;  /* 0x0004b0005a0095a7 */ /* 0x000ea400080210ff */
[----:B--2---:R-:W-:Y:S05]  /*c200*/  @!P1 BRA `(.L_x_170) ;  /* 0xfffffffc00f09947 */ /* 0x004fea000383ffff */
[----:B------:R-:W-:Y:S05]  /*c210*/  BRA `(.L_x_169) ;  /* 0xffffffd000507947 */ /* 0x000fea000383ffff */
        .weak           $__internal_0_$__cuda_sm10x_tcgen05_guardrail_trap_col_being_dealloced_not_returned_by_alloc
        .type           $__internal_0_$__cuda_sm10x_tcgen05_guardrail_trap_col_being_dealloced_not_returned_by_alloc,@function
        .size           $__internal_0_$__cuda_sm10x_tcgen05_guardrail_trap_col_being_dealloced_not_returned_by_alloc,($__internal_1_$__cuda_sm10x_tcgen05_guardrail_trap_phase_invalid_during_alloc - $__internal_0_$__cuda_sm10x_tcgen05_guardrail_trap_col_being_dealloced_not_returned_by_alloc)
$__internal_0_$__cuda_sm10x_tcgen05_guardrail_trap_col_being_dealloced_not_returned_by_alloc:
[----:B------:R-:W-:Y:S05]  /*c220*/  BPT.TRAP 0x1 ;  /* 0x000000040000795c */ /* 0x000fea0000300000 */
[----:B------:R-:W-:-:S04]  /*c230*/  HFMA2 R3, -RZ, RZ, 0, 0 ;  /* 0x00000000ff037431 */ /* 0x000fc800000001ff */
[----:B------:R-:W-:Y:S05]  /*c240*/  RET.REL.NODEC R2 `(_ZN7cutlass13device_kernelINS_4conv6kernel13ConvUniversalINS1_16ConvProblemShapeILNS1_8OperatorE0ELi2EEENS1_10collective14CollectiveConvINS1_47MainloopSm100TmaUmmaWarpSpecializedImplicitGemmILS5_0ELi72ELi2ELi1ELi2EN4cute5tupleIJNSA_1CILi2EEENSC_ILi1EEESE_EEEEENSB_IJNSC_ILi128EEENSC_ILi64EEENSB_IJNSC_ILi32EEEEEEEEENS_12float_e4m3_tESM_NSA_8TiledMMAINSA_8MMA_AtomIJNSA_10MMA_TraitsINSA_25SM100_MMA_F8F6F4_2x1SM_SSEJSM_SM_fSH_SI_NSA_17integral_constantINSA_4UMMA5MajorELST_0EEESU_NSR_INSS_7ScaleInELSV_0EEESW_EEEEEENSA_6LayoutINSB_IJSE_SE_SE_EEENSB_IJNSC_ILi0EEES11_S11_EEEEENSB_IJNSA_10UnderscoreES14_S14_EEEEENS7_6detail27Sm100ImplicitGemmTileTraitsINSA_25SM100_TMA_2SM_LOAD_IM2COLENSA_14ComposedLayoutINSA_7SwizzleILi1ELi4ELi3EEENSA_18smem_ptr_flag_bitsILi8EEENSZ_INSB_IJNSC_ILi8EEESJ_EEENSB_IJSJ_SE_EEEEEEEvEENS18_INSA_18SM100_TMA_2SM_LOADES1J_vEEEENS_8epilogue10collective18CollectiveEpilogueINS1O_23Sm100TmaWarpSpecializedILi1ELi1ELi32ELb0ELb0EEEJNSB_IJSI_SI_SK_EEENSB_IJNSZ_ISI_SE_EES1U_EEESM_NSB_IJNSB_IJlllEEESE_S11_EEESM_S1X_NS1O_6fusion15FusionCallbacksIS1S_NS1Y_17LinearCombinationISM_fSM_fLNS_15FloatRoundStyleE2EEES1T_S1V_JEEENSA_5SM1004TMEM4LOAD26SM100_TMEM_LOAD_32dp32b32xENSA_20SM90_TMA_LOAD_IM2COLENS1A_INS1B_ILi2ELi4ELi3EEES1E_NSZ_INSB_IJS1F_SI_EEENSB_IJSI_SE_EEEEEEENSA_39AutoVectorizingCopyWithAssumedAlignmentILi128EEENSA_21SM90_TMA_STORE_IM2COLES2D_S2F_S2F_EEEvvEEEEvNT_6ParamsE) ;  /* 0xffffff3c026c7950 */ /* 0x000fea0003c3ffff */
        .weak           $__internal_1_$__cuda_sm10x_tcgen05_guardrail_trap_phase_invalid_during_alloc
        .type           $__internal_1_$__cuda_sm10x_tcgen05_guardrail_trap_phase_invalid_during_alloc,@function
        .size           $__internal_1_$__cuda_sm10x_tcgen05_guardrail_trap_phase_invalid_during_alloc,($__internal_2_$__cuda_sm10x_tcgen05_guardrail_trap_unallocated_columns_being_dealloced - $__internal_1_$__cuda_sm10x_tcgen05_guardrail_trap_phase_invalid_during_alloc)
$__internal_1_$__cuda_sm10x_tcgen05_guardrail_trap_phase_invalid_during_alloc:
[----:B------:R-:W-:Y:S05]  /*c250*/  BPT.TRAP 0x1 ;  /* 0x000000040000795c */ /* 0x000fea0000300000 */
[----:B------:R-:W-:-:S04]  /*c260*/  MOV R5, 0x0 ;  /* 0x0000000000057802 */ /* 0x000fc80000000f00 */
[----:B------:R-:W-:Y:S05]  /*c270*/  RET.REL.NODEC R4 `(_ZN7cutlass13device_kernelINS_4conv6kernel13ConvUniversalINS1_16ConvProblemShapeILNS1_8OperatorE0ELi2EEENS1_10collective14CollectiveConvINS1_47MainloopSm100TmaUmmaWarpSpecializedImplicitGemmILS5_0ELi72ELi2ELi1ELi2EN4cute5tupleIJNSA_1CILi2EEENSC_ILi1EEESE_EEEEENSB_IJNSC_ILi128EEENSC_ILi64EEENSB_IJNSC_ILi32EEEEEEEEENS_12float_e4m3_tESM_NSA_8TiledMMAINSA_8MMA_AtomIJNSA_10MMA_TraitsINSA_25SM100_MMA_F8F6F4_2x1SM_SSEJSM_SM_fSH_SI_NSA_17integral_constantINSA_4UMMA5MajorELST_0EEESU_NSR_INSS_7ScaleInELSV_0EEESW_EEEEEENSA_6LayoutINSB_IJSE_SE_SE_EEENSB_IJNSC_ILi0EEES11_S11_EEEEENSB_IJNSA_10UnderscoreES14_S14_EEEEENS7_6detail27Sm100ImplicitGemmTileTraitsINSA_25SM100_TMA_2SM_LOAD_IM2COLENSA_14ComposedLayoutINSA_7SwizzleILi1ELi4ELi3EEENSA_18smem_ptr_flag_bitsILi8EEENSZ_INSB_IJNSC_ILi8EEESJ_EEENSB_IJSJ_SE_EEEEEEEvEENS18_INSA_18SM100_TMA_2SM_LOADES1J_vEEEENS_8epilogue10collective18CollectiveEpilogueINS1O_23Sm100TmaWarpSpecializedILi1ELi1ELi32ELb0ELb0EEEJNSB_IJSI_SI_SK_EEENSB_IJNSZ_ISI_SE_EES1U_EEESM_NSB_IJNSB_IJlllEEESE_S11_EEESM_S1X_NS1O_6fusion15FusionCallbacksIS1S_NS1Y_17LinearCombinationISM_fSM_fLNS_15FloatRoundStyleE2EEES1T_S1V_JEEENSA_5SM1004TMEM4LOAD26SM100_TMEM_LOAD_32dp32b32xENSA_20SM90_TMA_LOAD_IM2COLENS1A_INS1B_ILi2ELi4ELi3EEES1E_NSZ_INSB_IJS1F_SI_EEENSB_IJSI_SE_EEEEEEENSA_39AutoVectorizingCopyWithAssumedAlignmentILi128EEENSA_21SM90_TMA_STORE_IM2COLES2D_S2F_S2F_EEEvvEEEEvNT_6ParamsE) ;  /* 0xffffff3c04607950 */ /* 0x000fea0003c3ffff */
        .weak           $__internal_2_$__cuda_sm10x_tcgen05_guardrail_trap_unallocated_columns_being_dealloced
        .type           $__internal_2_$__cuda_sm10x_tcgen05_guardrail_trap_unallocated_columns_being_dealloced,@function
        .size           $__internal_2_$__cuda_sm10x_tcgen05_guardrail_trap_unallocated_columns_being_dealloced,(.L_x_344 - $__internal_2_$__cuda_sm10x_tcgen05_guardrail_trap_unallocated_columns_being_dealloced)
$__internal_2_$__cuda_sm10x_tcgen05_guardrail_trap_unallocated_columns_being_dealloced:
[----:B------:R-:W-:Y:S05]  /*c280*/  BPT.TRAP 0x1 ;  /* 0x000000040000795c */ /* 0x000fea0000300000 */
[----:B------:R-:W-:-:S04]  /*c290*/  HFMA2 R3, -RZ, RZ, 0, 0 ;  /* 0x00000000ff037431 */ /* 0x000fc800000001ff */
[----:B------:R-:W-:Y:S05]  /*c2a0*/  RET.REL.NODEC R2 `(_ZN7cutlass13device_kernelINS_4conv6kernel13ConvUniversalINS1_16ConvProblemShapeILNS1_8OperatorE0ELi2EEENS1_10collective14CollectiveConvINS1_47MainloopSm100TmaUmmaWarpSpecializedImplicitGemmILS5_0ELi72ELi2ELi1ELi2EN4cute5tupleIJNSA_1CILi2EEENSC_ILi1EEESE_EEEEENSB_IJNSC_ILi128EEENSC_ILi64EEENSB_IJNSC_ILi32EEEEEEEEENS_12float_e4m3_tESM_NSA_8TiledMMAINSA_8MMA_AtomIJNSA_10MMA_TraitsINSA_25SM100_MMA_F8F6F4_2x1SM_SSEJSM_SM_fSH_SI_NSA_17integral_constantINSA_4UMMA5MajorELST_0EEESU_NSR_INSS_7ScaleInELSV_0EEESW_EEEEEENSA_6LayoutINSB_IJSE_SE_SE_EEENSB_IJNSC_ILi0EEES11_S11_EEEEENSB_IJNSA_10UnderscoreES14_S14_EEEEENS7_6detail27Sm100ImplicitGemmTileTraitsINSA_25SM100_TMA_2SM_LOAD_IM2COLENSA_14ComposedLayoutINSA_7SwizzleILi1ELi4ELi3EEENSA_18smem_ptr_flag_bitsILi8EEENSZ_INSB_IJNSC_ILi8EEESJ_EEENSB_IJSJ_SE_EEEEEEEvEENS18_INSA_18SM100_TMA_2SM_LOADES1J_vEEEENS_8epilogue10collective18CollectiveEpilogueINS1O_23Sm100TmaWarpSpecializedILi1ELi1ELi32ELb0ELb0EEEJNSB_IJSI_SI_SK_EEENSB_IJNSZ_ISI_SE_EES1U_EEESM_NSB_IJNSB_IJlllEEESE_S11_EEESM_S1X_NS1O_6fusion15FusionCallbacksIS1S_NS1Y_17LinearCombinationISM_fSM_fLNS_15FloatRoundStyleE2EEES1T_S1V_JEEENSA_5SM1004TMEM4LOAD26SM100_TMEM_LOAD_32dp32b32xENSA_20SM90_TMA_LOAD_IM2COLENS1A_INS1B_ILi2ELi4ELi3EEES1E_NSZ_INSB_IJS1F_SI_EEENSB_IJSI_SE_EEEEEEENSA_39AutoVectorizingCopyWithAssumedAlignmentILi128EEENSA_21SM90_TMA_STORE_IM2COLES2D_S2F_S2F_EEEvvEEEEvNT_6ParamsE) ;  /* 0xffffff3c02547950 */ /* 0x000fea0003c3ffff */
.L_x_343:
[----:B------:R-:W-:-:S00]  /*c2b0*/  BRA `(.L_x_343) ;  /* 0xfffffffc00fc7947 */ /* 0x000fc0000383ffff */
[----:B------:R-:W-:-:S00]  /*c2c0*/  NOP ;  /* 0x0000000000007918 */ /* 0x000fc00000000000 */
        /* <DEDUP_REMOVED lines=11> */
.L_x_344:


//--------------------- .nv.global.init           --------------------------
	.section	.nv.global.init,"aw",@progbits
.nv.global.init:
	.type		$str$29,@object
	.size		$str$29,($str$30 - $str$29)
$str$29:
        /*0000*/ 	.byte	0x28, 0x61, 0x64, 0x64, 0x72, 0x65, 0x73, 0x73, 0x20, 0x26, 0x20, 0x6d, 0x61, 0x73, 0x6b, 0x29
        /*0010*/ 	.byte	0x20, 0x3d, 0x3d, 0x20, 0x30, 0x00
	.type		$str$30,@object
	.size		$str$30,($str$28 - $str$30)
$str$30:
        /*0016*/ 	.byte	0x2f, 0x74, 0x6d, 0x70, 0x2f, 0x63, 0x75, 0x74, 0x6c, 0x61, 0x73, 0x73, 0x5f, 0x73, 0x77, 0x65
        /*0026*/ 	.byte	0x65, 0x70, 0x5f, 0x73, 0x72, 0x63, 0x2f, 0x69, 0x6e, 0x63, 0x6c, 0x75, 0x64, 0x65, 0x2f, 0x63
        /*0036*/ 	.byte	0x75, 0x74, 0x65, 0x2f, 0x70, 0x6f, 0x69, 0x6e, 0x74, 0x65, 0x72, 0x5f, 0x66, 0x6c, 0x61, 0x67
        /*0046*/ 	.byte	0x67, 0x65, 0x64, 0x2e, 0x68, 0x70, 0x70, 0x00
	.type		$str$28,@object
	.size		$str$28,($str$27 - $str$28)
$str$28:
        /*004e*/ 	.byte	0x2f, 0x74, 0x6d, 0x70, 0x2f, 0x63, 0x75, 0x74, 0x6c, 0x61, 0x73, 0x73, 0x5f, 0x73, 0x77, 0x65
        /*005e*/ 	.byte	0x65, 0x70, 0x5f, 0x73, 0x72, 0x63, 0x2f, 0x69, 0x6e, 0x63, 0x6c, 0x75, 0x64, 0x65, 0x2f, 0x63
        /*006e*/ 	.byte	0x75, 0x74, 0x65, 0x2f, 0x61, 0x74, 0x6f, 0x6d, 0x2f, 0x63, 0x6f, 0x70, 0x79, 0x5f, 0x74, 0x72
        /*007e*/ 	.byte	0x61, 0x69, 0x74, 0x73, 0x5f, 0x73, 0x6d, 0x31, 0x30, 0x30, 0x2e, 0x68, 0x70, 0x70, 0x00
	.type		$str$27,@object
	.size		$str$27,(__unnamed_1 - $str$27)
$str$27:
        /*008d*/ 	.byte	0x28, 0x28, 0x75, 0x69, 0x6e, 0x74, 0x33, 0x32, 0x5f, 0x74, 0x28, 0x74, 0x68, 0x72, 0x65, 0x61
        /*009d*/ 	.byte	0x64, 0x49, 0x64, 0x78, 0x2e, 0x78, 0x29, 0x20, 0x2f, 0x20, 0x33, 0x32, 0x29, 0x20, 0x25, 0x20
        /*00ad*/ 	.byte	0x34, 0x29, 0x20, 0x3d, 0x3d, 0x20, 0x28, 0x28, 0x28, 0x74, 0x6d, 0x65, 0x6d, 0x5f, 0x61, 0x64
        /*00bd*/ 	.byte	0x64, 0x72, 0x20, 0x3e, 0x3e, 0x20, 0x31, 0x36, 0x29, 0x20, 0x2f, 0x20, 0x33, 0x32, 0x29, 0x20
        /*00cd*/ 	.byte	0x25, 0x20, 0x34, 0x29, 0x00
	.type		__unnamed_1,@object
	.size		__unnamed_1,(__unnamed_2 - __unnamed_1)
__unnamed_1:
        /*00d2*/ 	.byte	0x61, 0x75, 0x74, 0x6f, 0x20, 0x63, 0x75, 0x74, 0x65, 0x3a, 0x3a, 0x61, 0x73, 0x5f, 0x70, 0x6f
        /* <DEDUP_REMOVED lines=24> */
        /*0262*/ 	.byte	0x3c, 0x34, 0x30, 0x39, 0x36, 0x3e, 0x3e, 0x3e, 0x3e, 0x5d, 0x00
	.type		__unnamed_2,@object
	.size		__unnamed_2,(.L_2 - __unnamed_2)
__unnamed_2:
        /* <DEDUP_REMOVED lines=40> */
        /*04ed*/ 	.byte	0x74, 0x65, 0x3a, 0x3a, 0x43, 0x3c, 0x30, 0x3e, 0x3e, 0x3e, 0x3e, 0x5d, 0x00
.L_2:


//--------------------- .nv.shared._ZN7cutlass13device_kernelINS_4conv6kernel13ConvUniversalINS1_16ConvProblemShapeILNS1_8OperatorE0ELi2EEENS1_10collective14CollectiveConvINS1_47MainloopSm100TmaUmmaWarpSpecializedImplicitGemmILS5_0ELi72ELi2ELi1ELi2EN4cute5tupleIJNSA_1CILi2EEENSC_ILi1EEESE_EEEEENSB_IJNSC_ILi128EEENSC_ILi64EEENSB_IJNSC_ILi32EEEEEEEEENS_12float_e4m3_tESM_NSA_8TiledMMAINSA_8MMA_AtomIJNSA_10MMA_TraitsINSA_25SM100_MMA_F8F6F4_2x1SM_SSEJSM_SM_fSH_SI_NSA_17integral_constantINSA_4UMMA5MajorELST_0EEESU_NSR_INSS_7ScaleInELSV_0EEESW_EEEEEENSA_6LayoutINSB_IJSE_SE_SE_EEENSB_IJNSC_ILi0EEES11_S11_EEEEENSB_IJNSA_10UnderscoreES14_S14_EEEEENS7_6detail27Sm100ImplicitGemmTileTraitsINSA_25SM100_TMA_2SM_LOAD_IM2COLENSA_14ComposedLayoutINSA_7SwizzleILi1ELi4ELi3EEENSA_18smem_ptr_flag_bitsILi8EEENSZ_INSB_IJNSC_ILi8EEESJ_EEENSB_IJSJ_SE_EEEEEEEvEENS18_INSA_18SM100_TMA_2SM_LOADES1J_vEEEENS_8epilogue10collective18CollectiveEpilogueINS1O_23Sm100TmaWarpSpecializedILi1ELi1ELi32ELb0ELb0EEEJNSB_IJSI_SI_SK_EEENSB_IJNSZ_ISI_SE_EES1U_EEESM_NSB_IJNSB_IJlllEEESE_S11_EEESM_S1X_NS1O_6fusion15FusionCallbacksIS1S_NS1Y_17LinearCombinationISM_fSM_fLNS_15FloatRoundStyleE2EEES1T_S1V_JEEENSA_5SM1004TMEM4LOAD26SM100_TMEM_LOAD_32dp32b32xENSA_20SM90_TMA_LOAD_IM2COLENS1A_INS1B_ILi2ELi4ELi3EEES1E_NSZ_INSB_IJS1F_SI_EEENSB_IJSI_SE_EEEEEEENSA_39AutoVectorizingCopyWithAssumedAlignmentILi128EEENSA_21SM90_TMA_STORE_IM2COLES2D_S2F_S2F_EEEvvEEEEvNT_6ParamsE --------------------------
	.section	.nv.shared._ZN7cutlass13device_kernelINS_4conv6kernel13ConvUniversalINS1_16ConvProblemShapeILNS1_8OperatorE0ELi2EEENS1_10collective14CollectiveConvINS1_47MainloopSm100TmaUmmaWarpSpecializedImplicitGemmILS5_0ELi72ELi2ELi1ELi2EN4cute5tupleIJNSA_1CILi2EEENSC_ILi1EEESE_EEEEENSB_IJNSC_ILi128EEENSC_ILi64EEENSB_IJNSC_ILi32EEEEEEEEENS_12float_e4m3_tESM_NSA_8TiledMMAINSA_8MMA_AtomIJNSA_10MMA_TraitsINSA_25SM100_MMA_F8F6F4_2x1SM_SSEJSM_SM_fSH_SI_NSA_17integral_constantINSA_4UMMA5MajorELST_0EEESU_NSR_INSS_7ScaleInELSV_0EEESW_EEEEEENSA_6LayoutINSB_IJSE_SE_SE_EEENSB_IJNSC_ILi0EEES11_S11_EEEEENSB_IJNSA_10UnderscoreES14_S14_EEEEENS7_6detail27Sm100ImplicitGemmTileTraitsINSA_25SM100_TMA_2SM_LOAD_IM2COLENSA_14ComposedLayoutINSA_7SwizzleILi1ELi4ELi3EEENSA_18smem_ptr_flag_bitsILi8EEENSZ_INSB_IJNSC_ILi8EEESJ_EEENSB_IJSJ_SE_EEEEEEEvEENS18_INSA_18SM100_TMA_2SM_LOADES1J_vEEEENS_8epilogue10collective18CollectiveEpilogueINS1O_23Sm100TmaWarpSpecializedILi1ELi1ELi32ELb0ELb0EEEJNSB_IJSI_SI_SK_EEENSB_IJNSZ_ISI_SE_EES1U_EEESM_NSB_IJNSB_IJlllEEESE_S11_EEESM_S1X_NS1O_6fusion15FusionCallbacksIS1S_NS1Y_17LinearCombinationISM_fSM_fLNS_15FloatRoundStyleE2EEES1T_S1V_JEEENSA_5SM1004TMEM4LOAD26SM100_TMEM_LOAD_32dp32b32xENSA_20SM90_TMA_LOAD_IM2COLENS1A_INS1B_ILi2ELi4ELi3EEES1E_NSZ_INSB_IJS1F_SI_EEENSB_IJSI_SE_EEEEEEENSA_39AutoVectorizingCopyWithAssumedAlignmentILi128EEENSA_21SM90_TMA_STORE_IM2COLES2D_S2F_S2F_EEEvvEEEEvNT_6ParamsE,"aw",@nobits
	.sectionflags	@""
	.align	16
	.zero		1024


//--------------------- .nv.shared.reserved.0     --------------------------
	.section	.nv.shared.reserved.0,"aw",@nobits
	.weak		__nv_reservedSMEM_offset_0_alias
	.size		__nv_reservedSMEM_offset_0_alias, 0, 64
	.other		__nv_reservedSMEM_offset_0_alias,@"STO_CUDA_RESERVED_SHARED STV_DEFAULT"
__nv_reservedSMEM_offset_0_alias:
	.zero		0
.nv.shared.reserved.0:
	.zero		64
	.weak		__nv_reservedSMEM_tcgen05_partition
	.type		__nv_reservedSMEM_tcgen05_partition,@object
	.size		__nv_reservedSMEM_tcgen05_partition,(.L_0 - __nv_reservedSMEM_tcgen05_partition)
__nv_reservedSMEM_tcgen05_partition:
	.zero		32
.L_0:


//--------------------- .nv.global                --------------------------
	.section	.nv.global,"aw",@nobits
.nv.global:
	.type		_ZN39_INTERNAL_e22043c8_4_k_cu_0734c19e_28244cute1_E,@object
	.size		_ZN39_INTERNAL_e22043c8_4_k_cu_0734c19e_28244cute1_E,(_ZN39_INTERNAL_e22043c8_4_k_cu_0734c19e_28244cuda3std3__45__cpo6cbeginE - _ZN39_INTERNAL_e22043c8_4_k_cu_0734c19e_28244cute1_E)
_ZN39_INTERNAL_e22043c8_4_k_cu_0734c19e_28244cute1_E:
	.zero		1
	.type		_ZN39_INTERNAL_e22043c8_4_k_cu_0734c19e_28244cuda3std3__45__cpo6cbeginE,@object
	.size		_ZN39_INTERNAL_e22043c8_4_k_cu_0734c19e_28244cuda3std3__45__cpo6cbeginE,(_ZN39_INTERNAL_e22043c8_4_k_cu_0734c19e_28244cuda3std3__48in_placeE - _ZN39_INTERNAL_e22043c8_4_k_cu_0734c19e_28244cuda3std3__45__cpo6cbeginE)
_ZN39_INTERNAL_e22043c8_4_k_cu_0734c19e_28244cuda3std3__45__cpo6cbeginE:
	.zero		1
	.type		_ZN39_INTERNAL_e22043c8_4_k_cu_0734c19e_28244cuda3std3__48in_placeE,@object
	.size		_ZN39_INTERNAL_e22043c8_4_k_cu_0734c19e_28244cuda3std3__48in_placeE,(_ZN39_INTERNAL_e22043c8_4_k_cu_0734c19e_28244cuda3std6ranges3__45__cpo9iter_moveE - _ZN39_INTERNAL_e22043c8_4_k_cu_0734c19e_28244cuda3std3__48in_placeE)
_ZN39_INTERNAL_e22043c8_4_k_cu_0734c19e_28244cuda3std3__48in_placeE:
	.zero		1
	.type		_ZN39_INTERNAL_e22043c8_4_k_cu_0734c19e_28244cuda3std6ranges3__45__cpo9iter_moveE,@object
	.size		_ZN39_INTERNAL_e22043c8_4_k_cu_0734c19e_28244cuda3std6ranges3__45__cpo9iter_moveE,(_ZN39_INTERNAL_e22043c8_4_k_cu_0734c19e_28244cuda3std3__45__cpo5beginE - _ZN39_INTERNAL_e22043c8_4_k_cu_0734c19e_28244cuda3std6ranges3__45__cpo9iter_moveE)
_ZN39_INTERNAL_e22043c8_4_k_cu_0734c19e_28244cuda3std6ranges3__45__cpo9iter_moveE:
	.zero		1
	.type		_ZN39_INTERNAL_e22043c8_4_k_cu_0734c19e_28244cuda3std3__45__cpo5beginE,@object
	.size		_ZN39_INTERNAL_e22043c8_4_k_cu_0734c19e_28244cuda3std3__45__cpo5beginE,(_ZN39_INTERNAL_e22043c8_4_k_cu_0734c19e_28244cuda3std3__441_GLOBAL__N__e22043c8_4_k_cu_0734c19e_28246ignoreE - _ZN39_INTERNAL_e22043c8_4_k_cu_0734c19e_28244cuda3std3__45__cpo5beginE)
_ZN39_INTERNAL_e22043c8_4_k_cu_0734c19e_28244cuda3std3__45__cpo5beginE:
	.zero		1
	.type		_ZN39_INTERNAL_e22043c8_4_k_cu_0734c19e_28244cuda3std3__441_GLOBAL__N__e22043c8_4_k_cu_0734c19e_28246ignoreE,@object
	.size		_ZN39_INTERNAL_e22043c8_4_k_cu_0734c19e_28244cuda3std3__441_GLOBAL__N__e22043c8_4_k_cu_0734c19e_28246ignoreE,(_ZN39_INTERNAL_e22043c8_4_k_cu_0734c19e_28244cute7productE - _ZN39_INTERNAL_e22043c8_4_k_cu_0734c19e_28244cuda3std3__441_GLOBAL__N__e22043c8_4_k_cu_0734c19e_28246ignoreE)
_ZN39_INTERNAL_e22043c8_4_k_cu_0734c19e_28244cuda3std3__441_GLOBAL__N__e22043c8_4_k_cu_0734c19e_28246ignoreE:
	.zero		1
	.type		_ZN39_INTERNAL_e22043c8_4_k_cu_0734c19e_28244cute7productE,@object
	.size		_ZN39_INTERNAL_e22043c8_4_k_cu_0734c19e_28244cute7productE,(_ZN39_INTERNAL_e22043c8_4_k_cu_0734c19e_28244cuda3std3__45__cpo3endE - _ZN39_INTERNAL_e22043c8_4_k_cu_0734c19e_28244cute7productE)
_ZN39_INTERNAL_e22043c8_4_k_cu_0734c19e_28244cute7productE:
	.zero		1
	.type		_ZN39_INTERNAL_e22043c8_4_k_cu_0734c19e_28244cuda3std3__45__cpo3endE,@object
	.size		_ZN39_INTERNAL_e22043c8_4_k_cu_0734c19e_28244cuda3std3__45__cpo3endE,(_ZN39_INTERNAL_e22043c8_4_k_cu_0734c19e_28244cuda3std3__419piecewise_constructE - _ZN39_INTERNAL_e22043c8_4_k_cu_0734c19e_28244cuda3std3__45__cpo3endE)
_ZN39_INTERNAL_e22043c8_4_k_cu_0734c19e_28244cuda3std3__45__cpo3endE:
	.zero		1
	.type		_ZN39_INTERNAL_e22043c8_4_k_cu_0734c19e_28244cuda3std3__419piecewise_constructE,@object
	.size		_ZN39_INTERNAL_e22043c8_4_k_cu_0734c19e_28244cuda3std3__419piecewise_constructE,(_ZN39_INTERNAL_e22043c8_4_k_cu_0734c19e_28244cuda3std3__45__cpo4cendE - _ZN39_INTERNAL_e22043c8_4_k_cu_0734c19e_28244cuda3std3__419piecewise_constructE)
_ZN39_INTERNAL_e22043c8_4_k_cu_0734c19e_28244cuda3std3__419piecewise_constructE:
	.zero		1
	.type		_ZN39_INTERNAL_e22043c8_4_k_cu_0734c19e_28244cuda3std3__45__cpo4cendE,@object
	.size		_ZN39_INTERNAL_e22043c8_4_k_cu_0734c19e_28244cuda3std3__45__cpo4cendE,(_ZN39_INTERNAL_e22043c8_4_k_cu_0734c19e_28244cuda3std6ranges3__45__cpo4swapE - _ZN39_INTERNAL_e22043c8_4_k_cu_0734c19e_28244cuda3std3__45__cpo4cendE)
_ZN39_INTERNAL_e22043c8_4_k_cu_0734c19e_28244cuda3std3__45__cpo4cendE:
	.zero		1
	.type		_ZN39_INTERNAL_e22043c8_4_k_cu_0734c19e_28244cuda3std6ranges3__45__cpo4swapE,@object
	.size		_ZN39_INTERNAL_e22043c8_4_k_cu_0734c19e_28244cuda3std6ranges3__45__cpo4swapE,(.L_10 - _ZN39_INTERNAL_e22043c8_4_k_cu_0734c19e_28244cuda3std6ranges3__45__cpo4swapE)
_ZN39_INTERNAL_e22043c8_4_k_cu_0734c19e_28244cuda3std6ranges3__45__cpo4swapE:
	.zero		1
.L_10:


//--------------------- .nv.constant0._ZN7cutlass13device_kernelINS_4conv6kernel13ConvUniversalINS1_16ConvProblemShapeILNS1_8OperatorE0ELi2EEENS1_10collective14CollectiveConvINS1_47MainloopSm100TmaUmmaWarpSpecializedImplicitGemmILS5_0ELi72ELi2ELi1ELi2EN4cute5tupleIJNSA_1CILi2EEENSC_ILi1EEESE_EEEEENSB_IJNSC_ILi128EEENSC_ILi64EEENSB_IJNSC_ILi32EEEEEEEEENS_12float_e4m3_tESM_NSA_8TiledMMAINSA_8MMA_AtomIJNSA_10MMA_TraitsINSA_25SM100_MMA_F8F6F4_2x1SM_SSEJSM_SM_fSH_SI_NSA_17integral_constantINSA_4UMMA5MajorELST_0EEESU_NSR_INSS_7ScaleInELSV_0EEESW_EEEEEENSA_6LayoutINSB_IJSE_SE_SE_EEENSB_IJNSC_ILi0EEES11_S11_EEEEENSB_IJNSA_10UnderscoreES14_S14_EEEEENS7_6detail27Sm100ImplicitGemmTileTraitsINSA_25SM100_TMA_2SM_LOAD_IM2COLENSA_14ComposedLayoutINSA_7SwizzleILi1ELi4ELi3EEENSA_18smem_ptr_flag_bitsILi8EEENSZ_INSB_IJNSC_ILi8EEESJ_EEENSB_IJSJ_SE_EEEEEEEvEENS18_INSA_18SM100_TMA_2SM_LOADES1J_vEEEENS_8epilogue10collective18CollectiveEpilogueINS1O_23Sm100TmaWarpSpecializedILi1ELi1ELi32ELb0ELb0EEEJNSB_IJSI_SI_SK_EEENSB_IJNSZ_ISI_SE_EES1U_EEESM_NSB_IJNSB_IJlllEEESE_S11_EEESM_S1X_NS1O_6fusion15FusionCallbacksIS1S_NS1Y_17LinearCombinationISM_fSM_fLNS_15FloatRoundStyleE2EEES1T_S1V_JEEENSA_5SM1004TMEM4LOAD26SM100_TMEM_LOAD_32dp32b32xENSA_20SM90_TMA_LOAD_IM2COLENS1A_INS1B_ILi2ELi4ELi3EEES1E_NSZ_INSB_IJS1F_SI_EEENSB_IJSI_SE_EEEEEEENSA_39AutoVectorizingCopyWithAssumedAlignmentILi128EEENSA_21SM90_TMA_STORE_IM2COLES2D_S2F_S2F_EEEvvEEEEvNT_6ParamsE --------------------------
	.section	.nv.constant0._ZN7cutlass13device_kernelINS_4conv6kernel13ConvUniversalINS1_16ConvProblemShapeILNS1_8OperatorE0ELi2EEENS1_10collective14CollectiveConvINS1_47MainloopSm100TmaUmmaWarpSpecializedImplicitGemmILS5_0ELi72ELi2ELi1ELi2EN4cute5tupleIJNSA_1CILi2EEENSC_ILi1EEESE_EEEEENSB_IJNSC_ILi128EEENSC_ILi64EEENSB_IJNSC_ILi32EEEEEEEEENS_12float_e4m3_tESM_NSA_8TiledMMAINSA_8MMA_AtomIJNSA_10MMA_TraitsINSA_25SM100_MMA_F8F6F4_2x1SM_SSEJSM_SM_fSH_SI_NSA_17integral_constantINSA_4UMMA5MajorELST_0EEESU_NSR_INSS_7ScaleInELSV_0EEESW_EEEEEENSA_6LayoutINSB_IJSE_SE_SE_EEENSB_IJNSC_ILi0EEES11_S11_EEEEENSB_IJNSA_10UnderscoreES14_S14_EEEEENS7_6detail27Sm100ImplicitGemmTileTraitsINSA_25SM100_TMA_2SM_LOAD_IM2COLENSA_14ComposedLayoutINSA_7SwizzleILi1ELi4ELi3EEENSA_18smem_ptr_flag_bitsILi8EEENSZ_INSB_IJNSC_ILi8EEESJ_EEENSB_IJSJ_SE_EEEEEEEvEENS18_INSA_18SM100_TMA_2SM_LOADES1J_vEEEENS_8epilogue10collective18CollectiveEpilogueINS1O_23Sm100TmaWarpSpecializedILi1ELi1ELi32ELb0ELb0EEEJNSB_IJSI_SI_SK_EEENSB_IJNSZ_ISI_SE_EES1U_EEESM_NSB_IJNSB_IJlllEEESE_S11_EEESM_S1X_NS1O_6fusion15FusionCallbacksIS1S_NS1Y_17LinearCombinationISM_fSM_fLNS_15FloatRoundStyleE2EEES1T_S1V_JEEENSA_5SM1004TMEM4LOAD26SM100_TMEM_LOAD_32dp32b32xENSA_20SM90_TMA_LOAD_IM2COLENS1A_INS1B_ILi2ELi4ELi3EEES1E_NSZ_INSB_IJS1F_SI_EEENSB_IJSI_SE_EEEEEEENSA_39AutoVectorizingCopyWithAssumedAlignmentILi128EEENSA_21SM90_TMA_STORE_IM2COLES2D_S2F_S2F_EEEvvEEEEvNT_6ParamsE,"a",@progbits
	.sectionflags	@""
	.align	4
.nv.constant0._ZN7cutlass13device_kernelINS_4conv6kernel13ConvUniversalINS1_16ConvProblemShapeILNS1_8OperatorE0ELi2EEENS1_10collective14CollectiveConvINS1_47MainloopSm100TmaUmmaWarpSpecializedImplicitGemmILS5_0ELi72ELi2ELi1ELi2EN4cute5tupleIJNSA_1CILi2EEENSC_ILi1EEESE_EEEEENSB_IJNSC_ILi128EEENSC_ILi64EEENSB_IJNSC_ILi32EEEEEEEEENS_12float_e4m3_tESM_NSA_8TiledMMAINSA_8MMA_AtomIJNSA_10MMA_TraitsINSA_25SM100_MMA_F8F6F4_2x1SM_SSEJSM_SM_fSH_SI_NSA_17integral_constantINSA_4UMMA5MajorELST_0EEESU_NSR_INSS_7ScaleInELSV_0EEESW_EEEEEENSA_6LayoutINSB_IJSE_SE_SE_EEENSB_IJNSC_ILi0EEES11_S11_EEEEENSB_IJNSA_10UnderscoreES14_S14_EEEEENS7_6detail27Sm100ImplicitGemmTileTraitsINSA_25SM100_TMA_2SM_LOAD_IM2COLENSA_14ComposedLayoutINSA_7SwizzleILi1ELi4ELi3EEENSA_18smem_ptr_flag_bitsILi8EEENSZ_INSB_IJNSC_ILi8EEESJ_EEENSB_IJSJ_SE_EEEEEEEvEENS18_INSA_18SM100_TMA_2SM_LOADES1J_vEEEENS_8epilogue10collective18CollectiveEpilogueINS1O_23Sm100TmaWarpSpecializedILi1ELi1ELi32ELb0ELb0EEEJNSB_IJSI_SI_SK_EEENSB_IJNSZ_ISI_SE_EES1U_EEESM_NSB_IJNSB_IJlllEEESE_S11_EEESM_S1X_NS1O_6fusion15FusionCallbacksIS1S_NS1Y_17LinearCombinationISM_fSM_fLNS_15FloatRoundStyleE2EEES1T_S1V_JEEENSA_5SM1004TMEM4LOAD26SM100_TMEM_LOAD_32dp32b32xENSA_20SM90_TMA_LOAD_IM2COLENS1A_INS1B_ILi2ELi4ELi3EEES1E_NSZ_INSB_IJS1F_SI_EEENSB_IJSI_SE_EEEEEEENSA_39AutoVectorizingCopyWithAssumedAlignmentILi128EEENSA_21SM90_TMA_STORE_IM2COLES2D_S2F_S2F_EEEvvEEEEvNT_6ParamsE:
	.zero		2944


//--------------------- SYMBOLS --------------------------

	.type		.nv.reservedSmem.offset0,@object
	.size		.nv.reservedSmem.offset0,0x4
	.type		.nv.reservedSmem.cap,@object
	.size		.nv.reservedSmem.cap,0x4
	.type		__assertfail,@function
